def matmul_kernel(
    a_ptr,
    b_ptr,
    c_ptr,
    M,
    N,
    K,
    stride_am,
    stride_ak,
    stride_bk,
    stride_bn,
    stride_cm,
    stride_cn,
    BLOCK_M: tl.constexpr,
    BLOCK_N: tl.constexpr,
    BLOCK_K: tl.constexpr,
    GROUP_M: tl.constexpr,
):
    pid = tl.program_id(axis=0)
    num_pid_m = tl.cdiv(M, BLOCK_M)
    num_pid_n = tl.cdiv(N, BLOCK_N)
    num_pid_in_group = GROUP_M * num_pid_n
    group_id = pid // num_pid_in_group
    first_pid_m = group_id * GROUP_M
    group_size_m = min(num_pid_m - first_pid_m, GROUP_M)
    pid_m = first_pid_m + ((pid % num_pid_in_group) % group_size_m)
    pid_n = (pid % num_pid_in_group) // group_size_m

    offs_am = (pid_m * BLOCK_M + tl.arange(0, BLOCK_M)) % M
    offs_bn = (pid_n * BLOCK_N + tl.arange(0, BLOCK_N)) % N
    offs_k = tl.arange(0, BLOCK_K)
    a_ptrs = a_ptr + offs_am[:, None] * stride_am + offs_k[None, :] * stride_ak
    b_ptrs = b_ptr + offs_k[:, None] * stride_bk + offs_bn[None, :] * stride_bn

    acc = tl.zeros((BLOCK_M, BLOCK_N), dtype=tl.float32)
    for kk in range(0, tl.cdiv(K, BLOCK_K)):
        a = tl.load(a_ptrs, mask=offs_k[None, :] < K - kk * BLOCK_K, other=0.0)
        b = tl.load(b_ptrs, mask=offs_k[:, None] < K - kk * BLOCK_K, other=0.0)
        acc = tl.dot(a, b, acc)
        a_ptrs += BLOCK_K * stride_ak
        b_ptrs += BLOCK_K * stride_bk

    c = acc.to(c_ptr.dtype.element_ty)
    offs_cm = pid_m * BLOCK_M + tl.arange(0, BLOCK_M)
    offs_cn = pid_n * BLOCK_N + tl.arange(0, BLOCK_N)
    c_ptrs = c_ptr + offs_cm[:, None] * stride_cm + offs_cn[None, :] * stride_cn
    mask = (offs_cm[:, None] < M) & (offs_cn[None, :] < N)
    tl.store(c_ptrs, c, mask=mask)

# config = {"BLOCK_K": 32, "BLOCK_M": 512, "BLOCK_N": 512, "GROUP_M": 8, "arch": "sm_90", "dtype": "fp8e5m2", "num_ctas": 2, "num_stages": 3, "num_warps": 4}
# arch = sm_90


// ===== COMPILED SASS (sm_90a) =====

	.target	sm_90a

	.elftype	@"ET_EXEC"


//--------------------- .note.nv.tkinfo           --------------------------
	.section	.note.nv.tkinfo,"",@"SHT_NOTE"
	.sectionflags	@"SHF_NOTE_NV_TKINFO"
	.tkinfo
        /*0018*/ 	.word	0x00000002
        /*0030*/ 	.string	""
        /*0030*/ 	.string	"ptxas"
        /*0030*/ 	.string	"Cuda compilation tools, release 13.0, V13.0.88"
        /*0030*/ 	.string	"Build cuda_13.0.r13.0/compiler.36424714_0"
        /*0030*/ 	.string	"-v  -suppress-debug-info  -lineinfo  -arch sm_90a "



//--------------------- .note.nv.cuinfo           --------------------------
	.section	.note.nv.cuinfo,"",@"SHT_NOTE"
	.sectionflags	@"SHF_NOTE_NV_CUINFO"
        /*0018*/ 	.short	0x0002
        /*001a*/ 	.short	0x005a
        /*001c*/ 	.short	0x0082
	.zero		2


//--------------------- .nv.info                  --------------------------
	.section	.nv.info,"",@"SHT_CUDA_INFO"
	.align	4


	//----- nvinfo : EIATTR_REGCOUNT
	.align		4
        /*0000*/ 	.byte	0x04, 0x2f
        /*0002*/ 	.short	(.L_1 - .L_0)
	.align		4
.L_0:
        /*0004*/ 	.word	index@(matmul_kernel)
        /*0008*/ 	.word	0x000000ff


	//----- nvinfo : EIATTR_FRAME_SIZE
	.align		4
.L_1:
        /*000c*/ 	.byte	0x04, 0x11
        /*000e*/ 	.short	(.L_3 - .L_2)
	.align		4
.L_2:
        /*0010*/ 	.word	index@(matmul_kernel)
        /*0014*/ 	.word	0x000019b0


	//----- nvinfo : EIATTR_MIN_STACK_SIZE
	.align		4
.L_3:
        /*0018*/ 	.byte	0x04, 0x12
        /*001a*/ 	.short	(.L_5 - .L_4)
	.align		4
.L_4:
        /*001c*/ 	.word	index@(matmul_kernel)
        /*0020*/ 	.word	0x000019b0
.L_5:


//--------------------- .nv.compat                --------------------------
	.section	.nv.compat,"",@"SHT_CUDA_COMPAT_INFO"
	.align	4
        /*0000*/ 	.byte	0x02, 0x09, 0x01, 0x00, 0x02, 0x02, 0x04, 0x00, 0x02, 0x05, 0x05, 0x00, 0x03, 0x07, 0x01, 0x01
        /*0010*/ 	.byte	0x02, 0x03, 0x00, 0x00, 0x02, 0x06, 0x01, 0x00, 0x04, 0x0b, 0x08, 0x00, 0x00, 0x00, 0x00, 0x00
        /*0020*/ 	.byte	0x00, 0x00, 0x00, 0x00


//--------------------- .nv.info.matmul_kernel    --------------------------
	.section	.nv.info.matmul_kernel,"",@"SHT_CUDA_INFO"
	.sectionflags	@""
	.align	4


	//----- nvinfo : EIATTR_CUDA_API_VERSION
	.align		4
        /*0000*/ 	.byte	0x04, 0x37
        /*0002*/ 	.short	(.L_7 - .L_6)
.L_6:
        /*0004*/ 	.word	0x00000082


	//----- nvinfo : EIATTR_KPARAM_INFO
	.align		4
.L_7:
        /*0008*/ 	.byte	0x04, 0x17
        /*000a*/ 	.short	(.L_9 - .L_8)
.L_8:
        /*000c*/ 	.word	0x00000000
        /*0010*/ 	.short	0x000d
        /*0012*/ 	.short	0x0048
        /*0014*/ 	.byte	0x00, 0xf4, 0x21, 0x00


	//----- nvinfo : EIATTR_KPARAM_INFO
	.align		4
.L_9:
        /*0018*/ 	.byte	0x04, 0x17
        /*001a*/ 	.short	(.L_11 - .L_10)
.L_10:
        /*001c*/ 	.word	0x00000000
        /*0020*/ 	.short	0x000c
        /*0022*/ 	.short	0x0040
        /*0024*/ 	.byte	0x00, 0xf4, 0x21, 0x00


	//----- nvinfo : EIATTR_KPARAM_INFO
	.align		4
.L_11:
        /*0028*/ 	.byte	0x04, 0x17
        /*002a*/ 	.short	(.L_13 - .L_12)
.L_12:
        /*002c*/ 	.word	0x00000000
        /*0030*/ 	.short	0x000b
        /*0032*/ 	.short	0x0038
        /*0034*/ 	.byte	0x00, 0xf0, 0x11, 0x00


	//----- nvinfo : EIATTR_KPARAM_INFO
	.align		4
.L_13:
        /*0038*/ 	.byte	0x04, 0x17
        /*003a*/ 	.short	(.L_15 - .L_14)
.L_14:
        /*003c*/ 	.word	0x00000000
        /*0040*/ 	.short	0x000a
        /*0042*/ 	.short	0x0034
        /*0044*/ 	.byte	0x00, 0xf0, 0x11, 0x00


	//----- nvinfo : EIATTR_KPARAM_INFO
	.align		4
.L_15:
        /*0048*/ 	.byte	0x04, 0x17
        /*004a*/ 	.short	(.L_17 - .L_16)
.L_16:
        /*004c*/ 	.word	0x00000000
        /*0050*/ 	.short	0x0009
        /*0052*/ 	.short	0x0030
        /*0054*/ 	.byte	0x00, 0xf0, 0x11, 0x00


	//----- nvinfo : EIATTR_KPARAM_INFO
	.align		4
.L_17:
        /*0058*/ 	.byte	0x04, 0x17
        /*005a*/ 	.short	(.L_19 - .L_18)
.L_18:
        /*005c*/ 	.word	0x00000000
        /*0060*/ 	.short	0x0008
        /*0062*/ 	.short	0x002c
        /*0064*/ 	.byte	0x00, 0xf0, 0x11, 0x00


	//----- nvinfo : EIATTR_KPARAM_INFO
	.align		4
.L_19:
        /*0068*/ 	.byte	0x04, 0x17
        /*006a*/ 	.short	(.L_21 - .L_20)
.L_20:
        /*006c*/ 	.word	0x00000000
        /*0070*/ 	.short	0x0007
        /*0072*/ 	.short	0x0028
        /*0074*/ 	.byte	0x00, 0xf0, 0x11, 0x00


	//----- nvinfo : EIATTR_KPARAM_INFO
	.align		4
.L_21:
        /*0078*/ 	.byte	0x04, 0x17
        /*007a*/ 	.short	(.L_23 - .L_22)
.L_22:
        /*007c*/ 	.word	0x00000000
        /*0080*/ 	.short	0x0006
        /*0082*/ 	.short	0x0024
        /*0084*/ 	.byte	0x00, 0xf0, 0x11, 0x00


	//----- nvinfo : EIATTR_KPARAM_INFO
	.align		4
.L_23:
        /*0088*/ 	.byte	0x04, 0x17
        /*008a*/ 	.short	(.L_25 - .L_24)
.L_24:
        /*008c*/ 	.word	0x00000000
        /*0090*/ 	.short	0x0005
        /*0092*/ 	.short	0x0020
        /*0094*/ 	.byte	0x00, 0xf0, 0x11, 0x00


	//----- nvinfo : EIATTR_KPARAM_INFO
	.align		4
.L_25:
        /*0098*/ 	.byte	0x04, 0x17
        /*009a*/ 	.short	(.L_27 - .L_26)
.L_26:
        /*009c*/ 	.word	0x00000000
        /*00a0*/ 	.short	0x0004
        /*00a2*/ 	.short	0x001c
        /*00a4*/ 	.byte	0x00, 0xf0, 0x11, 0x00


	//----- nvinfo : EIATTR_KPARAM_INFO
	.align		4
.L_27:
        /*00a8*/ 	.byte	0x04, 0x17
        /*00aa*/ 	.short	(.L_29 - .L_28)
.L_28:
        /*00ac*/ 	.word	0x00000000
        /*00b0*/ 	.short	0x0003
        /*00b2*/ 	.short	0x0018
        /*00b4*/ 	.byte	0x00, 0xf0, 0x11, 0x00


	//----- nvinfo : EIATTR_KPARAM_INFO
	.align		4
.L_29:
        /*00b8*/ 	.byte	0x04, 0x17
        /*00ba*/ 	.short	(.L_31 - .L_30)
.L_30:
        /*00bc*/ 	.word	0x00000000
        /*00c0*/ 	.short	0x0002
        /*00c2*/ 	.short	0x0010
        /*00c4*/ 	.byte	0x00, 0xf4, 0x21, 0x00


	//----- nvinfo : EIATTR_KPARAM_INFO
	.align		4
.L_31:
        /*00c8*/ 	.byte	0x04, 0x17
        /*00ca*/ 	.short	(.L_33 - .L_32)
.L_32:
        /*00cc*/ 	.word	0x00000000
        /*00d0*/ 	.short	0x0001
        /*00d2*/ 	.short	0x0008
        /*00d4*/ 	.byte	0x00, 0xf4, 0x21, 0x00


	//----- nvinfo : EIATTR_KPARAM_INFO
	.align		4
.L_33:
        /*00d8*/ 	.byte	0x04, 0x17
        /*00da*/ 	.short	(.L_35 - .L_34)
.L_34:
        /*00dc*/ 	.word	0x00000000
        /*00e0*/ 	.short	0x0000
        /*00e2*/ 	.short	0x0000
        /*00e4*/ 	.byte	0x00, 0xf4, 0x21, 0x00


	//----- nvinfo : EIATTR_EXPLICIT_CLUSTER
	.align		4
.L_35:
        /*00e8*/ 	.byte	0x01, 0x3e
	.zero		2


	//----- nvinfo : EIATTR_CTA_PER_CLUSTER
	.align		4
        /*00ec*/ 	.byte	0x04, 0x3d
        /*00ee*/ 	.short	(.L_37 - .L_36)
.L_36:
        /*00f0*/ 	.word	0x00000002
        /*00f4*/ 	.word	0x00000001
        /*00f8*/ 	.word	0x00000001


	//----- nvinfo : EIATTR_SPARSE_MMA_MASK
	.align		4
.L_37:
        /*00fc*/ 	.byte	0x03, 0x50
        /*00fe*/ 	.short	0x0000


	//----- nvinfo : EIATTR_MAXREG_COUNT
	.align		4
        /*0100*/ 	.byte	0x03, 0x1b
        /*0102*/ 	.short	0x00ff


	//----- nvinfo : EIATTR_NUM_BARRIERS
	.align		4
        /*0104*/ 	.byte	0x02, 0x4c
        /*0106*/ 	.byte	0x01
	.zero		1


	//----- nvinfo : EIATTR_ANNOTATIONS
	.align		4
        /*0108*/ 	.byte	0x04, 0x55
        /*010a*/ 	.short	(.L_39 - .L_38)


	//   ....[0]....
.L_38:
        /*010c*/ 	.word	0x00000001
        /*0110*/ 	.byte	0x60, 0x00, 0x00, 0x00, 0x01, 0x00, 0x00, 0x00, 0xa0, 0x00, 0x00, 0x00, 0x01, 0x00, 0x00, 0x00
        /* <DEDUP_REMOVED lines=292> */
        /*1360*/ 	.byte	0xf0, 0x2d, 0x00, 0x00, 0x01, 0x00, 0x00, 0x00, 0x00, 0x2e, 0x00, 0x00


	//----- nvinfo : EIATTR_MERCURY_ISA_VERSION
	.align		4
.L_39:
        /*136c*/ 	.byte	0x03, 0x5f
        /*136e*/ 	.short	0x0101


	//----- nvinfo : EIATTR_EXIT_INSTR_OFFSETS
	.align		4
        /*1370*/ 	.byte	0x04, 0x1c
        /*1372*/ 	.short	(.L_41 - .L_40)


	//   ....[0]....
.L_40:
        /*1374*/ 	.word	0x0006a1c0


	//   ....[1]....
        /*1378*/ 	.word	0x0006a1e0


	//----- nvinfo : EIATTR_REQNTID
	.align		4
.L_41:
        /*137c*/ 	.byte	0x04, 0x10
        /*137e*/ 	.short	(.L_43 - .L_42)
.L_42:
        /*1380*/ 	.word	0x00000080
        /*1384*/ 	.word	0x00000001
        /*1388*/ 	.word	0x00000001


	//----- nvinfo : EIATTR_CBANK_PARAM_SIZE
	.align		4
.L_43:
        /*138c*/ 	.byte	0x03, 0x19
        /*138e*/ 	.short	0x0050


	//----- nvinfo : EIATTR_PARAM_CBANK
	.align		4
        /*1390*/ 	.byte	0x04, 0x0a
        /*1392*/ 	.short	(.L_45 - .L_44)
	.align		4
.L_44:
        /*1394*/ 	.word	index@(.nv.constant0.matmul_kernel)
        /*1398*/ 	.short	0x0210
        /*139a*/ 	.short	0x0050


	//----- nvinfo : EIATTR_SW_WAR
	.align		4
.L_45:
        /*139c*/ 	.byte	0x04, 0x36
        /*139e*/ 	.short	(.L_47 - .L_46)
.L_46:
        /*13a0*/ 	.word	0x00000008
.L_47:


//--------------------- .nv.callgraph             --------------------------
	.section	.nv.callgraph,"",@"SHT_CUDA_CALLGRAPH"
	.align	4
	.sectionentsize	8
	.align		4
        /*0000*/ 	.word	0x00000000
	.align		4
        /*0004*/ 	.word	0xffffffff
	.align		4
        /*0008*/ 	.word	0x00000000
	.align		4
        /*000c*/ 	.word	0xfffffffe
	.align		4
        /*0010*/ 	.word	0x00000000
	.align		4
        /*0014*/ 	.word	0xfffffffd
	.align		4
        /*0018*/ 	.word	0x00000000
	.align		4
        /*001c*/ 	.word	0xfffffffc


//--------------------- .text.matmul_kernel       --------------------------
	.section	.text.matmul_kernel,"ax",@progbits
	.align	128
        .global         matmul_kernel
        .type           matmul_kernel,@function
        .size           matmul_kernel,(.L_x_3 - matmul_kernel)
        .other          matmul_kernel,@"STO_CUDA_ENTRY STV_DEFAULT"
matmul_kernel:
.text.matmul_kernel:
[----:B------:R-:W0:Y:S02]  /*0000*/  LDC R1, c[0x0][0x28] ;  /* 0x00000a00ff017b82 */ /* 0x000e240000000800 */
[----:B0-----:R-:W-:-:S06]  /*0010*/  VIADD R1, R1, 0xffffe650 ;  /* 0xffffe65001017836 */ /* 0x001fcc0000000000 */
[----:B------:R-:W0:Y:S01]  /*0020*/  LDC.64 R4, c[0x0][0x228] ;  /* 0x00008a00ff047b82 */ /* 0x000e220000000a00 */
[----:B------:R-:W-:Y:S01]  /*0030*/  UMOV UR6, 0x400 ;  /* 0x0000040000067882 */ /* 0x000fe20000000000 */
[----:B------:R-:W-:Y:S01]  /*0040*/  ULDC.64 UR58, c[0x0][0x208] ;  /* 0x00008200003a7ab9 */ /* 0x000fe20000000a00 */
[----:B------:R-:W-:Y:S01]  /*0050*/  CS2R R24, SRZ ;  /* 0x0000000000187805 */ /* 0x000fe2000001ff00 */
[----:B------:R1:W-:Y:S01]  /*0060*/  STL [R1+0xc00], RZ ;  /* 0x000c00ff01007387 */ /* 0x0003e20000100800 */
[----:B------:R-:W-:Y:S02]  /*0070*/  CS2R R26, SRZ ;  /* 0x00000000001a7805 */ /* 0x000fe4000001ff00 */
[----:B------:R-:W-:Y:S02]  /*0080*/  CS2R R28, SRZ ;  /* 0x00000000001c7805 */ /* 0x000fe4000001ff00 */
[----:B------:R-:W-:Y:S01]  /*0090*/  CS2R R30, SRZ ;  /* 0x00000000001e7805 */ /* 0x000fe2000001ff00 */
[----:B------:R1:W-:Y:S01]  /*00a0*/  STL [R1+0xc04], RZ ;  /* 0x000c04ff01007387 */ /* 0x0003e20000100800 */
[----:B------:R-:W2:Y:S01]  /*00b0*/  S2UR UR4, SR_CTAID.X ;  /* 0x00000000000479c3 */ /* 0x000ea20000002500 */
[----:B------:R-:W-:-:S02]  /*00c0*/  CS2R R32, SRZ ;  /* 0x0000000000207805 */ /* 0x000fc4000001ff00 */
[----:B------:R-:W-:Y:S01]  /*00d0*/  CS2R R34, SRZ ;  /* 0x0000000000227805 */ /* 0x000fe2000001ff00 */
[----:B------:R1:W-:Y:S01]  /*00e0*/  STL [R1+0xc08], RZ ;  /* 0x000c08ff01007387 */ /* 0x0003e20000100800 */
[----:B------:R-:W-:Y:S02]  /*00f0*/  CS2R R36, SRZ ;  /* 0x0000000000247805 */ /* 0x000fe4000001ff00 */
[----:B------:R-:W-:Y:S02]  /*0100*/  CS2R R38, SRZ ;  /* 0x0000000000267805 */ /* 0x000fe4000001ff00 */
[----:B------:R-:W-:Y:S01]  /*0110*/  CS2R R40, SRZ ;  /* 0x0000000000287805 */ /* 0x000fe2000001ff00 */
[----:B------:R1:W-:Y:S01]  /*0120*/  STL [R1+0xc0c], RZ ;  /* 0x000c0cff01007387 */ /* 0x0003e20000100800 */
[----:B------:R-:W3:Y:S01]  /*0130*/  LDC R152, c[0x0][0x230] ;  /* 0x00008c00ff987b82 */ /* 0x000ee20000000800 */
[----:B------:R-:W-:Y:S02]  /*0140*/  CS2R R42, SRZ ;  /* 0x00000000002a7805 */ /* 0x000fe4000001ff00 */
[----:B------:R-:W-:Y:S01]  /*0150*/  CS2R R44, SRZ ;  /* 0x00000000002c7805 */ /* 0x000fe2000001ff00 */
[----:B------:R1:W-:Y:S01]  /*0160*/  STL [R1+0xc10], RZ ;  /* 0x000c10ff01007387 */ /* 0x0003e20000100800 */
[----:B------:R-:W-:-:S02]  /*0170*/  CS2R R46, SRZ ;  /* 0x00000000002e7805 */ /* 0x000fc4000001ff00 */
[----:B------:R-:W-:Y:S02]  /*0180*/  CS2R R48, SRZ ;  /* 0x0000000000307805 */ /* 0x000fe4000001ff00 */
[----:B------:R-:W-:Y:S01]  /*0190*/  CS2R R50, SRZ ;  /* 0x0000000000327805 */ /* 0x000fe2000001ff00 */
[----:B------:R1:W-:Y:S01]  /*01a0*/  STL [R1+0xc14], RZ ;  /* 0x000c14ff01007387 */ /* 0x0003e20000100800 */
[----:B0-----:R-:W-:Y:S01]  /*01b0*/  VIADD R0, R5, 0x1ff ;  /* 0x000001ff05007836 */ /* 0x001fe20000000000 */
[----:B------:R-:W0:Y:S01]  /*01c0*/  S2UR UR7, SR_CgaCtaId ;  /* 0x00000000000779c3 */ /* 0x000e220000008800 */
[----:B------:R-:W-:Y:S01]  /*01d0*/  CS2R R52, SRZ ;  /* 0x0000000000347805 */ /* 0x000fe2000001ff00 */
[----:B------:R1:W-:Y:S01]  /*01e0*/  STL [R1+0xc18], RZ ;  /* 0x000c18ff01007387 */ /* 0x0003e20000100800 */
[----:B------:R-:W-:Y:S02]  /*01f0*/  CS2R R54, SRZ ;  /* 0x0000000000367805 */ /* 0x000fe4000001ff00 */
[----:B------:R-:W-:-:S02]  /*0200*/  SHF.R.S32.HI R3, RZ, 0x1f, R0 ;  /* 0x0000001fff037819 */ /* 0x000fc40000011400 */
[----:B------:R-:W-:Y:S01]  /*0210*/  CS2R R56, SRZ ;  /* 0x0000000000387805 */ /* 0x000fe2000001ff00 */
[----:B------:R1:W-:Y:S01]  /*0220*/  STL [R1+0xc1c], RZ ;  /* 0x000c1cff01007387 */ /* 0x0003e20000100800 */
[----:B--2---:R-:W-:Y:S01]  /*0230*/  I2FP.F32.U32 R7, UR4 ;  /* 0x0000000400077c45 */ /* 0x004fe20008201000 */
[----:B------:R-:W-:Y:S01]  /*0240*/  ULDC UR4, c[0x0][0x150] ;  /* 0x0000540000047ab9 */ /* 0x000fe20000000800 */
[----:B------:R-:W-:Y:S01]  /*0250*/  LEA.HI R3, R3, R0, RZ, 0x9 ;  /* 0x0000000003037211 */ /* 0x000fe200078f48ff */
[----:B------:R1:W-:Y:S01]  /*0260*/  STL [R1+0xc20], RZ ;  /* 0x000c20ff01007387 */ /* 0x0003e20000100800 */
[----:B------:R-:W-:Y:S01]  /*0270*/  CS2R R58, SRZ ;  /* 0x00000000003a7805 */ /* 0x000fe2000001ff00 */
[----:B------:R-:W-:Y:S01]  /*0280*/  FMUL R7, R7, UR4 ;  /* 0x0000000407077c20 */ /* 0x000fe20008400000 */
[----:B------:R-:W-:Y:S01]  /*0290*/  SHF.R.S32.HI R3, RZ, 0x9, R3 ;  /* 0x00000009ff037819 */ /* 0x000fe20000011403 */
[----:B------:R1:W-:Y:S01]  /*02a0*/  STL [R1+0xc24], RZ ;  /* 0x000c24ff01007387 */ /* 0x0003e20000100800 */
[----:B---3--:R-:W-:Y:S01]  /*02b0*/  VIADD R152, R152, 0x1f ;  /* 0x0000001f98987836 */ /* 0x008fe20000000000 */
[----:B------:R-:W-:-:S02]  /*02c0*/  CS2R R60, SRZ ;  /* 0x00000000003c7805 */ /* 0x000fc4000001ff00 */
[----:B------:R-:W-:Y:S01]  /*02d0*/  CS2R R62, SRZ ;  /* 0x00000000003e7805 */ /* 0x000fe2000001ff00 */
[----:B------:R1:W-:Y:S01]  /*02e0*/  STL [R1+0xc28], RZ ;  /* 0x000c28ff01007387 */ /* 0x0003e20000100800 */
[----:B------:R-:W-:Y:S01]  /*02f0*/  IMAD.SHL.U32 R6, R3, 0x8, RZ ;  /* 0x0000000803067824 */ /* 0x000fe200078e00ff */
[----:B------:R-:W2:Y:S01]  /*0300*/  F2I.U32.TRUNC.NTZ R7, R7 ;  /* 0x0000000700077305 */ /* 0x000ea2000020f000 */
[----:B------:R-:W-:Y:S01]  /*0310*/  CS2R R64, SRZ ;  /* 0x0000000000407805 */ /* 0x000fe2000001ff00 */
[----:B------:R1:W-:Y:S01]  /*0320*/  STL [R1+0xc2c], RZ ;  /* 0x000c2cff01007387 */ /* 0x0003e20000100800 */
[----:B------:R-:W-:Y:S02]  /*0330*/  CS2R R66, SRZ ;  /* 0x0000000000427805 */ /* 0x000fe4000001ff00 */
[----:B------:R-:W-:Y:S01]  /*0340*/  IABS R9, R6 ;  /* 0x0000000600097213 */ /* 0x000fe20000000000 */
[----:B0-----:R-:W-:Y:S01]  /*0350*/  USHF.L.U32 UR5, UR7, 0x8, URZ ;  /* 0x0000000807057899 */ /* 0x001fe2000800063f */
[----:B------:R1:W-:Y:S01]  /*0360*/  STL [R1+0xc30], RZ ;  /* 0x000c30ff01007387 */ /* 0x0003e20000100800 */
[----:B------:R-:W-:Y:S01]  /*0370*/  CS2R R68, SRZ ;  /* 0x0000000000447805 */ /* 0x000fe2000001ff00 */
[----:B------:R-:W0:Y:S01]  /*0380*/  I2F.RP R0, R9 ;  /* 0x0000000900007306 */ /* 0x000e220000209400 */
[----:B------:R-:W-:Y:S01]  /*0390*/  ULOP3.LUT UR5, UR5, 0x100, URZ, 0xc0, !UPT ;  /* 0x0000010005057892 */ /* 0x000fe2000f8ec03f */
[----:B------:R1:W-:Y:S01]  /*03a0*/  STL [R1+0xc34], RZ ;  /* 0x000c34ff01007387 */ /* 0x0003e20000100800 */
[----:B------:R-:W-:-:S02]  /*03b0*/  CS2R R70, SRZ ;  /* 0x0000000000467805 */ /* 0x000fc4000001ff00 */
[----:B------:R-:W-:Y:S02]  /*03c0*/  CS2R R72, SRZ ;  /* 0x0000000000487805 */ /* 0x000fe4000001ff00 */
[----:B------:R-:W-:Y:S01]  /*03d0*/  CS2R R74, SRZ ;  /* 0x00000000004a7805 */ /* 0x000fe2000001ff00 */
[----:B------:R1:W-:Y:S01]  /*03e0*/  STL [R1+0xc38], RZ ;  /* 0x000c38ff01007387 */ /* 0x0003e20000100800 */
[----:B--2---:R-:W-:Y:S02]  /*03f0*/  IABS R13, R7 ;  /* 0x00000007000d7213 */ /* 0x004fe40000000000 */
[----:B------:R-:W-:Y:S02]  /*0400*/  CS2R R76, SRZ ;  /* 0x00000000004c7805 */ /* 0x000fe4000001ff00 */
[----:B------:R-:W-:Y:S01]  /*0410*/  CS2R R78, SRZ ;  /* 0x00000000004e7805 */ /* 0x000fe2000001ff00 */
[----:B------:R1:W-:Y:S01]  /*0420*/  STL [R1+0xc3c], RZ ;  /* 0x000c3cff01007387 */ /* 0x0003e20000100800 */
[----:B------:R-:W-:-:S02]  /*0430*/  CS2R R80, SRZ ;  /* 0x0000000000507805 */ /* 0x000fc4000001ff00 */
[----:B------:R-:W-:Y:S02]  /*0440*/  CS2R R82, SRZ ;  /* 0x0000000000527805 */ /* 0x000fe4000001ff00 */
[----:B------:R-:W-:Y:S01]  /*0450*/  CS2R R84, SRZ ;  /* 0x0000000000547805 */ /* 0x000fe2000001ff00 */
[----:B------:R1:W-:Y:S01]  /*0460*/  STL [R1+0xc40], RZ ;  /* 0x000c40ff01007387 */ /* 0x0003e20000100800 */
[----:B0-----:R-:W0:Y:S01]  /*0470*/  MUFU.RCP R0, R0 ;  /* 0x0000000000007308 */ /* 0x001e220000001000 */
[----:B------:R-:W-:Y:S02]  /*0480*/  CS2R R86, SRZ ;  /* 0x0000000000567805 */ /* 0x000fe4000001ff00 */
[----:B------:R-:W-:Y:S01]  /*0490*/  CS2R R88, SRZ ;  /* 0x0000000000587805 */ /* 0x000fe2000001ff00 */
[----:B------:R1:W-:Y:S01]  /*04a0*/  STL [R1+0xc44], RZ ;  /* 0x000c44ff01007387 */ /* 0x0003e20000100800 */
[----:B------:R-:W-:Y:S02]  /*04b0*/  CS2R R90, SRZ ;  /* 0x00000000005a7805 */ /* 0x000fe4000001ff00 */
[----:B------:R-:W-:-:S02]  /*04c0*/  CS2R R92, SRZ ;  /* 0x00000000005c7805 */ /* 0x000fc4000001ff00 */
[----:B------:R-:W-:Y:S01]  /*04d0*/  CS2R R94, SRZ ;  /* 0x00000000005e7805 */ /* 0x000fe2000001ff00 */
[----:B------:R1:W-:Y:S01]  /*04e0*/  STL [R1+0xc48], RZ ;  /* 0x000c48ff01007387 */ /* 0x0003e20000100800 */
[----:B------:R-:W-:Y:S02]  /*04f0*/  CS2R R96, SRZ ;  /* 0x0000000000607805 */ /* 0x000fe4000001ff00 */
[----:B------:R-:W-:Y:S02]  /*0500*/  CS2R R98, SRZ ;  /* 0x0000000000627805 */ /* 0x000fe4000001ff00 */
[----:B------:R-:W-:Y:S01]  /*0510*/  CS2R R100, SRZ ;  /* 0x0000000000647805 */ /* 0x000fe2000001ff00 */
[----:B------:R1:W-:Y:S01]  /*0520*/  STL [R1+0xc4c], RZ ;  /* 0x000c4cff01007387 */ /* 0x0003e20000100800 */
[----:B------:R-:W-:Y:S02]  /*0530*/  CS2R R102, SRZ ;  /* 0x0000000000667805 */ /* 0x000fe4000001ff00 */
[----:B------:R-:W-:-:S02]  /*0540*/  CS2R R104, SRZ ;  /* 0x0000000000687805 */ /* 0x000fc4000001ff00 */
[----:B------:R-:W-:Y:S01]  /*0550*/  CS2R R106, SRZ ;  /* 0x00000000006a7805 */ /* 0x000fe2000001ff00 */
[----:B------:R1:W-:Y:S01]  /*0560*/  STL [R1+0xc50], RZ ;  /* 0x000c50ff01007387 */ /* 0x0003e20000100800 */
[----:B------:R-:W-:Y:S01]  /*0570*/  CS2R R108, SRZ ;  /* 0x00000000006c7805 */ /* 0x000fe2000001ff00 */
[----:B0-----:R-:W-:Y:S01]  /*0580*/  VIADD R2, R0, 0xffffffe ;  /* 0x0ffffffe00027836 */ /* 0x001fe20000000000 */
[----:B------:R-:W-:Y:S01]  /*0590*/  IABS R0, R6 ;  /* 0x0000000600007213 */ /* 0x000fe20000000000 */
[----:B------:R1:W-:Y:S01]  /*05a0*/  STL [R1+0xc54], RZ ;  /* 0x000c54ff01007387 */ /* 0x0003e20000100800 */
[----:B------:R-:W-:Y:S01]  /*05b0*/  CS2R R110, SRZ ;  /* 0x00000000006e7805 */ /* 0x000fe2000001ff00 */
[----:B------:R0:W2:Y:S01]  /*05c0*/  F2I.FTZ.U32.TRUNC.NTZ R3, R2 ;  /* 0x0000000200037305 */ /* 0x0000a2000021f000 */
[----:B------:R-:W-:Y:S01]  /*05d0*/  CS2R R112, SRZ ;  /* 0x0000000000707805 */ /* 0x000fe2000001ff00 */
[----:B------:R1:W-:Y:S01]  /*05e0*/  STL [R1+0xc58], RZ ;  /* 0x000c58ff01007387 */ /* 0x0003e20000100800 */
[----:B------:R-:W-:Y:S01]  /*05f0*/  IMAD.MOV R0, RZ, RZ, -R0 ;  /* 0x000000ffff007224 */ /* 0x000fe200078e0a00 */
[----:B------:R-:W-:-:S02]  /*0600*/  CS2R R114, SRZ ;  /* 0x0000000000727805 */ /* 0x000fc4000001ff00 */
[----:B------:R-:W-:Y:S01]  /*0610*/  CS2R R116, SRZ ;  /* 0x0000000000747805 */ /* 0x000fe2000001ff00 */
[----:B------:R1:W-:Y:S01]  /*0620*/  STL [R1+0xc5c], RZ ;  /* 0x000c5cff01007387 */ /* 0x0003e20000100800 */
[----:B------:R-:W-:Y:S02]  /*0630*/  CS2R R118, SRZ ;  /* 0x0000000000767805 */ /* 0x000fe4000001ff00 */
[----:B------:R-:W-:Y:S01]  /*0640*/  CS2R R120, SRZ ;  /* 0x0000000000787805 */ /* 0x000fe2000001ff00 */
[----:B0-----:R-:W-:Y:S01]  /*0650*/  IMAD.MOV.U32 R2, RZ, RZ, RZ ;  /* 0x000000ffff027224 */ /* 0x001fe200078e00ff */
[----:B------:R1:W-:Y:S01]  /*0660*/  STL [R1+0xc60], RZ ;  /* 0x000c60ff01007387 */ /* 0x0003e20000100800 */
[----:B------:R-:W-:Y:S02]  /*0670*/  CS2R R122, SRZ ;  /* 0x00000000007a7805 */ /* 0x000fe4000001ff00 */
[----:B------:R-:W-:Y:S02]  /*0680*/  CS2R R124, SRZ ;  /* 0x00000000007c7805 */ /* 0x000fe4000001ff00 */
[----:B------:R-:W-:Y:S01]  /*0690*/  CS2R R126, SRZ ;  /* 0x00000000007e7805 */ /* 0x000fe2000001ff00 */
[----:B------:R1:W-:Y:S01]  /*06a0*/  STL [R1+0xc64], RZ ;  /* 0x000c64ff01007387 */ /* 0x0003e20000100800 */
[----:B--2---:R-:W-:Y:S01]  /*06b0*/  IMAD.MOV R8, RZ, RZ, -R3 ;  /* 0x000000ffff087224 */ /* 0x004fe200078e0a03 */
[----:B------:R-:W-:-:S02]  /*06c0*/  CS2R R128, SRZ ;  /* 0x0000000000807805 */ /* 0x000fc4000001ff00 */
[----:B------:R-:W-:Y:S01]  /*06d0*/  CS2R R130, SRZ ;  /* 0x0000000000827805 */ /* 0x000fe2000001ff00 */
[----:B------:R1:W-:Y:S01]  /*06e0*/  STL [R1+0xc68], RZ ;  /* 0x000c68ff01007387 */ /* 0x0003e20000100800 */
[----:B------:R-:W-:Y:S01]  /*06f0*/  IMAD R11, R8, R9, RZ ;  /* 0x00000009080b7224 */ /* 0x000fe200078e02ff */
[----:B------:R-:W-:Y:S02]  /*0700*/  CS2R R132, SRZ ;  /* 0x0000000000847805 */ /* 0x000fe4000001ff00 */
[----:B------:R-:W-:Y:S01]  /*0710*/  CS2R R134, SRZ ;  /* 0x0000000000867805 */ /* 0x000fe2000001ff00 */
[----:B------:R1:W-:Y:S01]  /*0720*/  STL [R1+0xc6c], RZ ;  /* 0x000c6cff01007387 */ /* 0x0003e20000100800 */
[----:B------:R-:W-:Y:S01]  /*0730*/  IMAD.HI.U32 R2, R3, R11, R2 ;  /* 0x0000000b03027227 */ /* 0x000fe200078e0002 */
[----:B------:R-:W-:Y:S02]  /*0740*/  CS2R R136, SRZ ;  /* 0x0000000000887805 */ /* 0x000fe4000001ff00 */
[----:B------:R-:W-:Y:S01]  /*0750*/  CS2R R138, SRZ ;  /* 0x00000000008a7805 */ /* 0x000fe2000001ff00 */
[----:B------:R1:W-:Y:S01]  /*0760*/  STL [R1+0xc70], RZ ;  /* 0x000c70ff01007387 */ /* 0x0003e20000100800 */
[----:B------:R-:W-:-:S02]  /*0770*/  CS2R R140, SRZ ;  /* 0x00000000008c7805 */ /* 0x000fc4000001ff00 */
[----:B------:R-:W-:Y:S01]  /*0780*/  CS2R R142, SRZ ;  /* 0x00000000008e7805 */ /* 0x000fe2000001ff00 */
[----:B------:R-:W-:Y:S01]  /*0790*/  IMAD.HI.U32 R2, R2, R13, RZ ;  /* 0x0000000d02027227 */ /* 0x000fe200078e00ff */
[----:B------:R1:W-:Y:S01]  /*07a0*/  STL [R1+0xc74], RZ ;  /* 0x000c74ff01007387 */ /* 0x0003e20000100800 */
[----:B------:R-:W-:Y:S02]  /*07b0*/  CS2R R144, SRZ ;  /* 0x0000000000907805 */ /* 0x000fe4000001ff00 */
[----:B------:R-:W-:Y:S01]  /*07c0*/  CS2R R146, SRZ ;  /* 0x0000000000927805 */ /* 0x000fe2000001ff00 */
[----:B------:R-:W-:Y:S01]  /*07d0*/  IMAD R0, R2, R0, R13 ;  /* 0x0000000002007224 */ /* 0x000fe200078e020d */
[----:B------:R1:W-:Y:S01]  /*07e0*/  STL [R1+0xc78], RZ ;  /* 0x000c78ff01007387 */ /* 0x0003e20000100800 */
[----:B------:R-:W-:Y:S02]  /*07f0*/  CS2R R148, SRZ ;  /* 0x0000000000947805 */ /* 0x000fe4000001ff00 */
[----:B------:R-:W-:Y:S01]  /*0800*/  CS2R R150, SRZ ;  /* 0x0000000000967805 */ /* 0x000fe2000001ff00 */
[----:B------:R1:W-:Y:S01]  /*0810*/  STL [R1+0xc7c], RZ ;  /* 0x000c7cff01007387 */ /* 0x0003e20000100800 */
[----:B------:R-:W-:-:S03]  /*0820*/  ISETP.GT.U32.AND P1, PT, R9, R0, PT ;  /* 0x000000000900720c */ /* 0x000fc60003f24070 */
[----:B------:R1:W-:Y:S04]  /*0830*/  STL [R1+0xc80], RZ ;  /* 0x000c80ff01007387 */ /* 0x0003e80000100800 */
[----:B------:R1:W-:Y:S04]  /*0840*/  STL [R1+0xc84], RZ ;  /* 0x000c84ff01007387 */ /* 0x0003e80000100800 */
[----:B------:R1:W-:Y:S02]  /*0850*/  STL [R1+0xc88], RZ ;  /* 0x000c88ff01007387 */ /* 0x0003e40000100800 */
[----:B------:R-:W-:-:S02]  /*0860*/  @!P1 IMAD.IADD R0, R0, 0x1, -R9 ;  /* 0x0000000100009824 */ /* 0x000fc400078e0a09 */
[----:B------:R1:W-:Y:S01]  /*0870*/  STL [R1+0xc8c], RZ ;  /* 0x000c8cff01007387 */ /* 0x0003e20000100800 */
[----:B------:R-:W-:Y:S01]  /*0880*/  @!P1 VIADD R2, R2, 0x1 ;  /* 0x0000000102029836 */ /* 0x000fe20000000000 */
[----:B------:R-:W-:Y:S02]  /*0890*/  ISETP.NE.AND P1, PT, R6, RZ, PT ;  /* 0x000000ff0600720c */ /* 0x000fe40003f25270 */
[----:B------:R1:W-:Y:S01]  /*08a0*/  STL [R1+0xc90], RZ ;  /* 0x000c90ff01007387 */ /* 0x0003e20000100800 */
[----:B------:R-:W-:Y:S02]  /*08b0*/  ISETP.GE.U32.AND P0, PT, R0, R9, PT ;  /* 0x000000090000720c */ /* 0x000fe40003f06070 */
[----:B------:R-:W-:Y:S01]  /*08c0*/  LOP3.LUT R0, R7, R6, RZ, 0x3c, !PT ;  /* 0x0000000607007212 */ /* 0x000fe200078e3cff */
[----:B------:R1:W-:Y:S03]  /*08d0*/  STL [R1+0xc94], RZ ;  /* 0x000c94ff01007387 */ /* 0x0003e60000100800 */
[----:B------:R-:W-:Y:S01]  /*08e0*/  ISETP.GE.AND P2, PT, R0, RZ, PT ;  /* 0x000000ff0000720c */ /* 0x000fe20003f46270 */
[----:B------:R1:W-:Y:S01]  /*08f0*/  STL [R1+0xc98], RZ ;  /* 0x000c98ff01007387 */ /* 0x0003e20000100800 */
[----:B------:R-:W-:-:S03]  /*0900*/  VIADD R0, R4, 0x1ff ;  /* 0x000001ff04007836 */ /* 0x000fc60000000000 */
[----:B------:R1:W-:Y:S02]  /*0910*/  STL [R1+0xc9c], RZ ;  /* 0x000c9cff01007387 */ /* 0x0003e40000100800 */
[----:B------:R-:W-:Y:S01]  /*0920*/  @P0 VIADD R2, R2, 0x1 ;  /* 0x0000000102020836 */ /* 0x000fe20000000000 */
[----:B------:R-:W-:Y:S01]  /*0930*/  SHF.R.S32.HI R3, RZ, 0x1f, R0 ;  /* 0x0000001fff037819 */ /* 0x000fe20000011400 */
[----:B------:R1:W-:Y:S03]  /*0940*/  STL [R1+0xca0], RZ ;  /* 0x000ca0ff01007387 */ /* 0x0003e60000100800 */
[----:B------:R-:W-:Y:S01]  /*0950*/  LEA.HI R3, R3, R0, RZ, 0x9 ;  /* 0x0000000003037211 */ /* 0x000fe200078f48ff */
[----:B------:R1:W-:Y:S01]  /*0960*/  STL [R1+0xca4], RZ ;  /* 0x000ca4ff01007387 */ /* 0x0003e20000100800 */
[----:B------:R-:W-:Y:S01]  /*0970*/  @!P2 IMAD.MOV R2, RZ, RZ, -R2 ;  /* 0x000000ffff02a224 */ /* 0x000fe200078e0a02 */
[----:B------:R-:W-:-:S02]  /*0980*/  @!P1 LOP3.LUT R2, RZ, R6, RZ, 0x33, !PT ;  /* 0x00000006ff029212 */ /* 0x000fc400078e33ff */
[----:B------:R1:W-:Y:S03]  /*0990*/  STL [R1+0xca8], RZ ;  /* 0x000ca8ff01007387 */ /* 0x0003e60000100800 */
[----:B------:R-:W-:Y:S01]  /*09a0*/  IMAD.SHL.U32 R8, R2, 0x8, RZ ;  /* 0x0000000802087824 */ /* 0x000fe200078e00ff */
[----:B------:R1:W-:Y:S01]  /*09b0*/  STL [R1+0xcac], RZ ;  /* 0x000cacff01007387 */ /* 0x0003e20000100800 */
[----:B------:R-:W-:-:S03]  /*09c0*/  IMAD.MOV R2, RZ, RZ, -R2 ;  /* 0x000000ffff027224 */ /* 0x000fc600078e0a02 */
[----:B------:R1:W-:Y:S01]  /*09d0*/  STL [R1+0xcb0], RZ ;  /* 0x000cb0ff01007387 */ /* 0x0003e20000100800 */
[----:B------:R-:W-:Y:S01]  /*09e0*/  LEA.HI.SX32 R3, R3, -R8, 0x17 ;  /* 0x8000000803037211 */ /* 0x000fe200078fbaff */
[----:B------:R-:W-:Y:S02]  /*09f0*/  IMAD R6, R6, R2, R7 ;  /* 0x0000000206067224 */ /* 0x000fe400078e0207 */
[----:B------:R1:W-:Y:S01]  /*0a00*/  STL [R1+0xcb4], RZ ;  /* 0x000cb4ff01007387 */ /* 0x0003e20000100800 */
[----:B------:R-:W-:Y:S02]  /*0a10*/  VIMNMX R13, R3, 0x8, PT ;  /* 0x00000008030d7848 */ /* 0x000fe40003fe0100 */
[----:B------:R-:W-:Y:S01]  /*0a20*/  IABS R11, R6 ;  /* 0x00000006000b7213 */ /* 0x000fe20000000000 */
[----:B------:R1:W-:Y:S01]  /*0a30*/  STL [R1+0xcb8], RZ ;  /* 0x000cb8ff01007387 */ /* 0x0003e20000100800 */
[----:B------:R-:W-:-:S03]  /*0a40*/  IABS R9, R13 ;  /* 0x0000000d00097213 */ /* 0x000fc60000000000 */
[----:B------:R1:W-:Y:S01]  /*0a50*/  STL [R1+0xcbc], RZ ;  /* 0x000cbcff01007387 */ /* 0x0003e20000100800 */
[----:B------:R-:W0:Y:S03]  /*0a60*/  I2F.RP R0, R9 ;  /* 0x0000000900007306 */ /* 0x000e260000209400 */
[----:B------:R1:W-:Y:S04]  /*0a70*/  STL [R1+0xcc0], RZ ;  /* 0x000cc0ff01007387 */ /* 0x0003e80000100800 */
[----:B------:R1:W-:Y:S04]  /*0a80*/  STL [R1+0xcc4], RZ ;  /* 0x000cc4ff01007387 */ /* 0x0003e80000100800 */
[----:B------:R1:W-:Y:S04]  /*0a90*/  STL [R1+0xcc8], RZ ;  /* 0x000cc8ff01007387 */ /* 0x0003e80000100800 */
[----:B------:R1:W-:Y:S01]  /*0aa0*/  STL [R1+0xccc], RZ ;  /* 0x000cccff01007387 */ /* 0x0003e20000100800 */
[----:B0-----:R-:W0:Y:S03]  /*0ab0*/  MUFU.RCP R0, R0 ;  /* 0x0000000000007308 */ /* 0x001e260000001000 */
[----:B------:R1:W-:Y:S04]  /*0ac0*/  STL [R1+0xcd0], RZ ;  /* 0x000cd0ff01007387 */ /* 0x0003e80000100800 */
[----:B------:R1:W-:Y:S04]  /*0ad0*/  STL [R1+0xcd4], RZ ;  /* 0x000cd4ff01007387 */ /* 0x0003e80000100800 */
[----:B------:R1:W-:Y:S04]  /*0ae0*/  STL [R1+0xcd8], RZ ;  /* 0x000cd8ff01007387 */ /* 0x0003e80000100800 */
[----:B------:R1:W-:Y:S01]  /*0af0*/  STL [R1+0xcdc], RZ ;  /* 0x000cdcff01007387 */ /* 0x0003e20000100800 */
[----:B0-----:R-:W-:-:S03]  /*0b00*/  VIADD R3, R0, 0xffffffe ;  /* 0x0ffffffe00037836 */ /* 0x001fc60000000000 */
[----:B------:R1:W-:Y:S04]  /*0b10*/  STL [R1+0xce0], RZ ;  /* 0x000ce0ff01007387 */ /* 0x0003e80000100800 */
[----:B------:R1:W-:Y:S01]  /*0b20*/  STL [R1+0xce4], RZ ;  /* 0x000ce4ff01007387 */ /* 0x0003e20000100800 */
[----:B------:R-:W0:Y:S03]  /*0b30*/  F2I.FTZ.U32.TRUNC.NTZ R3, R3 ;  /* 0x0000000300037305 */ /* 0x000e26000021f000 */
[----:B------:R1:W-:Y:S04]  /*0b40*/  STL [R1+0xce8], RZ ;  /* 0x000ce8ff01007387 */ /* 0x0003e80000100800 */
[----:B------:R1:W-:Y:S04]  /*0b50*/  STL [R1+0xcec], RZ ;  /* 0x000cecff01007387 */ /* 0x0003e80000100800 */
[----:B------:R1:W-:Y:S04]  /*0b60*/  STL [R1+0xcf0], RZ ;  /* 0x000cf0ff01007387 */ /* 0x0003e80000100800 */
[----:B------:R1:W-:Y:S01]  /*0b70*/  STL [R1+0xcf4], RZ ;  /* 0x000cf4ff01007387 */ /* 0x0003e20000100800 */
[----:B0-----:R-:W-:-:S03]  /*0b80*/  IMAD.MOV R10, RZ, RZ, -R3 ;  /* 0x000000ffff0a7224 */ /* 0x001fc600078e0a03 */
[----:B------:R1:W-:Y:S01]  /*0b90*/  STL [R1+0xcf8], RZ ;  /* 0x000cf8ff01007387 */ /* 0x0003e20000100800 */
[----:B------:R-:W-:Y:S01]  /*0ba0*/  IMAD.MOV.U32 R2, RZ, RZ, R10 ;  /* 0x000000ffff027224 */ /* 0x000fe200078e000a */
[----:B------:R-:W-:Y:S02]  /*0bb0*/  IABS R10, R13 ;  /* 0x0000000d000a7213 */ /* 0x000fe40000000000 */
[----:B------:R1:W-:Y:S01]  /*0bc0*/  STL [R1+0xcfc], RZ ;  /* 0x000cfcff01007387 */ /* 0x0003e20000100800 */
[----:B------:R-:W-:Y:S02]  /*0bd0*/  IMAD R7, R2, R9, RZ ;  /* 0x0000000902077224 */ /* 0x000fe400078e02ff */
[----:B------:R-:W-:Y:S01]  /*0be0*/  IMAD.MOV.U32 R2, RZ, RZ, RZ ;  /* 0x000000ffff027224 */ /* 0x000fe200078e00ff */
[----:B------:R1:W-:Y:S03]  /*0bf0*/  STL [R1+0xd00], RZ ;  /* 0x000d00ff01007387 */ /* 0x0003e60000100800 */
[----:B------:R-:W-:Y:S01]  /*0c00*/  IMAD.HI.U32 R2, R3, R7, R2 ;  /* 0x0000000703027227 */ /* 0x000fe200078e0002 */
[----:B------:R1:W-:Y:S03]  /*0c10*/  STL [R1+0xd04], RZ ;  /* 0x000d04ff01007387 */ /* 0x0003e60000100800 */
[----:B------:R-:W-:Y:S01]  /*0c20*/  IMAD.MOV R3, RZ, RZ, -R10 ;  /* 0x000000ffff037224 */ /* 0x000fe200078e0a0a */
[----:B------:R1:W-:Y:S01]  /*0c30*/  STL [R1+0xd08], RZ ;  /* 0x000d08ff01007387 */ /* 0x0003e20000100800 */
[----:B------:R-:W-:-:S03]  /*0c40*/  IMAD.HI.U32 R0, R2, R11, RZ ;  /* 0x0000000b02007227 */ /* 0x000fc600078e00ff */
[----:B------:R1:W-:Y:S01]  /*0c50*/  STL [R1+0xd0c], RZ ;  /* 0x000d0cff01007387 */ /* 0x0003e20000100800 */
[----:B------:R-:W-:-:S03]  /*0c60*/  IMAD R2, R0, R3, R11 ;  /* 0x0000000300027224 */ /* 0x000fc600078e020b */
[----:B------:R1:W-:Y:S02]  /*0c70*/  STL [R1+0xd10], RZ ;  /* 0x000d10ff01007387 */ /* 0x0003e40000100800 */
[----:B------:R-:W-:Y:S02]  /*0c80*/  ISETP.GT.U32.AND P1, PT, R9, R2, PT ;  /* 0x000000020900720c */ /* 0x000fe40003f24070 */
[----:B------:R1:W-:Y:S04]  /*0c90*/  STL [R1+0xd14], RZ ;  /* 0x000d14ff01007387 */ /* 0x0003e80000100800 */
[----:B------:R1:W-:Y:S04]  /*0ca0*/  STL [R1+0xd18], RZ ;  /* 0x000d18ff01007387 */ /* 0x0003e80000100800 */
[----:B------:R1:W-:Y:S03]  /*0cb0*/  STL [R1+0xd1c], RZ ;  /* 0x000d1cff01007387 */ /* 0x0003e60000100800 */
[----:B------:R-:W-:Y:S01]  /*0cc0*/  @!P1 IMAD.IADD R2, R2, 0x1, -R9 ;  /* 0x0000000102029824 */ /* 0x000fe200078e0a09 */
[----:B------:R1:W-:Y:S01]  /*0cd0*/  STL [R1+0xd20], RZ ;  /* 0x000d20ff01007387 */ /* 0x0003e20000100800 */
[----:B------:R-:W-:Y:S01]  /*0ce0*/  @!P1 VIADD R0, R0, 0x1 ;  /* 0x0000000100009836 */ /* 0x000fe20000000000 */
[----:B------:R-:W-:-:S02]  /*0cf0*/  ISETP.NE.AND P1, PT, R13, RZ, PT ;  /* 0x000000ff0d00720c */ /* 0x000fc40003f25270 */
[----:B------:R1:W-:Y:S01]  /*0d00*/  STL [R1+0xd24], RZ ;  /* 0x000d24ff01007387 */ /* 0x0003e20000100800 */
[----:B------:R-:W-:Y:S02]  /*0d10*/  ISETP.GE.U32.AND P0, PT, R2, R9, PT ;  /* 0x000000090200720c */ /* 0x000fe40003f06070 */
[-C--:B------:R-:W-:Y:S01]  /*0d20*/  LOP3.LUT R2, R6, R13.reuse, RZ, 0x3c, !PT ;  /* 0x0000000d06027212 */ /* 0x080fe200078e3cff */
[----:B------:R1:W-:Y:S03]  /*0d30*/  STL [R1+0xd28], RZ ;  /* 0x000d28ff01007387 */ /* 0x0003e60000100800 */
[----:B------:R-:W-:Y:S01]  /*0d40*/  ISETP.GE.AND P2, PT, R2, RZ, PT ;  /* 0x000000ff0200720c */ /* 0x000fe20003f46270 */
[----:B------:R1:W-:Y:S04]  /*0d50*/  STL [R1+0xd2c], RZ ;  /* 0x000d2cff01007387 */ /* 0x0003e80000100800 */
[----:B------:R1:W-:Y:S02]  /*0d60*/  STL [R1+0xd30], RZ ;  /* 0x000d30ff01007387 */ /* 0x0003e40000100800 */
[----:B------:R-:W-:Y:S01]  /*0d70*/  @P0 VIADD R0, R0, 0x1 ;  /* 0x0000000100000836 */ /* 0x000fe20000000000 */
[----:B------:R-:W-:Y:S01]  /*0d80*/  ISETP.GE.AND P0, PT, R152, 0x20, PT ;  /* 0x000000209800780c */ /* 0x000fe20003f06270 */
[----:B------:R1:W-:Y:S04]  /*0d90*/  STL [R1+0xd34], RZ ;  /* 0x000d34ff01007387 */ /* 0x0003e80000100800 */
[----:B------:R1:W-:Y:S01]  /*0da0*/  STL [R1+0xd38], RZ ;  /* 0x000d38ff01007387 */ /* 0x0003e20000100800 */
[----:B------:R-:W-:Y:S01]  /*0db0*/  @!P2 IMAD.MOV R0, RZ, RZ, -R0 ;  /* 0x000000ffff00a224 */ /* 0x000fe200078e0a00 */
[----:B------:R-:W-:-:S02]  /*0dc0*/  @!P1 LOP3.LUT R0, RZ, R13, RZ, 0x33, !PT ;  /* 0x0000000dff009212 */ /* 0x000fc400078e33ff */
[----:B------:R1:W-:Y:S03]  /*0dd0*/  STL [R1+0xd3c], RZ ;  /* 0x000d3cff01007387 */ /* 0x0003e60000100800 */
[----:B------:R-:W-:Y:S01]  /*0de0*/  IMAD.MOV R2, RZ, RZ, -R0 ;  /* 0x000000ffff027224 */ /* 0x000fe200078e0a00 */
[----:B------:R1:W-:Y:S01]  /*0df0*/  STL [R1+0xd40], RZ ;  /* 0x000d40ff01007387 */ /* 0x0003e20000100800 */
[----:B------:R-:W-:Y:S02]  /*0e00*/  IMAD.SHL.U32 R0, R0, 0x200, RZ ;  /* 0x0000020000007824 */ /* 0x000fe400078e00ff */
[----:B------:R-:W-:Y:S01]  /*0e10*/  IMAD R2, R13, R2, R6 ;  /* 0x000000020d027224 */ /* 0x000fe200078e0206 */
[----:B------:R1:W-:Y:S01]  /*0e20*/  STL [R1+0xd44], RZ ;  /* 0x000d44ff01007387 */ /* 0x0003e20000100800 */
[----:B------:R-:W-:Y:S02]  /*0e30*/  VIADD R7, R0, 0x140 ;  /* 0x0000014000077836 */ /* 0x000fe40000000000 */
[----:B------:R-:W-:Y:S01]  /*0e40*/  IMAD.IADD R2, R8, 0x1, R2 ;  /* 0x0000000108027824 */ /* 0x000fe200078e0202 */
[----:B------:R1:W-:Y:S04]  /*0e50*/  STL [R1+0xd48], RZ ;  /* 0x000d48ff01007387 */ /* 0x0003e80000100800 */
[----:B------:R1:W-:Y:S01]  /*0e60*/  STL [R1+0xd4c], RZ ;  /* 0x000d4cff01007387 */ /* 0x0003e20000100800 */
[----:B------:R-:W-:-:S03]  /*0e70*/  R2UR UR4, R2 ;  /* 0x00000000020472ca */ /* 0x000fc600000e0000 */
[----:B------:R1:W-:Y:S04]  /*0e80*/  STL [R1+0xd50], RZ ;  /* 0x000d50ff01007387 */ /* 0x0003e80000100800 */
[----:B------:R1:W-:Y:S04]  /*0e90*/  STL [R1+0xd54], RZ ;  /* 0x000d54ff01007387 */ /* 0x0003e80000100800 */
[----:B------:R1:W-:Y:S02]  /*0ea0*/  STL [R1+0xd58], RZ ;  /* 0x000d58ff01007387 */ /* 0x0003e40000100800 */
[----:B------:R-:W-:-:S02]  /*0eb0*/  ULEA UR4, UR4, UR5, 0x9 ;  /* 0x0000000504047291 */ /* 0x000fc4000f8e483f */
[----:B------:R1:W-:Y:S04]  /*0ec0*/  STL [R1+0xd5c], RZ ;  /* 0x000d5cff01007387 */ /* 0x0003e80000100800 */
        /* <DEDUP_REMOVED lines=680> */
[----:B------:R1:W-:Y:S04]  /*3950*/  STL [R1], RZ ;  /* 0x000000ff01007387 */ /* 0x0003e80000100800 */
        /* <DEDUP_REMOVED lines=105> */
[----:B------:R1:W-:Y:S01]  /*3ff0*/  STL [R1+0x1a8], RZ ;  /* 0x0001a8ff01007387 */ /* 0x0003e20000100800 */
[----:B------:R-:W0:Y:S03]  /*4000*/  S2R R6, SR_TID.X ;  /* 0x0000000000067919 */ /* 0x000e260000002100 */
        /* <DEDUP_REMOVED lines=8> */
[----:B0-----:R-:W-:-:S03]  /*4090*/  LOP3.LUT R14, R6, 0x7f, RZ, 0xc0, !PT ;  /* 0x0000007f060e7812 */ /* 0x001fc600078ec0ff */
[----:B------:R1:W-:Y:S02]  /*40a0*/  STL [R1+0x1cc], RZ ;  /* 0x0001ccff01007387 */ /* 0x0003e40000100800 */
[----:B------:R-:W-:Y:S01]  /*40b0*/  VIADD R2, R14, UR4 ;  /* 0x000000040e027c36 */ /* 0x000fe20008000000 */
[----:B------:R-:W-:Y:S01]  /*40c0*/  ULEA UR4, UR7, UR6, 0x18 ;  /* 0x0000000607047291 */ /* 0x000fe2000f8ec03f */
[----:B------:R1:W-:Y:S02]  /*40d0*/  STL [R1+0x1d0], RZ ;  /* 0x0001d0ff01007387 */ /* 0x0003e40000100800 */
[----:B------:R-:W-:Y:S02]  /*40e0*/  VIADD R3, R2, 0x80 ;  /* 0x0000008002037836 */ /* 0x000fe40000000000 */
        /* <DEDUP_REMOVED lines=11> */
[----:B------:R1:W-:Y:S01]  /*41a0*/  STL [R1+0x13b4], R7 ;  /* 0x0013b40701007387 */ /* 0x0003e20000100800 */
[----:B------:R-:W-:Y:S05]  /*41b0*/  @!P0 BRA `(.L_x_0) ;  /* 0x000001cc00f88947 */ /* 0x000fea0003800000 */
[----:B-1----:R-:W-:Y:S01]  /*41c0*/  IABS R7, R5 ;  /* 0x0000000500077213 */ /* 0x002fe20000000000 */
[----:B------:R-:W-:Y:S01]  /*41d0*/  ULDC UR8, c[0x0][0x23c] ;  /* 0x00008f0000087ab9 */ /* 0x000fe20000000800 */
[----:B------:R-:W-:Y:S01]  /*41e0*/  IABS R17, R4 ;  /* 0x0000000400117213 */ /* 0x000fe20000000000 */
[----:B------:R-:W-:Y:S01]  /*41f0*/  ULDC UR5, c[0x0][0x240] ;  /* 0x0000900000057ab9 */ /* 0x000fe20000000800 */
[----:B------:R-:W0:Y:S01]  /*4200*/  I2F.RP R8, R7 ;  /* 0x0000000700087306 */ /* 0x000e220000209400 */
[----:B------:R-:W-:Y:S01]  /*4210*/  SHF.R.U32.HI R9, RZ, 0x5, R6 ;  /* 0x00000005ff097819 */ /* 0x000fe20000011606 */
[----:B------:R-:W-:Y:S01]  /*4220*/  ULDC.64 UR6, c[0x0][0x218] ;  /* 0x0000860000067ab9 */ /* 0x000fe20000000a00 */
[----:B------:R-:W-:Y:S01]  /*4230*/  IABS R18, R2 ;  /* 0x0000000200127213 */ /* 0x000fe20000000000 */
[----:B------:R-:W-:Y:S01]  /*4240*/  ULDC.64 UR10, c[0x0][0x210] ;  /* 0x00008400000a7ab9 */ /* 0x000fe20000000a00 */
[----:B------:R-:W-:Y:S01]  /*4250*/  SGXT.U32 R9, R9, 0x2 ;  /* 0x000000020909781a */ /* 0x000fe20000000000 */
[----:B------:R-:W-:Y:S01]  /*4260*/  UIADD3 UR56, UR4, 0x4000, URZ ;  /* 0x0000400004387890 */ /* 0x000fe2000fffe03f */
[----:B------:R-:W-:Y:S01]  /*4270*/  LOP3.LUT R55, R6, 0x1f, RZ, 0xc0, !PT ;  /* 0x0000001f06377812 */ /* 0x000fe200078ec0ff */
[----:B------:R-:W1:Y:S01]  /*4280*/  I2F.RP R15, R17 ;  /* 0x00000011000f7306 */ /* 0x000e620000209400 */
[----:B------:R-:W-:Y:S01]  /*4290*/  LOP3.LUT R9, R0, R9, RZ, 0xfc, !PT ;  /* 0x0000000900097212 */ /* 0x000fe200078efcff */
[----:B------:R-:W-:Y:S01]  /*42a0*/  USHF.R.U32.HI UR56, URZ, 0x4, UR56 ;  /* 0x000000043f387899 */ /* 0x000fe20008011638 */
[----:B------:R-:W-:-:S02]  /*42b0*/  UMOV UR14, 0xfffffe00 ;  /* 0xfffffe00000e7882 */ /* 0x000fc40000000000 */
[----:B------:R-:W-:Y:S01]  /*42c0*/  IABS R34, R9 ;  /* 0x0000000900227213 */ /* 0x000fe20000000000 */
[----:B------:R-:W-:Y:S01]  /*42d0*/  USGXT.U32 UR56, UR56, 0xe ;  /* 0x0000000e3838789a */ /* 0x000fe20008000000 */
[C---:B------:R-:W-:Y:S01]  /*42e0*/  LOP3.LUT R20, R9.reuse, 0x1f0, RZ, 0xfc, !PT ;  /* 0x000001f009147812 */ /* 0x040fe200078efcff */
[----:B0-----:R-:W0:Y:S01]  /*42f0*/  MUFU.RCP R8, R8 ;  /* 0x0000000800087308 */ /* 0x001e220000001000 */
[C---:B------:R-:W-:Y:S01]  /*4300*/  LOP3.LUT R23, R9.reuse, 0x48, RZ, 0xfc, !PT ;  /* 0x0000004809177812 */ /* 0x040fe200078efcff */
[----:B------:R-:W-:Y:S01]  /*4310*/  UMOV UR15, 0x3fffffef ;  /* 0x3fffffef000f7882 */ /* 0x000fe20000000000 */
[----:B------:R-:W-:Y:S02]  /*4320*/  IABS R36, R20 ;  /* 0x0000001400247213 */ /* 0x000fe40000000000 */
[----:B------:R-:W-:Y:S02]  /*4330*/  IABS R24, R23 ;  /* 0x0000001700187213 */ /* 0x000fe40000000000 */
[C---:B------:R-:W-:Y:S01]  /*4340*/  LOP3.LUT R29, R9.reuse, 0x44, RZ, 0xfc, !PT ;  /* 0x00000044091d7812 */ /* 0x040fe200078efcff */
[----:B-1----:R-:W1:Y:S01]  /*4350*/  MUFU.RCP R15, R15 ;  /* 0x0000000f000f7308 */ /* 0x002e620000001000 */
[----:B------:R-:W-:-:S02]  /*4360*/  LOP3.LUT R31, R9, 0x40, RZ, 0xfc, !PT ;  /* 0x00000040091f7812 */ /* 0x000fc400078efcff */
[----:B------:R-:W-:Y:S02]  /*4370*/  IABS R22, R29 ;  /* 0x0000001d00167213 */ /* 0x000fe40000000000 */
[C---:B------:R-:W-:Y:S02]  /*4380*/  LOP3.LUT R39, R9.reuse, 0x38, RZ, 0xfc, !PT ;  /* 0x0000003809277812 */ /* 0x040fe400078efcff */
[C---:B------:R-:W-:Y:S01]  /*4390*/  LOP3.LUT R41, R9.reuse, 0x2c, RZ, 0xfc, !PT ;  /* 0x0000002c09297812 */ /* 0x040fe200078efcff */
[----:B0-----:R-:W-:Y:S01]  /*43a0*/  VIADD R10, R8, 0xffffffe ;  /* 0x0ffffffe080a7836 */ /* 0x001fe20000000000 */
[----:B------:R-:W-:Y:S02]  /*43b0*/  IABS R21, R39 ;  /* 0x0000002700157213 */ /* 0x000fe40000000000 */
[----:B------:R-:W-:Y:S01]  /*43c0*/  IABS R144, R41 ;  /* 0x0000002900907213 */ /* 0x000fe20000000000 */
[----:B------:R0:W2:Y:S01]  /*43d0*/  F2I.FTZ.U32.TRUNC.NTZ R11, R10 ;  /* 0x0000000a000b7305 */ /* 0x0000a2000021f000 */
[----:B------:R-:W-:-:S02]  /*43e0*/  LOP3.LUT R45, R9, 0x20, RZ, 0xfc, !PT ;  /* 0x00000020092d7812 */ /* 0x000fc400078efcff */
[----:B------:R-:W-:Y:S01]  /*43f0*/  LOP3.LUT R43, R9, 0x28, RZ, 0xfc, !PT ;  /* 0x00000028092b7812 */ /* 0x000fe200078efcff */
[----:B-1----:R-:W-:Y:S01]  /*4400*/  VIADD R12, R15, 0xffffffe ;  /* 0x0ffffffe0f0c7836 */ /* 0x002fe20000000000 */
[C---:B------:R-:W-:Y:S02]  /*4410*/  LOP3.LUT R47, R9.reuse, 0x14, RZ, 0xfc, !PT ;  /* 0x00000014092f7812 */ /* 0x040fe400078efcff */
[----:B------:R-:W-:Y:S01]  /*4420*/  IABS R140, R43 ;  /* 0x0000002b008c7213 */ /* 0x000fe20000000000 */
[----:B------:R1:W3:Y:S01]  /*4430*/  F2I.FTZ.U32.TRUNC.NTZ R13, R12 ;  /* 0x0000000c000d7305 */ /* 0x0002e2000021f000 */
[----:B0-----:R-:W-:Y:S01]  /*4440*/  IMAD.MOV.U32 R10, RZ, RZ, RZ ;  /* 0x000000ffff0a7224 */ /* 0x001fe200078e00ff */
[C---:B------:R-:W-:Y:S02]  /*4450*/  LOP3.LUT R49, R9.reuse, 0x10, RZ, 0xfc, !PT ;  /* 0x0000001009317812 */ /* 0x040fe400078efcff */
[----:B------:R-:W-:Y:S02]  /*4460*/  IABS R136, R47 ;  /* 0x0000002f00887213 */ /* 0x000fe40000000000 */
[----:B------:R-:W-:Y:S01]  /*4470*/  IABS R134, R49 ;  /* 0x0000003100867213 */ /* 0x000fe20000000000 */
[----:B--2---:R-:W-:Y:S01]  /*4480*/  IMAD.MOV R16, RZ, RZ, -R11 ;  /* 0x000000ffff107224 */ /* 0x004fe200078e0a0b */
[C---:B------:R-:W-:Y:S01]  /*4490*/  LOP3.LUT R51, R9.reuse, 0xc, RZ, 0xfc, !PT ;  /* 0x0000000c09337812 */ /* 0x040fe200078efcff */
[----:B-1----:R-:W-:Y:S01]  /*44a0*/  IMAD.MOV.U32 R12, RZ, RZ, RZ ;  /* 0x000000ffff0c7224 */ /* 0x002fe200078e00ff */
[----:B------:R-:W-:Y:S01]  /*44b0*/  LOP3.LUT R53, R9, 0x8, RZ, 0xfc, !PT ;  /* 0x0000000809357812 */ /* 0x000fe200078efcff */
[----:B------:R-:W-:Y:S01]  /*44c0*/  IMAD R15, R16, R7, RZ ;  /* 0x00000007100f7224 */ /* 0x000fe200078e02ff */
[----:B------:R-:W-:-:S02]  /*44d0*/  IABS R16, R3 ;  /* 0x0000000300107213 */ /* 0x000fc40000000000 */
[----:B------:R-:W-:Y:S01]  /*44e0*/  IABS R132, R51 ;  /* 0x0000003300847213 */ /* 0x000fe20000000000 */
[----:B---3--:R-:W-:Y:S01]  /*44f0*/  IMAD.MOV R8, RZ, RZ, -R13 ;  /* 0x000000ffff087224 */ /* 0x008fe200078e0a0d */
[----:B------:R-:W-:-:S03]  /*4500*/  IABS R130, R53 ;  /* 0x0000003500827213 */ /* 0x000fc60000000000 */
[----:B------:R-:W-:Y:S02]  /*4510*/  IMAD R19, R8, R17, RZ ;  /* 0x0000001108137224 */ /* 0x000fe400078e02ff */
[----:B------:R-:W-:-:S04]  /*4520*/  IMAD.HI.U32 R8, R11, R15, R10 ;  /* 0x0000000f0b087227 */ /* 0x000fc800078e000a */
[----:B------:R-:W-:Y:S01]  /*4530*/  IMAD.HI.U32 R12, R13, R19, R12 ;  /* 0x000000130d0c7227 */ /* 0x000fe200078e000c */
[----:B------:R-:W-:Y:S02]  /*4540*/  SHF.R.S32.HI R13, RZ, 0x1f, R152 ;  /* 0x0000001fff0d7819 */ /* 0x000fe40000011498 */
[----:B------:R-:W-:Y:S01]  /*4550*/  SHF.R.S32.HI R19, RZ, 0x2, R6 ;  /* 0x00000002ff137819 */ /* 0x000fe20000011406 */
[----:B------:R-:W-:Y:S01]  /*4560*/  IMAD.HI.U32 R10, R8, R34, RZ ;  /* 0x00000022080a7227 */ /* 0x000fe200078e00ff */
[----:B------:R-:W-:-:S03]  /*4570*/  LEA.HI R152, R13, R152, RZ, 0x5 ;  /* 0x000000980d987211 */ /* 0x000fc600078f28ff */
[----:B------:R-:W-:-:S04]  /*4580*/  IMAD.HI.U32 R11, R12, R16, RZ ;  /* 0x000000100c0b7227 */ /* 0x000fc800078e00ff */
[----:B------:R-:W-:Y:S01]  /*4590*/  IMAD.MOV R15, RZ, RZ, -R10 ;  /* 0x000000ffff0f7224 */ /* 0x000fe200078e0a0a */
[----:B------:R-:W-:Y:S01]  /*45a0*/  LEA.HI R10, R6, R0, RZ, 0x1b ;  /* 0x00000000060a7211 */ /* 0x000fe200078fd8ff */
[----:B------:R-:W-:Y:S02]  /*45b0*/  IMAD.MOV R13, RZ, RZ, -R11 ;  /* 0x000000ffff0d7224 */ /* 0x000fe400078e0a0b */
[----:B------:R-:W-:Y:S02]  /*45c0*/  IMAD R34, R7, R15, R34 ;  /* 0x0000000f07227224 */ /* 0x000fe400078e0222 */
[----:B------:R-:W-:Y:S02]  /*45d0*/  IMAD R15, R17, R13, R16 ;  /* 0x0000000d110f7224 */ /* 0x000fe400078e0210 */
[----:B------:R-:W-:Y:S01]  /*45e0*/  IMAD.HI.U32 R12, R12, R18, RZ ;  /* 0x000000120c0c7227 */ /* 0x000fe200078e00ff */
[----:B------:R-:W-:Y:S02]  /*45f0*/  ISETP.GT.U32.AND P0, PT, R7, R34, PT ;  /* 0x000000220700720c */ /* 0x000fe40003f04070 */
[----:B------:R-:W-:Y:S01]  /*4600*/  ISETP.GT.U32.AND P1, PT, R17, R15, PT ;  /* 0x0000000f1100720c */ /* 0x000fe20003f24070 */
[----:B------:R-:W-:-:S02]  /*4610*/  IMAD.MOV R12, RZ, RZ, -R12 ;  /* 0x000000ffff0c7224 */ /* 0x000fc400078e0a0c */
[----:B------:R-:W-:Y:S02]  /*4620*/  VIADD R11, R10, 0x1fc ;  /* 0x000001fc0a0b7836 */ /* 0x000fe40000000000 */
[----:B------:R-:W-:Y:S01]  /*4630*/  IMAD R16, R17, R12, R18 ;  /* 0x0000000c11107224 */ /* 0x000fe200078e0212 */
[----:B------:R-:W-:Y:S01]  /*4640*/  LOP3.LUT R18, R9, 0x1f8, RZ, 0xfc, !PT ;  /* 0x000001f809127812 */ /* 0x000fe200078efcff */
[----:B------:R-:W-:Y:S01]  /*4650*/  IMAD.SHL.U32 R12, R6, 0x20, RZ ;  /* 0x00000020060c7824 */ /* 0x000fe200078e00ff */
[----:B------:R-:W-:Y:S02]  /*4660*/  ISETP.GE.AND P2, PT, R11, RZ, PT ;  /* 0x000000ff0b00720c */ /* 0x000fe40003f46270 */
[----:B------:R-:W-:Y:S01]  /*4670*/  IABS R32, R11 ;  /* 0x0000000b00207213 */ /* 0x000fe20000000000 */
[----:B------:R-:W-:Y:S01]  /*4680*/  @!P0 IMAD.IADD R34, R34, 0x1, -R7 ;  /* 0x0000000122228824 */ /* 0x000fe200078e0a07 */
[----:B------:R-:W-:Y:S01]  /*4690*/  SGXT R11, R19, 0x1 ;  /* 0x00000001130b781a */ /* 0x000fe20000000200 */
[----:B------:R-:W-:Y:S01]  /*46a0*/  @!P1 IMAD.IADD R15, R15, 0x1, -R17 ;  /* 0x000000010f0f9824 */ /* 0x000fe200078e0a11 */
[----:B------:R-:W-:-:S02]  /*46b0*/  ISETP.GT.U32.AND P3, PT, R17, R16, PT ;  /* 0x000000101100720c */ /* 0x000fc40003f64070 */
[----:B------:R-:W-:Y:S01]  /*46c0*/  LOP3.LUT R13, R11, 0x90, RZ, 0xc0, !PT ;  /* 0x000000900b0d7812 */ /* 0x000fe200078ec0ff */
[----:B------:R-:W-:Y:S01]  /*46d0*/  IMAD.HI.U32 R11, R8, R32, RZ ;  /* 0x00000020080b7227 */ /* 0x000fe200078e00ff */
[----:B------:R-:W-:Y:S02]  /*46e0*/  ISETP.GT.U32.AND P1, PT, R17, R15, PT ;  /* 0x0000000f1100720c */ /* 0x000fe40003f24070 */
[----:B------:R-:W-:Y:S01]  /*46f0*/  LOP3.LUT R19, R9, 0x1f4, RZ, 0xfc, !PT ;  /* 0x000001f409137812 */ /* 0x000fe200078efcff */
[----:B------:R-:W-:Y:S01]  /*4700*/  IMAD.MOV R11, RZ, RZ, -R11 ;  /* 0x000000ffff0b7224 */ /* 0x000fe200078e0a0b */
[----:B------:R-:W-:Y:S02]  /*4710*/  IABS R40, R18 ;  /* 0x0000001200287213 */ /* 0x000fe40000000000 */
[----:B------:R-:W-:Y:S01]  /*4720*/  IABS R38, R19 ;  /* 0x0000001300267213 */ /* 0x000fe20000000000 */
[----:B------:R-:W-:Y:S01]  /*4730*/  IMAD R32, R7, R11, R32 ;  /* 0x0000000b07207224 */ /* 0x000fe200078e0220 */
[----:B------:R-:W-:Y:S01]  /*4740*/  LOP3.LUT R153, R13, 0xf60, R12, 0xf8, !PT ;  /* 0x00000f600d997812 */ /* 0x000fe200078ef80c */
[--C-:B------:R-:W-:Y:S01]  /*4750*/  @!P3 IMAD.IADD R16, R16, 0x1, -R17.reuse ;  /* 0x000000011010b824 */ /* 0x100fe200078e0a11 */
[C---:B------:R-:W-:Y:S01]  /*4760*/  ISETP.GT.U32.AND P6, PT, R7.reuse, R34, PT ;  /* 0x000000220700720c */ /* 0x040fe20003fc4070 */
[----:B------:R-:W-:Y:S01]  /*4770*/  IMAD.HI.U32 R11, R8, R40, RZ ;  /* 0x00000028080b7227 */ /* 0x000fe200078e00ff */
[----:B------:R-:W-:Y:S01]  /*4780*/  ISETP.GT.U32.AND P4, PT, R7, R32, PT ;  /* 0x000000200700720c */ /* 0x000fe20003f84070 */
[----:B------:R-:W-:Y:S01]  /*4790*/  STL [R1+0x13a8], R153 ;  /* 0x0013a89901007387 */ /* 0x000fe20000100800 */
[----:B------:R-:W-:Y:S01]  /*47a0*/  ISETP.GT.U32.AND P3, PT, R17, R16, PT ;  /* 0x000000101100720c */ /* 0x000fe20003f64070 */
[----:B------:R-:W-:Y:S01]  /*47b0*/  @!P1 IMAD.IADD R15, R15, 0x1, -R17 ;  /* 0x000000010f0f9824 */ /* 0x000fe200078e0a11 */
[----:B------:R-:W-:Y:S01]  /*47c0*/  ISETP.GE.AND P1, PT, R2, RZ, PT ;  /* 0x000000ff0200720c */ /* 0x000fe20003f26270 */
[----:B------:R-:W-:Y:S01]  /*47d0*/  IMAD.HI.U32 R12, R8, R38, RZ ;  /* 0x00000026080c7227 */ /* 0x000fe200078e00ff */
[----:B------:R-:W-:-:S02]  /*47e0*/  ISETP.GE.AND P0, PT, R3, RZ, PT ;  /* 0x000000ff0300720c */ /* 0x000fc40003f06270 */
[----:B------:R-:W-:Y:S01]  /*47f0*/  ISETP.GE.AND P5, PT, R18, RZ, PT ;  /* 0x000000ff1200720c */ /* 0x000fe20003fa6270 */
[----:B------:R-:W-:Y:S01]  /*4800*/  IMAD.MOV R11, RZ, RZ, -R11 ;  /* 0x000000ffff0b7224 */ /* 0x000fe200078e0a0b */
[----:B------:R-:W-:Y:S01]  /*4810*/  LOP3.LUT R18, R9, 0x190, RZ, 0xfc, !PT ;  /* 0x0000019009127812 */ /* 0x000fe200078efcff */
[----:B------:R-:W-:Y:S02]  /*4820*/  IMAD.MOV R12, RZ, RZ, -R12 ;  /* 0x000000ffff0c7224 */ /* 0x000fe400078e0a0c */
[C---:B------:R-:W-:Y:S01]  /*4830*/  IMAD R40, R7.reuse, R11, R40 ;  /* 0x0000000b07287224 */ /* 0x040fe200078e0228 */
[----:B------:R-:W-:Y:S01]  /*4840*/  IABS R108, R18 ;  /* 0x00000012006c7213 */ /* 0x000fe20000000000 */
[----:B------:R-:W-:Y:S01]  /*4850*/  IMAD R38, R7, R12, R38 ;  /* 0x0000000c07267224 */ /* 0x000fe200078e0226 */
[----:B------:R-:W-:Y:S01]  /*4860*/  LOP3.LUT R12, R9, 0x1ec, RZ, 0xfc, !PT ;  /* 0x000001ec090c7812 */ /* 0x000fe200078efcff */
[----:B------:R-:W-:Y:S01]  /*4870*/  @!P3 IMAD.IADD R16, R16, 0x1, -R17 ;  /* 0x000000011010b824 */ /* 0x000fe200078e0a11 */
[----:B------:R-:W-:Y:S01]  /*4880*/  ISETP.NE.AND P3, PT, R4, RZ, PT ;  /* 0x000000ff0400720c */ /* 0x000fe20003f65270 */
[--C-:B------:R-:W-:Y:S01]  /*4890*/  @!P4 IMAD.IADD R32, R32, 0x1, -R7.reuse ;  /* 0x000000012020c824 */ /* 0x100fe200078e0a07 */
[C---:B------:R-:W-:Y:S01]  /*48a0*/  ISETP.GT.U32.AND P4, PT, R7.reuse, R40, PT ;  /* 0x000000280700720c */ /* 0x040fe20003f84070 */
[----:B------:R-:W-:Y:S01]  /*48b0*/  @!P6 IMAD.IADD R34, R34, 0x1, -R7 ;  /* 0x000000012222e824 */ /* 0x000fe200078e0a07 */
[----:B------:R-:W-:Y:S01]  /*48c0*/  LOP3.LUT R4, RZ, R4, RZ, 0x33, !PT ;  /* 0x00000004ff047212 */ /* 0x000fe200078e33ff */
[----:B------:R-:W-:Y:S01]  /*48d0*/  @!P1 IMAD.MOV R16, RZ, RZ, -R16 ;  /* 0x000000ffff109224 */ /* 0x000fe200078e0a10 */
[C---:B------:R-:W-:Y:S01]  /*48e0*/  ISETP.GT.U32.AND P6, PT, R7.reuse, R32, PT ;  /* 0x000000200700720c */ /* 0x040fe20003fc4070 */
[----:B------:R-:W-:Y:S01]  /*48f0*/  IMAD.HI.U32 R13, R8, R36, RZ ;  /* 0x00000024080d7227 */ /* 0x000fe200078e00ff */
[----:B------:R-:W-:-:S02]  /*4900*/  ISETP.GT.U32.AND P1, PT, R7, R38, PT ;  /* 0x000000260700720c */ /* 0x000fc40003f24070 */
[----:B------:R-:W-:Y:S01]  /*4910*/  IABS R42, R12 ;  /* 0x0000000c002a7213 */ /* 0x000fe20000000000 */
[----:B------:R-:W-:Y:S01]  /*4920*/  IMAD.MOV R13, RZ, RZ, -R13 ;  /* 0x000000ffff0d7224 */ /* 0x000fe200078e0a0d */
[----:B------:R-:W-:Y:S01]  /*4930*/  SEL R27, R4, R16, !P3 ;  /* 0x00000010041b7207 */ /* 0x000fe20005800000 */
[----:B------:R-:W-:Y:S01]  /*4940*/  @!P0 IMAD.MOV R15, RZ, RZ, -R15 ;  /* 0x000000ffff0f8224 */ /* 0x000fe200078e0a0f */
[----:B------:R-:W-:Y:S01]  /*4950*/  ISETP.GE.AND P0, PT, R9, RZ, PT ;  /* 0x000000ff0900720c */ /* 0x000fe20003f06270 */
[----:B------:R-:W-:Y:S01]  /*4960*/  IMAD R36, R7, R13, R36 ;  /* 0x0000000d07247224 */ /* 0x000fe200078e0224 */
[----:B------:R-:W-:Y:S01]  /*4970*/  LOP3.LUT R13, R9, 0x1e8, RZ, 0xfc, !PT ;  /* 0x000001e8090d7812 */ /* 0x000fe200078efcff */
[--C-:B------:R-:W-:Y:S01]  /*4980*/  @!P4 IMAD.IADD R40, R40, 0x1, -R7.reuse ;  /* 0x000000012828c824 */ /* 0x100fe200078e0a07 */
[----:B------:R-:W-:Y:S01]  /*4990*/  SEL R25, R4, R15, !P3 ;  /* 0x0000000f04197207 */ /* 0x000fe20005800000 */
[--C-:B------:R-:W-:Y:S01]  /*49a0*/  @!P6 IMAD.IADD R32, R32, 0x1, -R7.reuse ;  /* 0x000000012020e824 */ /* 0x100fe200078e0a07 */
[C---:B------:R-:W-:Y:S01]  /*49b0*/  ISETP.GT.U32.AND P6, PT, R7.reuse, R36, PT ;  /* 0x000000240700720c */ /* 0x040fe20003fc4070 */
[----:B------:R-:W-:Y:S01]  /*49c0*/  @!P1 IMAD.IADD R38, R38, 0x1, -R7 ;  /* 0x0000000126269824 */ /* 0x000fe200078e0a07 */
[----:B------:R-:W-:Y:S01]  /*49d0*/  ISETP.GT.U32.AND P1, PT, R7, R40, PT ;  /* 0x000000280700720c */ /* 0x000fe20003f24070 */
[----:B------:R-:W-:Y:S01]  /*49e0*/  IMAD.HI.U32 R4, R8, R42, RZ ;  /* 0x0000002a08047227 */ /* 0x000fe200078e00ff */
[----:B------:R-:W-:-:S02]  /*49f0*/  IABS R44, R13 ;  /* 0x0000000d002c7213 */ /* 0x000fc40000000000 */
[----:B------:R-:W-:Y:S01]  /*4a00*/  LOP3.LUT R15, R9, 0x1e4, RZ, 0xfc, !PT ;  /* 0x000001e4090f7812 */ /* 0x000fe200078efcff */
[----:B------:R-:W-:Y:S01]  /*4a10*/  IMAD.MOV R11, RZ, RZ, -R4 ;  /* 0x000000ffff0b7224 */ /* 0x000fe200078e0a04 */
[----:B------:R-:W-:Y:S01]  /*4a20*/  ISETP.GE.AND P3, PT, R19, RZ, PT ;  /* 0x000000ff1300720c */ /* 0x000fe20003f66270 */
[----:B------:R-:W-:Y:S01]  /*4a30*/  IMAD.HI.U32 R4, R8, R44, RZ ;  /* 0x0000002c08047227 */ /* 0x000fe200078e00ff */
[----:B------:R-:W-:Y:S02]  /*4a40*/  IABS R46, R15 ;  /* 0x0000000f002e7213 */ /* 0x000fe40000000000 */
[----:B------:R-:W-:Y:S01]  /*4a50*/  ISETP.GE.AND P4, PT, R20, RZ, PT ;  /* 0x000000ff1400720c */ /* 0x000fe20003f86270 */
[----:B------:R-:W-:Y:S01]  /*4a60*/  IMAD R42, R7, R11, R42 ;  /* 0x0000000b072a7224 */ /* 0x000fe200078e022a */
[----:B------:R-:W-:Y:S01]  /*4a70*/  LOP3.LUT R16, R9, 0x1c8, RZ, 0xfc, !PT ;  /* 0x000001c809107812 */ /* 0x000fe200078efcff */
[----:B------:R-:W-:Y:S01]  /*4a80*/  @!P0 IMAD.MOV R34, RZ, RZ, -R34 ;  /* 0x000000ffff228224 */ /* 0x000fe200078e0a22 */
[C---:B------:R-:W-:Y:S01]  /*4a90*/  ISETP.GT.U32.AND P0, PT, R7.reuse, R38, PT ;  /* 0x000000260700720c */ /* 0x040fe20003f04070 */
[--C-:B------:R-:W-:Y:S01]  /*4aa0*/  @!P6 IMAD.IADD R36, R36, 0x1, -R7.reuse ;  /* 0x000000012424e824 */ /* 0x100fe200078e0a07 */
[----:B------:R-:W-:Y:S01]  /*4ab0*/  IABS R122, R16 ;  /* 0x00000010007a7213 */ /* 0x000fe20000000000 */
[----:B------:R-:W-:Y:S01]  /*4ac0*/  @!P1 IMAD.IADD R40, R40, 0x1, -R7 ;  /* 0x0000000128289824 */ /* 0x000fe200078e0a07 */
[C---:B------:R-:W-:Y:S01]  /*4ad0*/  ISETP.GT.U32.AND P1, PT, R7.reuse, R42, PT ;  /* 0x0000002a0700720c */ /* 0x040fe20003f24070 */
[----:B------:R-:W-:Y:S01]  /*4ae0*/  IMAD.MOV R4, RZ, RZ, -R4 ;  /* 0x000000ffff047224 */ /* 0x000fe200078e0a04 */
[----:B------:R-:W-:Y:S01]  /*4af0*/  ISETP.GT.U32.AND P6, PT, R7, R36, PT ;  /* 0x000000240700720c */ /* 0x000fe20003fc4070 */
[----:B------:R-:W-:Y:S01]  /*4b00*/  @!P5 IMAD.MOV R40, RZ, RZ, -R40 ;  /* 0x000000ffff28d224 */ /* 0x000fe200078e0a28 */
[----:B------:R-:W-:Y:S01]  /*4b10*/  LOP3.LUT R17, R9, 0x1c4, RZ, 0xfc, !PT ;  /* 0x000001c409117812 */ /* 0x000fe200078efcff */
[----:B------:R-:W-:Y:S01]  /*4b20*/  IMAD R44, R7, R4, R44 ;  /* 0x00000004072c7224 */ /* 0x000fe200078e022c */
[----:B------:R-:W-:Y:S01]  /*4b30*/  LOP3.LUT R20, R9, 0x54, RZ, 0xfc, !PT ;  /* 0x0000005409147812 */ /* 0x000fe200078efcff */
[----:B------:R-:W-:Y:S01]  /*4b40*/  IMAD.HI.U32 R4, R8, R46, RZ ;  /* 0x0000002e08047227 */ /* 0x000fe200078e00ff */
[----:B------:R-:W-:-:S02]  /*4b50*/  IABS R56, R17 ;  /* 0x0000001100387213 */ /* 0x000fc40000000000 */
[----:B------:R-:W-:Y:S01]  /*4b60*/  IABS R148, R20 ;  /* 0x0000001400947213 */ /* 0x000fe20000000000 */
[----:B------:R-:W-:Y:S02]  /*4b70*/  IMAD.MOV R4, RZ, RZ, -R4 ;  /* 0x000000ffff047224 */ /* 0x000fe400078e0a04 */
[--C-:B------:R-:W-:Y:S01]  /*4b80*/  @!P0 IMAD.IADD R38, R38, 0x1, -R7.reuse ;  /* 0x0000000126268824 */ /* 0x100fe200078e0a07 */
[----:B------:R-:W-:Y:S01]  /*4b90*/  ISETP.GE.AND P0, PT, R13, RZ, PT ;  /* 0x000000ff0d00720c */ /* 0x000fe20003f06270 */
[--C-:B------:R-:W-:Y:S01]  /*4ba0*/  @!P1 IMAD.IADD R42, R42, 0x1, -R7.reuse ;  /* 0x000000012a2a9824 */ /* 0x100fe200078e0a07 */
[----:B------:R-:W-:Y:S01]  /*4bb0*/  LOP3.LUT R13, R9, 0x1d8, RZ, 0xfc, !PT ;  /* 0x000001d8090d7812 */ /* 0x000fe200078efcff */
[C---:B------:R-:W-:Y:S02]  /*4bc0*/  IMAD R46, R7.reuse, R4, R46 ;  /* 0x00000004072e7224 */ /* 0x040fe400078e022e */
[----:B------:R-:W-:Y:S01]  /*4bd0*/  @!P6 IMAD.IADD R36, R36, 0x1, -R7 ;  /* 0x000000012424e824 */ /* 0x000fe200078e0a07 */
[C---:B------:R-:W-:Y:S01]  /*4be0*/  ISETP.GT.U32.AND P6, PT, R7.reuse, R44, PT ;  /* 0x0000002c0700720c */ /* 0x040fe20003fc4070 */
[----:B------:R-:W-:Y:S01]  /*4bf0*/  @!P3 IMAD.MOV R38, RZ, RZ, -R38 ;  /* 0x000000ffff26b224 */ /* 0x000fe200078e0a26 */
[C---:B------:R-:W-:Y:S01]  /*4c00*/  ISETP.GT.U32.AND P5, PT, R7.reuse, R42, PT ;  /* 0x0000002a0700720c */ /* 0x040fe20003fa4070 */
[----:B------:R-:W-:Y:S01]  /*4c10*/  @!P2 IMAD.MOV R32, RZ, RZ, -R32 ;  /* 0x000000ffff20a224 */ /* 0x000fe200078e0a20 */
[----:B------:R-:W-:Y:S01]  /*4c20*/  ISETP.GT.U32.AND P3, PT, R7, R46, PT ;  /* 0x0000002e0700720c */ /* 0x000fe20003f64070 */
[----:B------:R-:W-:Y:S01]  /*4c30*/  VIADD R11, R10, 0x1dc ;  /* 0x000001dc0a0b7836 */ /* 0x000fe20000000000 */
[----:B------:R-:W-:Y:S01]  /*4c40*/  ISETP.GE.AND P2, PT, R12, RZ, PT ;  /* 0x000000ff0c00720c */ /* 0x000fe20003f46270 */
[----:B------:R-:W-:Y:S01]  /*4c50*/  @!P4 IMAD.MOV R36, RZ, RZ, -R36 ;  /* 0x000000ffff24c224 */ /* 0x000fe200078e0a24 */
[----:B------:R-:W-:-:S02]  /*4c60*/  LOP3.LUT R12, R9, 0x1e0, RZ, 0xfc, !PT ;  /* 0x000001e0090c7812 */ /* 0x000fc400078efcff */
[----:B------:R-:W-:Y:S02]  /*4c70*/  IABS R126, R13 ;  /* 0x0000000d007e7213 */ /* 0x000fe40000000000 */
[----:B------:R-:W-:Y:S01]  /*4c80*/  IABS R48, R12 ;  /* 0x0000000c00307213 */ /* 0x000fe20000000000 */
[--C-:B------:R-:W-:Y:S01]  /*4c90*/  @!P6 IMAD.IADD R44, R44, 0x1, -R7.reuse ;  /* 0x000000012c2ce824 */ /* 0x100fe200078e0a07 */
[----:B------:R-:W-:Y:S01]  /*4ca0*/  ISETP.GE.AND P1, PT, R11, RZ, PT ;  /* 0x000000ff0b00720c */ /* 0x000fe20003f26270 */
[--C-:B------:R-:W-:Y:S01]  /*4cb0*/  @!P5 IMAD.IADD R42, R42, 0x1, -R7.reuse ;  /* 0x000000012a2ad824 */ /* 0x100fe200078e0a07 */
[----:B------:R-:W-:Y:S01]  /*4cc0*/  IABS R52, R11 ;  /* 0x0000000b00347213 */ /* 0x000fe20000000000 */
[----:B------:R-:W-:Y:S01]  /*4cd0*/  @!P3 IMAD.IADD R46, R46, 0x1, -R7 ;  /* 0x000000012e2eb824 */ /* 0x000fe200078e0a07 */
[----:B------:R-:W-:Y:S01]  /*4ce0*/  ISETP.GT.U32.AND P6, PT, R7, R44, PT ;  /* 0x0000002c0700720c */ /* 0x000fe20003fc4070 */
[----:B------:R-:W-:Y:S01]  /*4cf0*/  IMAD.HI.U32 R4, R8, R48, RZ ;  /* 0x0000003008047227 */ /* 0x000fe200078e00ff */
[----:B------:R-:W-:-:S02]  /*4d00*/  ISETP.GE.AND P4, PT, R15, RZ, PT ;  /* 0x000000ff0f00720c */ /* 0x000fc40003f86270 */
[----:B------:R-:W-:Y:S01]  /*4d10*/  LOP3.LUT R15, R9, 0x1d4, RZ, 0xfc, !PT ;  /* 0x000001d4090f7812 */ /* 0x000fe200078efcff */
[----:B------:R-:W-:Y:S01]  /*4d20*/  @!P2 IMAD.MOV R42, RZ, RZ, -R42 ;  /* 0x000000ffff2aa224 */ /* 0x000fe200078e0a2a */
[----:B------:R-:W-:Y:S01]  /*4d30*/  ISETP.GT.U32.AND P2, PT, R7, R46, PT ;  /* 0x0000002e0700720c */ /* 0x000fe20003f44070 */
[----:B------:R-:W-:Y:S01]  /*4d40*/  IMAD.MOV R4, RZ, RZ, -R4 ;  /* 0x000000ffff047224 */ /* 0x000fe200078e0a04 */
[----:B------:R-:W-:Y:S01]  /*4d50*/  IABS R50, R15 ;  /* 0x0000000f00327213 */ /* 0x000fe20000000000 */
[C---:B------:R-:W-:Y:S01]  /*4d60*/  IMAD.HI.U32 R11, R8.reuse, R126, RZ ;  /* 0x0000007e080b7227 */ /* 0x040fe200078e00ff */
[----:B------:R-:W-:Y:S02]  /*4d70*/  ISETP.GE.AND P3, PT, R13, RZ, PT ;  /* 0x000000ff0d00720c */ /* 0x000fe40003f66270 */
[----:B------:R-:W-:Y:S01]  /*4d80*/  LOP3.LUT R13, R9, 0x1cc, RZ, 0xfc, !PT ;  /* 0x000001cc090d7812 */ /* 0x000fe200078efcff */
[C---:B------:R-:W-:Y:S02]  /*4d90*/  IMAD R48, R7.reuse, R4, R48 ;  /* 0x0000000407307224 */ /* 0x040fe400078e0230 */
[----:B------:R-:W-:Y:S01]  /*4da0*/  IMAD.MOV R11, RZ, RZ, -R11 ;  /* 0x000000ffff0b7224 */ /* 0x000fe200078e0a0b */
[----:B------:R-:W-:Y:S01]  /*4db0*/  IABS R54, R13 ;  /* 0x0000000d00367213 */ /* 0x000fe20000000000 */
[----:B------:R-:W-:Y:S01]  /*4dc0*/  IMAD.HI.U32 R4, R8, R52, RZ ;  /* 0x0000003408047227 */ /* 0x000fe200078e00ff */
[----:B------:R-:W-:-:S03]  /*4dd0*/  ISETP.GT.U32.AND P5, PT, R7, R48, PT ;  /* 0x000000300700720c */ /* 0x000fc60003fa4070 */
[C---:B------:R-:W-:Y:S02]  /*4de0*/  IMAD R126, R7.reuse, R11, R126 ;  /* 0x0000000b077e7224 */ /* 0x040fe400078e027e */
[----:B------:R-:W-:Y:S02]  /*4df0*/  IMAD.MOV R4, RZ, RZ, -R4 ;  /* 0x000000ffff047224 */ /* 0x000fe400078e0a04 */
[--C-:B------:R-:W-:Y:S01]  /*4e00*/  @!P6 IMAD.IADD R44, R44, 0x1, -R7.reuse ;  /* 0x000000012c2ce824 */ /* 0x100fe200078e0a07 */
[----:B------:R-:W-:Y:S01]  /*4e10*/  ISETP.GE.AND P6, PT, R12, RZ, PT ;  /* 0x000000ff0c00720c */ /* 0x000fe20003fc6270 */
[----:B------:R-:W-:Y:S01]  /*4e20*/  @!P2 IMAD.IADD R46, R46, 0x1, -R7 ;  /* 0x000000012e2ea824 */ /* 0x000fe200078e0a07 */
[C---:B------:R-:W-:Y:S01]  /*4e30*/  ISETP.GT.U32.AND P2, PT, R7.reuse, R126, PT ;  /* 0x0000007e0700720c */ /* 0x040fe20003f44070 */
[----:B------:R-:W-:Y:S01]  /*4e40*/  IMAD R52, R7, R4, R52 ;  /* 0x0000000407347224 */ /* 0x000fe200078e0234 */
[----:B------:R-:W-:Y:S01]  /*4e50*/  LOP3.LUT R12, R9, 0x1d0, RZ, 0xfc, !PT ;  /* 0x000001d0090c7812 */ /* 0x000fe200078efcff */
[----:B------:R-:W-:-:S03]  /*4e60*/  IMAD.HI.U32 R4, R8, R50, RZ ;  /* 0x0000003208047227 */ /* 0x000fc600078e00ff */
[----:B------:R-:W-:Y:S01]  /*4e70*/  IABS R124, R12 ;  /* 0x0000000c007c7213 */ /* 0x000fe20000000000 */
[----:B------:R-:W-:Y:S02]  /*4e80*/  IMAD.MOV R4, RZ, RZ, -R4 ;  /* 0x000000ffff047224 */ /* 0x000fe400078e0a04 */
[----:B------:R-:W-:Y:S01]  /*4e90*/  @!P0 IMAD.MOV R44, RZ, RZ, -R44 ;  /* 0x000000ffff2c8224 */ /* 0x000fe200078e0a2c */
[C---:B------:R-:W-:Y:S01]  /*4ea0*/  ISETP.GT.U32.AND P0, PT, R7.reuse, R52, PT ;  /* 0x000000340700720c */ /* 0x040fe20003f04070 */
[----:B------:R-:W-:Y:S02]  /*4eb0*/  IMAD R50, R7, R4, R50 ;  /* 0x0000000407327224 */ /* 0x000fe400078e0232 */
[----:B------:R-:W-:-:S04]  /*4ec0*/  IMAD.HI.U32 R4, R8, R124, RZ ;  /* 0x0000007c08047227 */ /* 0x000fc800078e00ff */
[--C-:B------:R-:W-:Y:S02]  /*4ed0*/  @!P5 IMAD.IADD R48, R48, 0x1, -R7.reuse ;  /* 0x000000013030d824 */ /* 0x100fe400078e0a07 */
[----:B------:R-:W-:Y:S02]  /*4ee0*/  @!P2 IMAD.IADD R126, R126, 0x1, -R7 ;  /* 0x000000017e7ea824 */ /* 0x000fe400078e0a07 */
[----:B------:R-:W-:Y:S01]  /*4ef0*/  IMAD.MOV R4, RZ, RZ, -R4 ;  /* 0x000000ffff047224 */ /* 0x000fe200078e0a04 */
[C---:B------:R-:W-:Y:S01]  /*4f00*/  ISETP.GT.U32.AND P5, PT, R7.reuse, R48, PT ;  /* 0x000000300700720c */ /* 0x040fe20003fa4070 */
[----:B------:R-:W-:Y:S01]  /*4f10*/  @!P4 IMAD.MOV R46, RZ, RZ, -R46 ;  /* 0x000000ffff2ec224 */ /* 0x000fe200078e0a2e */
[C---:B------:R-:W-:Y:S01]  /*4f20*/  ISETP.GT.U32.AND P4, PT, R7.reuse, R126, PT ;  /* 0x0000007e0700720c */ /* 0x040fe20003f84070 */
[----:B------:R-:W-:Y:S02]  /*4f30*/  IMAD R124, R7, R4, R124 ;  /* 0x00000004077c7224 */ /* 0x000fe400078e027c */
[----:B------:R-:W-:-:S04]  /*4f40*/  IMAD.HI.U32 R4, R8, R54, RZ ;  /* 0x0000003608047227 */ /* 0x000fc800078e00ff */
[--C-:B------:R-:W-:Y:S01]  /*4f50*/  @!P0 IMAD.IADD R52, R52, 0x1, -R7.reuse ;  /* 0x0000000134348824 */ /* 0x100fe200078e0a07 */
[----:B------:R-:W-:Y:S01]  /*4f60*/  ISETP.GE.AND P0, PT, R15, RZ, PT ;  /* 0x000000ff0f00720c */ /* 0x000fe20003f06270 */
[----:B------:R-:W-:Y:S01]  /*4f70*/  IMAD.MOV R4, RZ, RZ, -R4 ;  /* 0x000000ffff047224 */ /* 0x000fe200078e0a04 */
[----:B------:R-:W-:Y:S01]  /*4f80*/  LOP3.LUT R15, R9, 0x1b4, RZ, 0xfc, !PT ;  /* 0x000001b4090f7812 */ /* 0x000fe200078efcff */
[--C-:B------:R-:W-:Y:S01]  /*4f90*/  @!P5 IMAD.IADD R48, R48, 0x1, -R7.reuse ;  /* 0x000000013030d824 */ /* 0x100fe200078e0a07 */
[C---:B------:R-:W-:Y:S01]  /*4fa0*/  ISETP.GT.U32.AND P2, PT, R7.reuse, R52, PT ;  /* 0x000000340700720c */ /* 0x040fe20003f44070 */
[C---:B------:R-:W-:Y:S01]  /*4fb0*/  IMAD R54, R7.reuse, R4, R54 ;  /* 0x0000000407367224 */ /* 0x040fe200078e0236 */
[C---:B------:R-:W-:Y:S01]  /*4fc0*/  ISETP.GT.U32.AND P5, PT, R7.reuse, R50, PT ;  /* 0x000000320700720c */ /* 0x040fe20003fa4070 */
[----:B------:R-:W-:Y:S01]  /*4fd0*/  @!P4 IMAD.IADD R126, R126, 0x1, -R7 ;  /* 0x000000017e7ec824 */ /* 0x000fe200078e0a07 */
[----:B------:R-:W-:Y:S01]  /*4fe0*/  IABS R60, R15 ;  /* 0x0000000f003c7213 */ /* 0x000fe20000000000 */
[----:B------:R-:W-:Y:S01]  /*4ff0*/  @!P6 IMAD.MOV R48, RZ, RZ, -R48 ;  /* 0x000000ffff30e224 */ /* 0x000fe200078e0a30 */
[C---:B------:R-:W-:Y:S01]  /*5000*/  ISETP.GT.U32.AND P4, PT, R7.reuse, R54, PT ;  /* 0x000000360700720c */ /* 0x040fe20003f84070 */
[----:B------:R-:W-:Y:S01]  /*5010*/  IMAD.HI.U32 R4, R8, R122, RZ ;  /* 0x0000007a08047227 */ /* 0x000fe200078e00ff */
[----:B------:R-:W-:-:S03]  /*5020*/  ISETP.GT.U32.AND P6, PT, R7, R124, PT ;  /* 0x0000007c0700720c */ /* 0x000fc60003fc4070 */
[----:B------:R-:W-:Y:S02]  /*5030*/  IMAD.MOV R4, RZ, RZ, -R4 ;  /* 0x000000ffff047224 */ /* 0x000fe400078e0a04 */
[--C-:B------:R-:W-:Y:S01]  /*5040*/  @!P2 IMAD.IADD R52, R52, 0x1, -R7.reuse ;  /* 0x000000013434a824 */ /* 0x100fe200078e0a07 */
[----:B------:R-:W-:Y:S01]  /*5050*/  ISETP.GE.AND P2, PT, R12, RZ, PT ;  /* 0x000000ff0c00720c */ /* 0x000fe20003f46270 */
[----:B------:R-:W-:Y:S01]  /*5060*/  IMAD R122, R7, R4, R122 ;  /* 0x00000004077a7224 */ /* 0x000fe200078e027a */
[----:B------:R-:W-:Y:S01]  /*5070*/  LOP3.LUT R12, R9, 0x1c0, RZ, 0xfc, !PT ;  /* 0x000001c0090c7812 */ /* 0x000fe200078efcff */
[--C-:B------:R-:W-:Y:S02]  /*5080*/  @!P5 IMAD.IADD R50, R50, 0x1, -R7.reuse ;  /* 0x000000013232d824 */ /* 0x100fe400078e0a07 */
[----:B------:R-:W-:Y:S01]  /*5090*/  VIADD R4, R10, 0x1bc ;  /* 0x000001bc0a047836 */ /* 0x000fe20000000000 */
[----:B------:R-:W-:Y:S01]  /*50a0*/  IABS R120, R12 ;  /* 0x0000000c00787213 */ /* 0x000fe20000000000 */
[--C-:B------:R-:W-:Y:S01]  /*50b0*/  @!P4 IMAD.IADD R54, R54, 0x1, -R7.reuse ;  /* 0x000000013636c824 */ /* 0x100fe200078e0a07 */
[C---:B------:R-:W-:Y:S01]  /*50c0*/  ISETP.GT.U32.AND P5, PT, R7.reuse, R50, PT ;  /* 0x000000320700720c */ /* 0x040fe20003fa4070 */
[----:B------:R-:W-:Y:S01]  /*50d0*/  @!P6 IMAD.IADD R124, R124, 0x1, -R7 ;  /* 0x000000017c7ce824 */ /* 0x000fe200078e0a07 */
[----:B------:R-:W-:Y:S01]  /*50e0*/  ISETP.GE.AND P6, PT, R4, RZ, PT ;  /* 0x000000ff0400720c */ /* 0x000fe20003fc6270 */
[----:B------:R-:W-:Y:S01]  /*50f0*/  @!P3 IMAD.MOV R126, RZ, RZ, -R126 ;  /* 0x000000ffff7eb224 */ /* 0x000fe200078e0a7e */
[----:B------:R-:W-:Y:S01]  /*5100*/  IABS R58, R4 ;  /* 0x00000004003a7213 */ /* 0x000fe20000000000 */
[----:B------:R-:W-:Y:S01]  /*5110*/  IMAD.HI.U32 R4, R8, R120, RZ ;  /* 0x0000007808047227 */ /* 0x000fe200078e00ff */
[----:B------:R-:W-:-:S02]  /*5120*/  ISETP.GT.U32.AND P4, PT, R7, R54, PT ;  /* 0x000000360700720c */ /* 0x000fc40003f84070 */
[----:B------:R-:W-:Y:S01]  /*5130*/  ISETP.GT.U32.AND P3, PT, R7, R122, PT ;  /* 0x0000007a0700720c */ /* 0x000fe20003f64070 */
[----:B------:R-:W-:-:S04]  /*5140*/  IMAD.HI.U32 R11, R8, R56, RZ ;  /* 0x00000038080b7227 */ /* 0x000fc800078e00ff */
[----:B------:R-:W-:Y:S02]  /*5150*/  IMAD.MOV R4, RZ, RZ, -R4 ;  /* 0x000000ffff047224 */ /* 0x000fe400078e0a04 */
[----:B------:R-:W-:Y:S02]  /*5160*/  IMAD.MOV R11, RZ, RZ, -R11 ;  /* 0x000000ffff0b7224 */ /* 0x000fe400078e0a0b */
[----:B------:R-:W-:Y:S02]  /*5170*/  IMAD R120, R7, R4, R120 ;  /* 0x0000000407787224 */ /* 0x000fe400078e0278 */
[--C-:B------:R-:W-:Y:S01]  /*5180*/  @!P5 IMAD.IADD R50, R50, 0x1, -R7.reuse ;  /* 0x000000013232d824 */ /* 0x100fe200078e0a07 */
[----:B------:R-:W-:Y:S01]  /*5190*/  ISETP.GE.AND P5, PT, R13, RZ, PT ;  /* 0x000000ff0d00720c */ /* 0x000fe20003fa6270 */
[----:B------:R-:W-:Y:S01]  /*51a0*/  IMAD R56, R7, R11, R56 ;  /* 0x0000000b07387224 */ /* 0x000fe200078e0238 */
[----:B------:R-:W-:Y:S01]  /*51b0*/  LOP3.LUT R13, R9, 0x1b8, RZ, 0xfc, !PT ;  /* 0x000001b8090d7812 */ /* 0x000fe200078efcff */
[----:B------:R-:W-:Y:S01]  /*51c0*/  @!P1 IMAD.MOV R52, RZ, RZ, -R52 ;  /* 0x000000ffff349224 */ /* 0x000fe200078e0a34 */
[C---:B------:R-:W-:Y:S01]  /*51d0*/  ISETP.GT.U32.AND P1, PT, R7.reuse, R124, PT ;  /* 0x0000007c0700720c */ /* 0x040fe20003f24070 */
[--C-:B------:R-:W-:Y:S01]  /*51e0*/  @!P4 IMAD.IADD R54, R54, 0x1, -R7.reuse ;  /* 0x000000013636c824 */ /* 0x100fe200078e0a07 */
[C---:B------:R-:W-:Y:S01]  /*51f0*/  ISETP.GT.U32.AND P4, PT, R7.reuse, R120, PT ;  /* 0x000000780700720c */ /* 0x040fe20003f84070 */
[----:B------:R-:W-:Y:S01]  /*5200*/  @!P0 IMAD.MOV R50, RZ, RZ, -R50 ;  /* 0x000000ffff328224 */ /* 0x000fe200078e0a32 */
[----:B------:R-:W-:Y:S01]  /*5210*/  ISETP.GT.U32.AND P0, PT, R7, R56, PT ;  /* 0x000000380700720c */ /* 0x000fe20003f04070 */
[----:B------:R-:W-:Y:S01]  /*5220*/  @!P3 IMAD.IADD R122, R122, 0x1, -R7 ;  /* 0x000000017a7ab824 */ /* 0x000fe200078e0a07 */
[----:B------:R-:W-:Y:S01]  /*5230*/  IABS R118, R13 ;  /* 0x0000000d00767213 */ /* 0x000fe20000000000 */
[----:B------:R-:W-:-:S03]  /*5240*/  IMAD.HI.U32 R4, R8, R58, RZ ;  /* 0x0000003a08047227 */ /* 0x000fc600078e00ff */
[----:B------:R-:W-:Y:S01]  /*5250*/  ISETP.GT.U32.AND P3, PT, R7, R122, PT ;  /* 0x0000007a0700720c */ /* 0x000fe20003f64070 */
[----:B------:R-:W-:Y:S02]  /*5260*/  IMAD.MOV R4, RZ, RZ, -R4 ;  /* 0x000000ffff047224 */ /* 0x000fe400078e0a04 */
[--C-:B------:R-:W-:Y:S01]  /*5270*/  @!P1 IMAD.IADD R124, R124, 0x1, -R7.reuse ;  /* 0x000000017c7c9824 */ /* 0x100fe200078e0a07 */
[----:B------:R-:W-:Y:S01]  /*5280*/  ISETP.GE.AND P1, PT, R16, RZ, PT ;  /* 0x000000ff1000720c */ /* 0x000fe20003f26270 */
[--C-:B------:R-:W-:Y:S01]  /*5290*/  @!P4 IMAD.IADD R120, R120, 0x1, -R7.reuse ;  /* 0x000000017878c824 */ /* 0x100fe200078e0a07 */
[----:B------:R-:W-:Y:S01]  /*52a0*/  LOP3.LUT R16, R9, 0x198, RZ, 0xfc, !PT ;  /* 0x0000019809107812 */ /* 0x000fe200078efcff */
[--C-:B------:R-:W-:Y:S01]  /*52b0*/  @!P0 IMAD.IADD R56, R56, 0x1, -R7.reuse ;  /* 0x0000000138388824 */ /* 0x100fe200078e0a07 */
[----:B------:R-:W-:Y:S01]  /*52c0*/  ISETP.GE.AND P0, PT, R17, RZ, PT ;  /* 0x000000ff1100720c */ /* 0x000fe20003f06270 */
[----:B------:R-:W-:Y:S01]  /*52d0*/  IMAD R58, R7, R4, R58 ;  /* 0x00000004073a7224 */ /* 0x000fe200078e023a */
[----:B------:R-:W-:Y:S01]  /*52e0*/  LOP3.LUT R17, R9, 0x194, RZ, 0xfc, !PT ;  /* 0x0000019409117812 */ /* 0x000fe200078efcff */
[----:B------:R-:W-:Y:S01]  /*52f0*/  @!P2 IMAD.MOV R124, RZ, RZ, -R124 ;  /* 0x000000ffff7ca224 */ /* 0x000fe200078e0a7c */
[C---:B------:R-:W-:Y:S01]  /*5300*/  ISETP.GT.U32.AND P2, PT, R7.reuse, R120, PT ;  /* 0x000000780700720c */ /* 0x040fe20003f44070 */
[----:B------:R-:W-:Y:S01]  /*5310*/  @!P3 IMAD.IADD R122, R122, 0x1, -R7 ;  /* 0x000000017a7ab824 */ /* 0x000fe200078e0a07 */
[C---:B------:R-:W-:Y:S01]  /*5320*/  ISETP.GT.U32.AND P4, PT, R7.reuse, R56, PT ;  /* 0x000000380700720c */ /* 0x040fe20003f84070 */
[----:B------:R-:W-:Y:S01]  /*5330*/  @!P5 IMAD.MOV R54, RZ, RZ, -R54 ;  /* 0x000000ffff36d224 */ /* 0x000fe200078e0a36 */
[----:B------:R-:W-:Y:S01]  /*5340*/  ISETP.GT.U32.AND P3, PT, R7, R58, PT ;  /* 0x0000003a0700720c */ /* 0x000fe20003f64070 */
[----:B------:R-:W-:Y:S01]  /*5350*/  IMAD.HI.U32 R4, R8, R60, RZ ;  /* 0x0000003c08047227 */ /* 0x000fe200078e00ff */
[----:B------:R-:W-:-:S02]  /*5360*/  ISETP.GE.AND P5, PT, R12, RZ, PT ;  /* 0x000000ff0c00720c */ /* 0x000fc40003fa6270 */
[----:B------:R-:W-:Y:S01]  /*5370*/  LOP3.LUT R12, R9, 0x1a8, RZ, 0xfc, !PT ;  /* 0x000001a8090c7812 */ /* 0x000fe200078efcff */
[----:B------:R-:W-:Y:S01]  /*5380*/  IMAD.MOV R4, RZ, RZ, -R4 ;  /* 0x000000ffff047224 */ /* 0x000fe200078e0a04 */
[----:B------:R-:W-:Y:S01]  /*5390*/  IABS R68, R17 ;  /* 0x0000001100447213 */ /* 0x000fe20000000000 */
[----:B------:R-:W-:Y:S01]  /*53a0*/  IMAD.HI.U32 R11, R8, R118, RZ ;  /* 0x00000076080b7227 */ /* 0x000fe200078e00ff */
[----:B------:R-:W-:Y:S02]  /*53b0*/  IABS R114, R12 ;  /* 0x0000000c00727213 */ /* 0x000fe40000000000 */
[----:B------:R-:W-:Y:S01]  /*53c0*/  IABS R110, R16 ;  /* 0x00000010006e7213 */ /* 0x000fe20000000000 */
[--C-:B------:R-:W-:Y:S01]  /*53d0*/  @!P2 IMAD.IADD R120, R120, 0x1, -R7.reuse ;  /* 0x000000017878a824 */ /* 0x100fe200078e0a07 */
[----:B------:R-:W-:Y:S01]  /*53e0*/  ISETP.GE.AND P2, PT, R15, RZ, PT ;  /* 0x000000ff0f00720c */ /* 0x000fe20003f46270 */
[----:B------:R-:W-:Y:S01]  /*53f0*/  IMAD R60, R7, R4, R60 ;  /* 0x00000004073c7224 */ /* 0x000fe200078e023c */
[----:B------:R-:W-:Y:S01]  /*5400*/  LOP3.LUT R4, R9, 0x1b0, RZ, 0xfc, !PT ;  /* 0x000001b009047812 */ /* 0x000fe200078efcff */
[--C-:B------:R-:W-:Y:S01]  /*5410*/  @!P4 IMAD.IADD R56, R56, 0x1, -R7.reuse ;  /* 0x000000013838c824 */ /* 0x100fe200078e0a07 */
[----:B------:R-:W-:Y:S01]  /*5420*/  ISETP.GE.AND P4, PT, R13, RZ, PT ;  /* 0x000000ff0d00720c */ /* 0x000fe20003f86270 */
[----:B------:R-:W-:Y:S01]  /*5430*/  @!P3 IMAD.IADD R58, R58, 0x1, -R7 ;  /* 0x000000013a3ab824 */ /* 0x000fe200078e0a07 */
[----:B------:R-:W-:Y:S01]  /*5440*/  IABS R116, R4 ;  /* 0x0000000400747213 */ /* 0x000fe20000000000 */
[----:B------:R-:W-:Y:S01]  /*5450*/  @!P5 IMAD.MOV R120, RZ, RZ, -R120 ;  /* 0x000000ffff78d224 */ /* 0x000fe200078e0a78 */
[C---:B------:R-:W-:Y:S01]  /*5460*/  ISETP.GT.U32.AND P5, PT, R7.reuse, R60, PT ;  /* 0x0000003c0700720c */ /* 0x040fe20003fa4070 */
[----:B------:R-:W-:Y:S01]  /*5470*/  IMAD.MOV R11, RZ, RZ, -R11 ;  /* 0x000000ffff0b7224 */ /* 0x000fe200078e0a0b */
[----:B------:R-:W-:Y:S01]  /*5480*/  ISETP.GE.AND P3, PT, R4, RZ, PT ;  /* 0x000000ff0400720c */ /* 0x000fe20003f66270 */
[----:B------:R-:W-:Y:S01]  /*5490*/  @!P0 IMAD.MOV R56, RZ, RZ, -R56 ;  /* 0x000000ffff388224 */ /* 0x000fe200078e0a38 */
[C---:B------:R-:W-:Y:S01]  /*54a0*/  ISETP.GT.U32.AND P0, PT, R7.reuse, R58, PT ;  /* 0x0000003a0700720c */ /* 0x040fe20003f04070 */
[----:B------:R-:W-:Y:S01]  /*54b0*/  IMAD R118, R7, R11, R118 ;  /* 0x0000000b07767224 */ /* 0x000fe200078e0276 */
[C---:B------:R-:W-:Y:S01]  /*54c0*/  LOP3.LUT R11, R9.reuse, 0x1ac, RZ, 0xfc, !PT ;  /* 0x000001ac090b7812 */ /* 0x040fe200078efcff */
[----:B------:R-:W-:Y:S01]  /*54d0*/  IMAD.HI.U32 R4, R8, R116, RZ ;  /* 0x0000007408047227 */ /* 0x000fe200078e00ff */
[----:B------:R-:W-:-:S02]  /*54e0*/  LOP3.LUT R13, R9, 0x1a4, RZ, 0xfc, !PT ;  /* 0x000001a4090d7812 */ /* 0x000fc400078efcff */
[----:B------:R-:W-:Y:S01]  /*54f0*/  IABS R62, R11 ;  /* 0x0000000b003e7213 */ /* 0x000fe20000000000 */
[----:B------:R-:W-:Y:S01]  /*5500*/  @!P1 IMAD.MOV R122, RZ, RZ, -R122 ;  /* 0x000000ffff7a9224 */ /* 0x000fe200078e0a7a */
[----:B------:R-:W-:Y:S01]  /*5510*/  ISETP.GT.U32.AND P1, PT, R7, R118, PT ;  /* 0x000000760700720c */ /* 0x000fe20003f24070 */
[----:B------:R-:W-:Y:S01]  /*5520*/  IMAD.MOV R4, RZ, RZ, -R4 ;  /* 0x000000ffff047224 */ /* 0x000fe200078e0a04 */
[----:B------:R-:W-:Y:S01]  /*5530*/  IABS R64, R13 ;  /* 0x0000000d00407213 */ /* 0x000fe20000000000 */
[--C-:B------:R-:W-:Y:S01]  /*5540*/  @!P5 IMAD.IADD R60, R60, 0x1, -R7.reuse ;  /* 0x000000013c3cd824 */ /* 0x100fe200078e0a07 */
[----:B------:R-:W-:Y:S01]  /*5550*/  LOP3.LUT R15, R9, 0x1a0, RZ, 0xfc, !PT ;  /* 0x000001a0090f7812 */ /* 0x000fe200078efcff */
[----:B------:R-:W-:Y:S01]  /*5560*/  @!P0 IMAD.IADD R58, R58, 0x1, -R7 ;  /* 0x000000013a3a8824 */ /* 0x000fe200078e0a07 */
[----:B------:R-:W-:Y:S01]  /*5570*/  ISETP.GE.AND P0, PT, R11, RZ, PT ;  /* 0x000000ff0b00720c */ /* 0x000fe20003f06270 */
[C---:B------:R-:W-:Y:S01]  /*5580*/  IMAD R116, R7.reuse, R4, R116 ;  /* 0x0000000407747224 */ /* 0x040fe200078e0274 */
[----:B------:R-:W-:Y:S01]  /*5590*/  ISETP.GT.U32.AND P5, PT, R7, R60, PT ;  /* 0x0000003c0700720c */ /* 0x000fe20003fa4070 */
[----:B------:R-:W-:Y:S01]  /*55a0*/  IMAD.HI.U32 R11, R8, R62, RZ ;  /* 0x0000003e080b7227 */ /* 0x000fe200078e00ff */
[----:B------:R-:W-:-:S03]  /*55b0*/  IABS R112, R15 ;  /* 0x0000000f00707213 */ /* 0x000fc60000000000 */
[----:B------:R-:W-:Y:S01]  /*55c0*/  @!P6 IMAD.MOV R58, RZ, RZ, -R58 ;  /* 0x000000ffff3ae224 */ /* 0x000fe200078e0a3a */
[----:B------:R-:W-:Y:S01]  /*55d0*/  ISETP.GT.U32.AND P6, PT, R7, R116, PT ;  /* 0x000000740700720c */ /* 0x000fe20003fc4070 */
[----:B------:R-:W-:Y:S02]  /*55e0*/  IMAD.MOV R11, RZ, RZ, -R11 ;  /* 0x000000ffff0b7224 */ /* 0x000fe400078e0a0b */
[----:B------:R-:W-:-:S04]  /*55f0*/  IMAD.HI.U32 R4, R8, R114, RZ ;  /* 0x0000007208047227 */ /* 0x000fc800078e00ff */
[--C-:B------:R-:W-:Y:S02]  /*5600*/  @!P1 IMAD.IADD R118, R118, 0x1, -R7.reuse ;  /* 0x0000000176769824 */ /* 0x100fe400078e0a07 */
[C---:B------:R-:W-:Y:S02]  /*5610*/  IMAD R62, R7.reuse, R11, R62 ;  /* 0x0000000b073e7224 */ /* 0x040fe400078e023e */
[----:B------:R-:W-:Y:S01]  /*5620*/  IMAD.MOV R4, RZ, RZ, -R4 ;  /* 0x000000ffff047224 */ /* 0x000fe200078e0a04 */
[C---:B------:R-:W-:Y:S01]  /*5630*/  ISETP.GT.U32.AND P1, PT, R7.reuse, R118, PT ;  /* 0x000000760700720c */ /* 0x040fe20003f24070 */
[--C-:B------:R-:W-:Y:S01]  /*5640*/  @!P5 IMAD.IADD R60, R60, 0x1, -R7.reuse ;  /* 0x000000013c3cd824 */ /* 0x100fe200078e0a07 */
[C---:B------:R-:W-:Y:S01]  /*5650*/  ISETP.GT.U32.AND P5, PT, R7.reuse, R62, PT ;  /* 0x0000003e0700720c */ /* 0x040fe20003fa4070 */
[----:B------:R-:W-:Y:S02]  /*5660*/  IMAD R114, R7, R4, R114 ;  /* 0x0000000407727224 */ /* 0x000fe400078e0272 */
[----:B------:R-:W-:-:S02]  /*5670*/  @!P6 IMAD.IADD R116, R116, 0x1, -R7 ;  /* 0x000000017474e824 */ /* 0x000fc400078e0a07 */
[----:B------:R-:W-:Y:S01]  /*5680*/  IMAD.HI.U32 R11, R8, R64, RZ ;  /* 0x00000040080b7227 */ /* 0x000fe200078e00ff */
[----:B------:R-:W-:-:S03]  /*5690*/  ISETP.GT.U32.AND P6, PT, R7, R114, PT ;  /* 0x000000720700720c */ /* 0x000fc60003fc4070 */
[----:B------:R-:W-:Y:S02]  /*56a0*/  @!P2 IMAD.MOV R60, RZ, RZ, -R60 ;  /* 0x000000ffff3ca224 */ /* 0x000fe400078e0a3c */
[--C-:B------:R-:W-:Y:S01]  /*56b0*/  @!P1 IMAD.IADD R118, R118, 0x1, -R7.reuse ;  /* 0x0000000176769824 */ /* 0x100fe200078e0a07 */
[----:B------:R-:W-:Y:S01]  /*56c0*/  ISETP.GE.AND P1, PT, R12, RZ, PT ;  /* 0x000000ff0c00720c */ /* 0x000fe20003f26270 */
[----:B------:R-:W-:Y:S02]  /*56d0*/  VIADD R12, R10, 0x19c ;  /* 0x0000019c0a0c7836 */ /* 0x000fe40000000000 */
[----:B------:R-:W-:Y:S01]  /*56e0*/  @!P5 IMAD.IADD R62, R62, 0x1, -R7 ;  /* 0x000000013e3ed824 */ /* 0x000fe200078e0a07 */
[C---:B------:R-:W-:Y:S01]  /*56f0*/  ISETP.GT.U32.AND P5, PT, R7.reuse, R116, PT ;  /* 0x000000740700720c */ /* 0x040fe20003fa4070 */
[----:B------:R-:W-:Y:S01]  /*5700*/  IMAD.MOV R11, RZ, RZ, -R11 ;  /* 0x000000ffff0b7224 */ /* 0x000fe200078e0a0b */
[----:B------:R-:W-:Y:S01]  /*5710*/  IABS R66, R12 ;  /* 0x0000000c00427213 */ /* 0x000fe20000000000 */
[----:B------:R-:W-:Y:S01]  /*5720*/  @!P6 IMAD.IADD R114, R114, 0x1, -R7 ;  /* 0x000000017272e824 */ /* 0x000fe200078e0a07 */
[----:B------:R-:W-:Y:S01]  /*5730*/  ISETP.GT.U32.AND P2, PT, R7, R62, PT ;  /* 0x0000003e0700720c */ /* 0x000fe20003f44070 */
[----:B------:R-:W-:-:S03]  /*5740*/  IMAD.HI.U32 R4, R8, R112, RZ ;  /* 0x0000007008047227 */ /* 0x000fc600078e00ff */
[C---:B------:R-:W-:Y:S01]  /*5750*/  ISETP.GT.U32.AND P6, PT, R7.reuse, R114, PT ;  /* 0x000000720700720c */ /* 0x040fe20003fc4070 */
[----:B------:R-:W-:Y:S01]  /*5760*/  @!P4 IMAD.MOV R118, RZ, RZ, -R118 ;  /* 0x000000ffff76c224 */ /* 0x000fe200078e0a76 */
[----:B------:R-:W-:Y:S01]  /*5770*/  ISETP.GE.AND P4, PT, R12, RZ, PT ;  /* 0x000000ff0c00720c */ /* 0x000fe20003f86270 */
[----:B------:R-:W-:Y:S02]  /*5780*/  IMAD R64, R7, R11, R64 ;  /* 0x0000000b07407224 */ /* 0x000fe400078e0240 */
[----:B------:R-:W-:-:S04]  /*5790*/  IMAD.HI.U32 R11, R8, R66, RZ ;  /* 0x00000042080b7227 */ /* 0x000fc800078e00ff */
[----:B------:R-:W-:Y:S02]  /*57a0*/  IMAD.MOV R12, RZ, RZ, -R4 ;  /* 0x000000ffff0c7224 */ /* 0x000fe400078e0a04 */
[----:B------:R-:W-:Y:S02]  /*57b0*/  IMAD.MOV R11, RZ, RZ, -R11 ;  /* 0x000000ffff0b7224 */ /* 0x000fe400078e0a0b */
[C---:B------:R-:W-:Y:S02]  /*57c0*/  IMAD R112, R7.reuse, R12, R112 ;  /* 0x0000000c07707224 */ /* 0x040fe400078e0270 */
[C---:B------:R-:W-:Y:S02]  /*57d0*/  IMAD R66, R7.reuse, R11, R66 ;  /* 0x0000000b07427224 */ /* 0x040fe400078e0242 */
[--C-:B------:R-:W-:Y:S01]  /*57e0*/  @!P2 IMAD.IADD R62, R62, 0x1, -R7.reuse ;  /* 0x000000013e3ea824 */ /* 0x100fe200078e0a07 */
[C---:B------:R-:W-:Y:S01]  /*57f0*/  ISETP.GT.U32.AND P2, PT, R7.reuse, R112, PT ;  /* 0x000000700700720c */ /* 0x040fe20003f44070 */
[----:B------:R-:W-:Y:S01]  /*5800*/  @!P6 IMAD.IADD R114, R114, 0x1, -R7 ;  /* 0x000000017272e824 */ /* 0x000fe200078e0a07 */
[----:B------:R-:W-:Y:S01]  /*5810*/  ISETP.GT.U32.AND P6, PT, R7, R66, PT ;  /* 0x000000420700720c */ /* 0x000fe20003fc4070 */
[----:B------:R-:W-:-:S04]  /*5820*/  IMAD.HI.U32 R11, R8, R68, RZ ;  /* 0x00000044080b7227 */ /* 0x000fc800078e00ff */
[----:B------:R-:W-:-:S04]  /*5830*/  IMAD.HI.U32 R12, R8, R108, RZ ;  /* 0x0000006c080c7227 */ /* 0x000fc800078e00ff */
[----:B------:R-:W-:Y:S02]  /*5840*/  IMAD.MOV R11, RZ, RZ, -R11 ;  /* 0x000000ffff0b7224 */ /* 0x000fe400078e0a0b */
[--C-:B------:R-:W-:Y:S02]  /*5850*/  @!P2 IMAD.IADD R112, R112, 0x1, -R7.reuse ;  /* 0x000000017070a824 */ /* 0x100fe400078e0a07 */
[--C-:B------:R-:W-:Y:S02]  /*5860*/  @!P6 IMAD.IADD R66, R66, 0x1, -R7.reuse ;  /* 0x000000014242e824 */ /* 0x100fe400078e0a07 */
[----:B------:R-:W-:Y:S01]  /*5870*/  @!P5 IMAD.IADD R116, R116, 0x1, -R7 ;  /* 0x000000017474d824 */ /* 0x000fe200078e0a07 */
[C---:B------:R-:W-:Y:S01]  /*5880*/  ISETP.GT.U32.AND P6, PT, R7.reuse, R112, PT ;  /* 0x000000700700720c */ /* 0x040fe20003fc4070 */
[----:B------:R-:W-:Y:S01]  /*5890*/  IMAD.MOV R12, RZ, RZ, -R12 ;  /* 0x000000ffff0c7224 */ /* 0x000fe200078e0a0c */
[C---:B------:R-:W-:Y:S01]  /*58a0*/  ISETP.GT.U32.AND P5, PT, R7.reuse, R64, PT ;  /* 0x000000400700720c */ /* 0x040fe20003fa4070 */
[----:B------:R-:W-:-:S02]  /*58b0*/  IMAD R68, R7, R11, R68 ;  /* 0x0000000b07447224 */ /* 0x000fc400078e0244 */
[----:B------:R-:W-:Y:S01]  /*58c0*/  IMAD R108, R7, R12, R108 ;  /* 0x0000000c076c7224 */ /* 0x000fe200078e026c */
[----:B------:R-:W-:Y:S01]  /*58d0*/  LOP3.LUT R12, R9, 0x18c, RZ, 0xfc, !PT ;  /* 0x0000018c090c7812 */ /* 0x000fe200078efcff */
[----:B------:R-:W-:Y:S01]  /*58e0*/  @!P1 IMAD.MOV R114, RZ, RZ, -R114 ;  /* 0x000000ffff729224 */ /* 0x000fe200078e0a72 */
[----:B------:R-:W-:Y:S01]  /*58f0*/  ISETP.GT.U32.AND P1, PT, R7, R68, PT ;  /* 0x000000440700720c */ /* 0x000fe20003f24070 */
[----:B------:R-:W-:Y:S01]  /*5900*/  IMAD.HI.U32 R4, R8, R110, RZ ;  /* 0x0000006e08047227 */ /* 0x000fe200078e00ff */
[----:B------:R-:W-:-:S03]  /*5910*/  IABS R70, R12 ;  /* 0x0000000c00467213 */ /* 0x000fc60000000000 */
[--C-:B------:R-:W-:Y:S01]  /*5920*/  @!P6 IMAD.IADD R112, R112, 0x1, -R7.reuse ;  /* 0x000000017070e824 */ /* 0x100fe200078e0a07 */
[----:B------:R-:W-:Y:S01]  /*5930*/  ISETP.GT.U32.AND P6, PT, R7, R108, PT ;  /* 0x0000006c0700720c */ /* 0x000fe20003fc4070 */
[--C-:B------:R-:W-:Y:S01]  /*5940*/  @!P5 IMAD.IADD R64, R64, 0x1, -R7.reuse ;  /* 0x000000014040d824 */ /* 0x100fe200078e0a07 */
[----:B------:R-:W-:Y:S01]  /*5950*/  ISETP.GE.AND P5, PT, R13, RZ, PT ;  /* 0x000000ff0d00720c */ /* 0x000fe20003fa6270 */
[----:B------:R-:W-:Y:S01]  /*5960*/  IMAD.MOV R4, RZ, RZ, -R4 ;  /* 0x000000ffff047224 */ /* 0x000fe200078e0a04 */
[----:B------:R-:W-:Y:S01]  /*5970*/  LOP3.LUT R13, R9, 0x188, RZ, 0xfc, !PT ;  /* 0x00000188090d7812 */ /* 0x000fe200078efcff */
[----:B------:R-:W-:Y:S01]  /*5980*/  @!P3 IMAD.MOV R116, RZ, RZ, -R116 ;  /* 0x000000ffff74b224 */ /* 0x000fe200078e0a74 */
[C---:B------:R-:W-:Y:S01]  /*5990*/  ISETP.GT.U32.AND P2, PT, R7.reuse, R64, PT ;  /* 0x000000400700720c */ /* 0x040fe20003f44070 */
[--C-:B------:R-:W-:Y:S01]  /*59a0*/  @!P1 IMAD.IADD R68, R68, 0x1, -R7.reuse ;  /* 0x0000000144449824 */ /* 0x100fe200078e0a07 */
[----:B------:R-:W-:Y:S01]  /*59b0*/  IABS R106, R13 ;  /* 0x0000000d006a7213 */ /* 0x000fe20000000000 */
[C---:B------:R-:W-:Y:S01]  /*59c0*/  IMAD R110, R7.reuse, R4, R110 ;  /* 0x00000004076e7224 */ /* 0x040fe200078e026e */
[C---:B------:R-:W-:Y:S01]  /*59d0*/  ISETP.GT.U32.AND P3, PT, R7.reuse, R66, PT ;  /* 0x000000420700720c */ /* 0x040fe20003f64070 */
[----:B------:R-:W-:Y:S01]  /*59e0*/  @!P0 IMAD.MOV R62, RZ, RZ, -R62 ;  /* 0x000000ffff3e8224 */ /* 0x000fe200078e0a3e */
[----:B------:R-:W-:Y:S01]  /*59f0*/  ISETP.GE.AND P1, PT, R18, RZ, PT ;  /* 0x000000ff1200720c */ /* 0x000fe20003f26270 */
[----:B------:R-:W-:Y:S01]  /*5a00*/  @!P6 IMAD.IADD R108, R108, 0x1, -R7 ;  /* 0x000000016c6ce824 */ /* 0x000fe200078e0a07 */
[C---:B------:R-:W-:Y:S01]  /*5a10*/  ISETP.GT.U32.AND P6, PT, R7.reuse, R68, PT ;  /* 0x000000440700720c */ /* 0x040fe20003fc4070 */
[----:B------:R-:W-:Y:S01]  /*5a20*/  IMAD.HI.U32 R11, R8, R106, RZ ;  /* 0x0000006a080b7227 */ /* 0x000fe200078e00ff */
[----:B------:R-:W-:-:S02]  /*5a30*/  ISETP.GT.U32.AND P0, PT, R7, R110, PT ;  /* 0x0000006e0700720c */ /* 0x000fc40003f04070 */
[----:B------:R-:W-:Y:S01]  /*5a40*/  LOP3.LUT R18, R9, 0x160, RZ, 0xfc, !PT ;  /* 0x0000016009127812 */ /* 0x000fe200078efcff */
[----:B------:R-:W-:Y:S02]  /*5a50*/  IMAD.MOV R11, RZ, RZ, -R11 ;  /* 0x000000ffff0b7224 */ /* 0x000fe400078e0a0b */
[----:B------:R-:W-:Y:S01]  /*5a60*/  IMAD.HI.U32 R4, R8, R70, RZ ;  /* 0x0000004608047227 */ /* 0x000fe200078e00ff */
[----:B------:R-:W-:-:S03]  /*5a70*/  IABS R96, R18 ;  /* 0x0000001200607213 */ /* 0x000fc60000000000 */
[C---:B------:R-:W-:Y:S02]  /*5a80*/  IMAD R106, R7.reuse, R11, R106 ;  /* 0x0000000b076a7224 */ /* 0x040fe400078e026a */
[--C-:B------:R-:W-:Y:S02]  /*5a90*/  @!P6 IMAD.IADD R68, R68, 0x1, -R7.reuse ;  /* 0x000000014444e824 */ /* 0x100fe400078e0a07 */
[----:B------:R-:W-:Y:S01]  /*5aa0*/  IMAD.MOV R4, RZ, RZ, -R4 ;  /* 0x000000ffff047224 */ /* 0x000fe200078e0a04 */
[----:B------:R-:W-:Y:S01]  /*5ab0*/  ISETP.GT.U32.AND P6, PT, R7, R106, PT ;  /* 0x0000006a0700720c */ /* 0x000fe20003fc4070 */
[--C-:B------:R-:W-:Y:S01]  /*5ac0*/  @!P2 IMAD.IADD R64, R64, 0x1, -R7.reuse ;  /* 0x000000014040a824 */ /* 0x100fe200078e0a07 */
[----:B------:R-:W-:Y:S01]  /*5ad0*/  ISETP.GE.AND P2, PT, R15, RZ, PT ;  /* 0x000000ff0f00720c */ /* 0x000fe20003f46270 */
[--C-:B------:R-:W-:Y:S01]  /*5ae0*/  @!P3 IMAD.IADD R66, R66, 0x1, -R7.reuse ;  /* 0x000000014242b824 */ /* 0x100fe200078e0a07 */
[----:B------:R-:W-:Y:S01]  /*5af0*/  LOP3.LUT R15, R9, 0x184, RZ, 0xfc, !PT ;  /* 0x00000184090f7812 */ /* 0x000fe200078efcff */
[--C-:B------:R-:W-:Y:S01]  /*5b00*/  @!P0 IMAD.IADD R110, R110, 0x1, -R7.reuse ;  /* 0x000000016e6e8824 */ /* 0x100fe200078e0a07 */
[----:B------:R-:W-:Y:S01]  /*5b10*/  ISETP.GE.AND P3, PT, R16, RZ, PT ;  /* 0x000000ff1000720c */ /* 0x000fe20003f66270 */
[C---:B------:R-:W-:Y:S01]  /*5b20*/  IMAD R70, R7.reuse, R4, R70 ;  /* 0x0000000407467224 */ /* 0x040fe200078e0246 */
[----:B------:R-:W-:Y:S01]  /*5b30*/  IABS R72, R15 ;  /* 0x0000000f00487213 */ /* 0x000fe20000000000 */
[----:B------:R-:W-:Y:S01]  /*5b40*/  @!P5 IMAD.MOV R64, RZ, RZ, -R64 ;  /* 0x000000ffff40d224 */ /* 0x000fe200078e0a40 */
[C---:B------:R-:W-:Y:S01]  /*5b50*/  ISETP.GT.U32.AND P5, PT, R7.reuse, R110, PT ;  /* 0x0000006e0700720c */ /* 0x040fe20003fa4070 */
[----:B------:R-:W-:Y:S01]  /*5b60*/  @!P4 IMAD.MOV R66, RZ, RZ, -R66 ;  /* 0x000000ffff42c224 */ /* 0x000fe200078e0a42 */
[----:B------:R-:W-:Y:S01]  /*5b70*/  ISETP.GT.U32.AND P4, PT, R7, R70, PT ;  /* 0x000000460700720c */ /* 0x000fe20003f84070 */
[----:B------:R-:W-:Y:S01]  /*5b80*/  @!P6 IMAD.IADD R106, R106, 0x1, -R7 ;  /* 0x000000016a6ae824 */ /* 0x000fe200078e0a07 */
[----:B------:R-:W-:Y:S01]  /*5b90*/  LOP3.LUT R16, R9, 0x180, RZ, 0xfc, !PT ;  /* 0x0000018009107812 */ /* 0x000fe200078efcff */
[----:B------:R-:W-:Y:S01]  /*5ba0*/  IMAD.HI.U32 R4, R8, R72, RZ ;  /* 0x0000004808047227 */ /* 0x000fe200078e00ff */
[----:B------:R-:W-:-:S02]  /*5bb0*/  ISETP.GE.AND P0, PT, R17, RZ, PT ;  /* 0x000000ff1100720c */ /* 0x000fc40003f06270 */
[----:B------:R-:W-:Y:S01]  /*5bc0*/  IABS R104, R16 ;  /* 0x0000001000687213 */ /* 0x000fe20000000000 */
[----:B------:R-:W-:Y:S01]  /*5bd0*/  IMAD.MOV R11, RZ, RZ, -R4 ;  /* 0x000000ffff0b7224 */ /* 0x000fe200078e0a04 */
[C---:B------:R-:W-:Y:S01]  /*5be0*/  ISETP.GT.U32.AND P6, PT, R7.reuse, R106, PT ;  /* 0x0000006a0700720c */ /* 0x040fe20003fc4070 */
[----:B------:R-:W-:Y:S01]  /*5bf0*/  @!P2 IMAD.MOV R112, RZ, RZ, -R112 ;  /* 0x000000ffff70a224 */ /* 0x000fe200078e0a70 */
[----:B------:R-:W-:Y:S01]  /*5c00*/  ISETP.GT.U32.AND P2, PT, R7, R108, PT ;  /* 0x0000006c0700720c */ /* 0x000fe20003f44070 */
[----:B------:R-:W-:Y:S01]  /*5c10*/  IMAD.HI.U32 R4, R8, R104, RZ ;  /* 0x0000006808047227 */ /* 0x000fe200078e00ff */
[----:B------:R-:W-:-:S03]  /*5c20*/  LOP3.LUT R17, R9, 0x164, RZ, 0xfc, !PT ;  /* 0x0000016409117812 */ /* 0x000fc600078efcff */
[--C-:B------:R-:W-:Y:S01]  /*5c30*/  @!P5 IMAD.IADD R110, R110, 0x1, -R7.reuse ;  /* 0x000000016e6ed824 */ /* 0x100fe200078e0a07 */
[----:B------:R-:W-:Y:S01]  /*5c40*/  ISETP.GE.AND P5, PT, R12, RZ, PT ;  /* 0x000000ff0c00720c */ /* 0x000fe20003fa6270 */
[--C-:B------:R-:W-:Y:S01]  /*5c50*/  @!P4 IMAD.IADD R70, R70, 0x1, -R7.reuse ;  /* 0x000000014646c824 */ /* 0x100fe200078e0a07 */
[----:B------:R-:W-:Y:S01]  /*5c60*/  ISETP.GE.AND P4, PT, R15, RZ, PT ;  /* 0x000000ff0f00720c */ /* 0x000fe20003f86270 */
[----:B------:R-:W-:Y:S01]  /*5c70*/  IMAD R72, R7, R11, R72 ;  /* 0x0000000b07487224 */ /* 0x000fe200078e0248 */
[----:B------:R-:W-:Y:S01]  /*5c80*/  LOP3.LUT R15, R9, 0x174, RZ, 0xfc, !PT ;  /* 0x00000174090f7812 */ /* 0x000fe200078efcff */
[----:B------:R-:W-:Y:S01]  /*5c90*/  IMAD.MOV R11, RZ, RZ, -R4 ;  /* 0x000000ffff0b7224 */ /* 0x000fe200078e0a04 */
[----:B------:R-:W-:Y:S01]  /*5ca0*/  IABS R80, R17 ;  /* 0x0000001100507213 */ /* 0x000fe20000000000 */
[----:B------:R-:W-:Y:S01]  /*5cb0*/  @!P3 IMAD.MOV R110, RZ, RZ, -R110 ;  /* 0x000000ffff6eb224 */ /* 0x000fe200078e0a6e */
[C---:B------:R-:W-:Y:S01]  /*5cc0*/  ISETP.GT.U32.AND P3, PT, R7.reuse, R70, PT ;  /* 0x000000460700720c */ /* 0x040fe20003f64070 */
[----:B------:R-:W-:Y:S01]  /*5cd0*/  IMAD R104, R7, R11, R104 ;  /* 0x0000000b07687224 */ /* 0x000fe200078e0268 */
[----:B------:R-:W-:Y:S01]  /*5ce0*/  IABS R76, R15 ;  /* 0x0000000f004c7213 */ /* 0x000fe20000000000 */
[----:B------:R-:W-:-:S02]  /*5cf0*/  @!P6 IMAD.IADD R106, R106, 0x1, -R7 ;  /* 0x000000016a6ae824 */ /* 0x000fc400078e0a07 */
[----:B------:R-:W-:Y:S01]  /*5d00*/  VIADD R4, R10, 0x17c ;  /* 0x0000017c0a047836 */ /* 0x000fe20000000000 */
[----:B------:R-:W-:Y:S01]  /*5d10*/  ISETP.GT.U32.AND P6, PT, R7, R104, PT ;  /* 0x000000680700720c */ /* 0x000fe20003fc4070 */
[--C-:B------:R-:W-:Y:S01]  /*5d20*/  @!P2 IMAD.IADD R108, R108, 0x1, -R7.reuse ;  /* 0x000000016c6ca824 */ /* 0x100fe200078e0a07 */
[----:B------:R-:W-:Y:S01]  /*5d30*/  ISETP.GE.AND P2, PT, R13, RZ, PT ;  /* 0x000000ff0d00720c */ /* 0x000fe20003f46270 */
[----:B------:R-:W-:Y:S01]  /*5d40*/  @!P0 IMAD.MOV R68, RZ, RZ, -R68 ;  /* 0x000000ffff448224 */ /* 0x000fe200078e0a44 */
[----:B------:R-:W-:Y:S01]  /*5d50*/  IABS R74, R4 ;  /* 0x00000004004a7213 */ /* 0x000fe20000000000 */
[----:B------:R-:W-:Y:S01]  /*5d60*/  @!P1 IMAD.MOV R108, RZ, RZ, -R108 ;  /* 0x000000ffff6c9224 */ /* 0x000fe200078e0a6c */
[----:B------:R-:W-:Y:S01]  /*5d70*/  ISETP.GT.U32.AND P0, PT, R7, R72, PT ;  /* 0x000000480700720c */ /* 0x000fe20003f04070 */
[--C-:B------:R-:W-:Y:S01]  /*5d80*/  @!P3 IMAD.IADD R70, R70, 0x1, -R7.reuse ;  /* 0x000000014646b824 */ /* 0x100fe200078e0a07 */
[----:B------:R-:W-:Y:S02]  /*5d90*/  ISETP.GE.AND P3, PT, R4, RZ, PT ;  /* 0x000000ff0400720c */ /* 0x000fe40003f66270 */
[C---:B------:R-:W-:Y:S01]  /*5da0*/  LOP3.LUT R4, R9.reuse, 0x178, RZ, 0xfc, !PT ;  /* 0x0000017809047812 */ /* 0x040fe200078efcff */
[----:B------:R-:W-:Y:S01]  /*5db0*/  @!P5 IMAD.MOV R70, RZ, RZ, -R70 ;  /* 0x000000ffff46d224 */ /* 0x000fe200078e0a46 */
[----:B------:R-:W-:Y:S01]  /*5dc0*/  ISETP.GE.AND P1, PT, R16, RZ, PT ;  /* 0x000000ff1000720c */ /* 0x000fe20003f26270 */
[----:B------:R-:W-:Y:S01]  /*5dd0*/  @!P6 IMAD.IADD R104, R104, 0x1, -R7 ;  /* 0x000000016868e824 */ /* 0x000fe200078e0a07 */
[----:B------:R-:W-:Y:S01]  /*5de0*/  IABS R102, R4 ;  /* 0x0000000400667213 */ /* 0x000fe20000000000 */
[----:B------:R-:W-:Y:S01]  /*5df0*/  @!P2 IMAD.MOV R106, RZ, RZ, -R106 ;  /* 0x000000ffff6aa224 */ /* 0x000fe200078e0a6a */
[----:B------:R-:W-:-:S02]  /*5e00*/  LOP3.LUT R16, R9, 0x170, RZ, 0xfc, !PT ;  /* 0x0000017009107812 */ /* 0x000fc400078efcff */
[----:B------:R-:W-:Y:S01]  /*5e10*/  ISETP.GT.U32.AND P5, PT, R7, R104, PT ;  /* 0x000000680700720c */ /* 0x000fe20003fa4070 */
[----:B------:R-:W-:Y:S01]  /*5e20*/  IMAD.HI.U32 R11, R8, R102, RZ ;  /* 0x00000066080b7227 */ /* 0x000fe200078e00ff */
[----:B------:R-:W-:-:S03]  /*5e30*/  IABS R100, R16 ;  /* 0x0000001000647213 */ /* 0x000fc60000000000 */
[----:B------:R-:W-:Y:S02]  /*5e40*/  IMAD.MOV R13, RZ, RZ, -R11 ;  /* 0x000000ffff0d7224 */ /* 0x000fe400078e0a0b */
[--C-:B------:R-:W-:Y:S01]  /*5e50*/  @!P0 IMAD.IADD R72, R72, 0x1, -R7.reuse ;  /* 0x0000000148488824 */ /* 0x100fe200078e0a07 */
[----:B------:R-:W-:Y:S01]  /*5e60*/  ISETP.GE.AND P0, PT, R4, RZ, PT ;  /* 0x000000ff0400720c */ /* 0x000fe20003f06270 */
[----:B------:R-:W-:Y:S01]  /*5e70*/  IMAD R102, R7, R13, R102 ;  /* 0x0000000d07667224 */ /* 0x000fe200078e0266 */
[----:B------:R-:W-:Y:S01]  /*5e80*/  LOP3.LUT R13, R9, 0x16c, RZ, 0xfc, !PT ;  /* 0x0000016c090d7812 */ /* 0x000fe200078efcff */
[----:B------:R-:W-:Y:S01]  /*5e90*/  IMAD.HI.U32 R4, R8, R74, RZ ;  /* 0x0000004a08047227 */ /* 0x000fe200078e00ff */
[C---:B------:R-:W-:Y:S02]  /*5ea0*/  ISETP.GT.U32.AND P6, PT, R7.reuse, R72, PT ;  /* 0x000000480700720c */ /* 0x040fe40003fc4070 */
[----:B------:R-:W-:Y:S01]  /*5eb0*/  IABS R78, R13 ;  /* 0x0000000d004e7213 */ /* 0x000fe20000000000 */
[----:B------:R-:W-:Y:S01]  /*5ec0*/  @!P5 IMAD.IADD R104, R104, 0x1, -R7 ;  /* 0x000000016868d824 */ /* 0x000fe200078e0a07 */
[----:B------:R-:W-:Y:S01]  /*5ed0*/  ISETP.GT.U32.AND P5, PT, R7, R102, PT ;  /* 0x000000660700720c */ /* 0x000fe20003fa4070 */
[----:B------:R-:W-:-:S02]  /*5ee0*/  IMAD.MOV R12, RZ, RZ, -R4 ;  /* 0x000000ffff0c7224 */ /* 0x000fc400078e0a04 */
[----:B------:R-:W-:-:S04]  /*5ef0*/  IMAD.HI.U32 R4, R8, R76, RZ ;  /* 0x0000004c08047227 */ /* 0x000fc800078e00ff */
[----:B------:R-:W-:Y:S02]  /*5f00*/  IMAD.MOV R4, RZ, RZ, -R4 ;  /* 0x000000ffff047224 */ /* 0x000fe400078e0a04 */
[----:B------:R-:W-:-:S04]  /*5f10*/  IMAD.HI.U32 R11, R8, R100, RZ ;  /* 0x00000064080b7227 */ /* 0x000fc800078e00ff */
[----:B------:R-:W-:Y:S02]  /*5f20*/  @!P5 IMAD.IADD R102, R102, 0x1, -R7 ;  /* 0x000000016666d824 */ /* 0x000fe400078e0a07 */
[C---:B------:R-:W-:Y:S02]  /*5f30*/  IMAD R76, R7.reuse, R4, R76 ;  /* 0x00000004074c7224 */ /* 0x040fe400078e024c */
[----:B------:R-:W-:Y:S01]  /*5f40*/  IMAD.MOV R11, RZ, RZ, -R11 ;  /* 0x000000ffff0b7224 */ /* 0x000fe200078e0a0b */
[----:B------:R-:W-:Y:S01]  /*5f50*/  ISETP.GT.U32.AND P5, PT, R7, R102, PT ;  /* 0x000000660700720c */ /* 0x000fe20003fa4070 */
[----:B------:R-:W-:-:S04]  /*5f60*/  IMAD.HI.U32 R4, R8, R78, RZ ;  /* 0x0000004e08047227 */ /* 0x000fc800078e00ff */
[C---:B------:R-:W-:Y:S02]  /*5f70*/  IMAD R100, R7.reuse, R11, R100 ;  /* 0x0000000b07647224 */ /* 0x040fe400078e0264 */
[----:B------:R-:W-:Y:S02]  /*5f80*/  IMAD.MOV R4, RZ, RZ, -R4 ;  /* 0x000000ffff047224 */ /* 0x000fe400078e0a04 */
[----:B------:R-:W-:Y:S01]  /*5f90*/  @!P1 IMAD.MOV R104, RZ, RZ, -R104 ;  /* 0x000000ffff689224 */ /* 0x000fe200078e0a68 */
[C---:B------:R-:W-:Y:S01]  /*5fa0*/  ISETP.GT.U32.AND P1, PT, R7.reuse, R100, PT ;  /* 0x000000640700720c */ /* 0x040fe20003f24070 */
[C---:B------:R-:W-:Y:S02]  /*5fb0*/  IMAD R78, R7.reuse, R4, R78 ;  /* 0x00000004074e7224 */ /* 0x040fe400078e024e */
[C---:B------:R-:W-:Y:S02]  /*5fc0*/  IMAD R74, R7.reuse, R12, R74 ;  /* 0x0000000c074a7224 */ /* 0x040fe400078e024a */
[--C-:B------:R-:W-:Y:S01]  /*5fd0*/  @!P5 IMAD.IADD R102, R102, 0x1, -R7.reuse ;  /* 0x000000016666d824 */ /* 0x100fe200078e0a07 */
[C---:B------:R-:W-:Y:S01]  /*5fe0*/  ISETP.GT.U32.AND P5, PT, R7.reuse, R78, PT ;  /* 0x0000004e0700720c */ /* 0x040fe20003fa4070 */
[----:B------:R-:W-:Y:S01]  /*5ff0*/  @!P6 IMAD.IADD R72, R72, 0x1, -R7 ;  /* 0x000000014848e824 */ /* 0x000fe200078e0a07 */
[----:B------:R-:W-:Y:S01]  /*6000*/  ISETP.GT.U32.AND P2, PT, R7, R74, PT ;  /* 0x0000004a0700720c */ /* 0x000fe20003f44070 */
[----:B------:R-:W-:Y:S01]  /*6010*/  IMAD.HI.U32 R4, R8, R80, RZ ;  /* 0x0000005008047227 */ /* 0x000fe200078e00ff */
[----:B------:R-:W-:-:S02]  /*6020*/  ISETP.GE.AND P6, PT, R15, RZ, PT ;  /* 0x000000ff0f00720c */ /* 0x000fc40003fc6270 */
[----:B------:R-:W-:Y:S01]  /*6030*/  LOP3.LUT R15, R9, 0x168, RZ, 0xfc, !PT ;  /* 0x00000168090f7812 */ /* 0x000fe200078efcff */
[----:B------:R-:W-:Y:S01]  /*6040*/  @!P4 IMAD.MOV R72, RZ, RZ, -R72 ;  /* 0x000000ffff48c224 */ /* 0x000fe200078e0a48 */
[C---:B------:R-:W-:Y:S01]  /*6050*/  ISETP.GT.U32.AND P4, PT, R7.reuse, R76, PT ;  /* 0x0000004c0700720c */ /* 0x040fe20003f84070 */
[--C-:B------:R-:W-:Y:S01]  /*6060*/  @!P1 IMAD.IADD R100, R100, 0x1, -R7.reuse ;  /* 0x0000000164649824 */ /* 0x100fe200078e0a07 */
[----:B------:R-:W-:Y:S01]  /*6070*/  IABS R98, R15 ;  /* 0x0000000f00627213 */ /* 0x000fe20000000000 */
[----:B------:R-:W-:Y:S02]  /*6080*/  IMAD.MOV R12, RZ, RZ, -R4 ;  /* 0x000000ffff0c7224 */ /* 0x000fe400078e0a04 */
[----:B------:R-:W-:Y:S01]  /*6090*/  @!P5 IMAD.IADD R78, R78, 0x1, -R7 ;  /* 0x000000014e4ed824 */ /* 0x000fe200078e0a07 */
[----:B------:R-:W-:Y:S01]  /*60a0*/  ISETP.GT.U32.AND P5, PT, R7, R100, PT ;  /* 0x000000640700720c */ /* 0x000fe20003fa4070 */
[----:B------:R-:W-:-:S04]  /*60b0*/  IMAD.HI.U32 R4, R8, R96, RZ ;  /* 0x0000006008047227 */ /* 0x000fc800078e00ff */
[----:B------:R-:W-:Y:S02]  /*60c0*/  @!P2 IMAD.IADD R74, R74, 0x1, -R7 ;  /* 0x000000014a4aa824 */ /* 0x000fe400078e0a07 */
[----:B------:R-:W-:-:S03]  /*60d0*/  IMAD.HI.U32 R11, R8, R98, RZ ;  /* 0x00000062080b7227 */ /* 0x000fc600078e00ff */
[C---:B------:R-:W-:Y:S01]  /*60e0*/  ISETP.GT.U32.AND P2, PT, R7.reuse, R74, PT ;  /* 0x0000004a0700720c */ /* 0x040fe20003f44070 */
[----:B------:R-:W-:Y:S02]  /*60f0*/  IMAD.MOV R4, RZ, RZ, -R4 ;  /* 0x000000ffff047224 */ /* 0x000fe400078e0a04 */
[----:B------:R-:W-:Y:S02]  /*6100*/  @!P4 IMAD.IADD R76, R76, 0x1, -R7 ;  /* 0x000000014c4cc824 */ /* 0x000fe400078e0a07 */
[----:B------:R-:W-:Y:S02]  /*6110*/  IMAD.MOV R11, RZ, RZ, -R11 ;  /* 0x000000ffff0b7224 */ /* 0x000fe400078e0a0b */
[C---:B------:R-:W-:Y:S01]  /*6120*/  IMAD R96, R7.reuse, R4, R96 ;  /* 0x0000000407607224 */ /* 0x040fe200078e0260 */
[C---:B------:R-:W-:Y:S01]  /*6130*/  ISETP.GT.U32.AND P4, PT, R7.reuse, R76, PT ;  /* 0x0000004c0700720c */ /* 0x040fe20003f84070 */
[C---:B------:R-:W-:Y:S02]  /*6140*/  IMAD R98, R7.reuse, R11, R98 ;  /* 0x0000000b07627224 */ /* 0x040fe400078e0262 */
[----:B------:R-:W-:Y:S01]  /*6150*/  @!P5 IMAD.IADD R100, R100, 0x1, -R7 ;  /* 0x000000016464d824 */ /* 0x000fe200078e0a07 */
[----:B------:R-:W-:Y:S01]  /*6160*/  ISETP.GT.U32.AND P5, PT, R7, R96, PT ;  /* 0x000000600700720c */ /* 0x000fe20003fa4070 */
[----:B------:R-:W-:-:S02]  /*6170*/  VIADD R11, R10, 0x15c ;  /* 0x0000015c0a0b7836 */ /* 0x000fc40000000000 */
[----:B------:R-:W-:Y:S01]  /*6180*/  IMAD R80, R7, R12, R80 ;  /* 0x0000000c07507224 */ /* 0x000fe200078e0250 */
[----:B------:R-:W-:Y:S01]  /*6190*/  LOP3.LUT R12, R9, 0x158, RZ, 0xfc, !PT ;  /* 0x00000158090c7812 */ /* 0x000fe200078efcff */
[----:B------:R-:W-:Y:S01]  /*61a0*/  @!P0 IMAD.MOV R102, RZ, RZ, -R102 ;  /* 0x000000ffff668224 */ /* 0x000fe200078e0a66 */
[----:B------:R-:W-:Y:S01]  /*61b0*/  IABS R82, R11 ;  /* 0x0000000b00527213 */ /* 0x000fe20000000000 */
[--C-:B------:R-:W-:Y:S01]  /*61c0*/  @!P2 IMAD.IADD R74, R74, 0x1, -R7.reuse ;  /* 0x000000014a4aa824 */ /* 0x100fe200078e0a07 */
[C---:B------:R-:W-:Y:S01]  /*61d0*/  ISETP.GT.U32.AND P0, PT, R7.reuse, R80, PT ;  /* 0x000000500700720c */ /* 0x040fe20003f04070 */
[--C-:B------:R-:W-:Y:S01]  /*61e0*/  @!P4 IMAD.IADD R76, R76, 0x1, -R7.reuse ;  /* 0x000000014c4cc824 */ /* 0x100fe200078e0a07 */
[----:B------:R-:W-:Y:S01]  /*61f0*/  ISETP.GE.AND P2, PT, R16, RZ, PT ;  /* 0x000000ff1000720c */ /* 0x000fe20003f46270 */
[----:B------:R-:W-:Y:S01]  /*6200*/  IMAD.HI.U32 R4, R8, R82, RZ ;  /* 0x0000005208047227 */ /* 0x000fe200078e00ff */
[C---:B------:R-:W-:Y:S02]  /*6210*/  ISETP.GT.U32.AND P4, PT, R7.reuse, R98, PT ;  /* 0x000000620700720c */ /* 0x040fe40003f84070 */
[----:B------:R-:W-:Y:S01]  /*6220*/  IABS R94, R12 ;  /* 0x0000000c005e7213 */ /* 0x000fe20000000000 */
[----:B------:R-:W-:Y:S01]  /*6230*/  @!P3 IMAD.MOV R74, RZ, RZ, -R74 ;  /* 0x000000ffff4ab224 */ /* 0x000fe200078e0a4a */
[----:B------:R-:W-:Y:S01]  /*6240*/  ISETP.GT.U32.AND P3, PT, R7, R78, PT ;  /* 0x0000004e0700720c */ /* 0x000fe20003f64070 */
[----:B------:R-:W-:Y:S01]  /*6250*/  @!P5 IMAD.IADD R96, R96, 0x1, -R7 ;  /* 0x000000016060d824 */ /* 0x000fe200078e0a07 */
[----:B------:R-:W-:Y:S01]  /*6260*/  ISETP.GE.AND P1, PT, R11, RZ, PT ;  /* 0x000000ff0b00720c */ /* 0x000fe20003f26270 */
[----:B------:R-:W-:Y:S01]  /*6270*/  IMAD.MOV R4, RZ, RZ, -R4 ;  /* 0x000000ffff047224 */ /* 0x000fe200078e0a04 */
[----:B------:R-:W-:Y:S01]  /*6280*/  LOP3.LUT R16, R9, 0x144, RZ, 0xfc, !PT ;  /* 0x0000014409107812 */ /* 0x000fe200078efcff */
[----:B------:R-:W-:Y:S01]  /*6290*/  @!P6 IMAD.MOV R76, RZ, RZ, -R76 ;  /* 0x000000ffff4ce224 */ /* 0x000fe200078e0a4c */
[----:B------:R-:W-:Y:S01]  /*62a0*/  ISETP.GE.AND P6, PT, R13, RZ, PT ;  /* 0x000000ff0d00720c */ /* 0x000fe20003fc6270 */
[C---:B------:R-:W-:Y:S01]  /*62b0*/  IMAD R82, R7.reuse, R4, R82 ;  /* 0x0000000407527224 */ /* 0x040fe200078e0252 */
[----:B------:R-:W-:Y:S01]  /*62c0*/  ISETP.GT.U32.AND P5, PT, R7, R96, PT ;  /* 0x000000600700720c */ /* 0x000fe20003fa4070 */
[----:B------:R-:W-:Y:S01]  /*62d0*/  IMAD.HI.U32 R4, R8, R94, RZ ;  /* 0x0000005e08047227 */ /* 0x000fe200078e00ff */
[----:B------:R-:W-:-:S02]  /*62e0*/  LOP3.LUT R13, R9, 0x154, RZ, 0xfc, !PT ;  /* 0x00000154090d7812 */ /* 0x000fc400078efcff */
[----:B------:R-:W-:Y:S01]  /*62f0*/  IABS R88, R16 ;  /* 0x0000001000587213 */ /* 0x000fe20000000000 */
[--C-:B------:R-:W-:Y:S01]  /*6300*/  @!P0 IMAD.IADD R80, R80, 0x1, -R7.reuse ;  /* 0x0000000150508824 */ /* 0x100fe200078e0a07 */
[----:B------:R-:W-:Y:S01]  /*6310*/  IABS R84, R13 ;  /* 0x0000000d00547213 */ /* 0x000fe20000000000 */
[----:B------:R-:W-:Y:S02]  /*6320*/  IMAD.MOV R11, RZ, RZ, -R4 ;  /* 0x000000ffff0b7224 */ /* 0x000fe400078e0a04 */
[----:B------:R-:W-:Y:S01]  /*6330*/  @!P2 IMAD.MOV R100, RZ, RZ, -R100 ;  /* 0x000000ffff64a224 */ /* 0x000fe200078e0a64 */
[----:B------:R-:W-:Y:S01]  /*6340*/  ISETP.GT.U32.AND P2, PT, R7, R80, PT ;  /* 0x000000500700720c */ /* 0x000fe20003f44070 */
[--C-:B------:R-:W-:Y:S01]  /*6350*/  @!P3 IMAD.IADD R78, R78, 0x1, -R7.reuse ;  /* 0x000000014e4eb824 */ /* 0x100fe200078e0a07 */
[----:B------:R-:W-:Y:S01]  /*6360*/  ISETP.GE.AND P3, PT, R15, RZ, PT ;  /* 0x000000ff0f00720c */ /* 0x000fe20003f66270 */
[----:B------:R-:W-:Y:S01]  /*6370*/  @!P4 IMAD.IADD R98, R98, 0x1, -R7 ;  /* 0x000000016262c824 */ /* 0x000fe200078e0a07 */
[----:B------:R-:W-:Y:S01]  /*6380*/  ISETP.GE.AND P4, PT, R17, RZ, PT ;  /* 0x000000ff1100720c */ /* 0x000fe20003f86270 */
[----:B------:R-:W-:Y:S01]  /*6390*/  IMAD R94, R7, R11, R94 ;  /* 0x0000000b075e7224 */ /* 0x000fe200078e025e */
[----:B------:R-:W-:Y:S01]  /*63a0*/  LOP3.LUT R15, R9, 0x150, RZ, 0xfc, !PT ;  /* 0x00000150090f7812 */ /* 0x000fe200078efcff */
[----:B------:R-:W-:Y:S01]  /*63b0*/  @!P6 IMAD.MOV R78, RZ, RZ, -R78 ;  /* 0x000000ffff4ee224 */ /* 0x000fe200078e0a4e */
[C---:B------:R-:W-:Y:S01]  /*63c0*/  ISETP.GT.U32.AND P0, PT, R7.reuse, R98, PT ;  /* 0x000000620700720c */ /* 0x040fe20003f04070 */
[----:B------:R-:W-:Y:S01]  /*63d0*/  IMAD.HI.U32 R4, R8, R84, RZ ;  /* 0x0000005408047227 */ /* 0x000fe200078e00ff */
[----:B------:R-:W-:-:S02]  /*63e0*/  ISETP.GT.U32.AND P6, PT, R7, R82, PT ;  /* 0x000000520700720c */ /* 0x000fc40003fc4070 */
[----:B------:R-:W-:Y:S01]  /*63f0*/  IABS R92, R15 ;  /* 0x0000000f005c7213 */ /* 0x000fe20000000000 */
[--C-:B------:R-:W-:Y:S01]  /*6400*/  @!P5 IMAD.IADD R96, R96, 0x1, -R7.reuse ;  /* 0x000000016060d824 */ /* 0x100fe200078e0a07 */
[----:B------:R-:W-:Y:S01]  /*6410*/  ISETP.GT.U32.AND P5, PT, R7, R94, PT ;  /* 0x0000005e0700720c */ /* 0x000fe20003fa4070 */
[----:B------:R-:W-:Y:S01]  /*6420*/  IMAD.MOV R4, RZ, RZ, -R4 ;  /* 0x000000ffff047224 */ /* 0x000fe200078e0a04 */
[----:B------:R-:W-:Y:S01]  /*6430*/  LOP3.LUT R17, R9, 0x104, RZ, 0xfc, !PT ;  /* 0x0000010409117812 */ /* 0x000fe200078efcff */
[--C-:B------:R-:W-:Y:S01]  /*6440*/  @!P2 IMAD.IADD R80, R80, 0x1, -R7.reuse ;  /* 0x000000015050a824 */ /* 0x100fe200078e0a07 */
[----:B------:R-:W-:Y:S01]  /*6450*/  ISETP.GE.AND P2, PT, R12, RZ, PT ;  /* 0x000000ff0c00720c */ /* 0x000fe20003f46270 */
[----:B------:R-:W-:Y:S01]  /*6460*/  IMAD R84, R7, R4, R84 ;  /* 0x0000000407547224 */ /* 0x000fe200078e0254 */
[----:B------:R-:W-:Y:S01]  /*6470*/  LOP3.LUT R12, R9, 0x14c, RZ, 0xfc, !PT ;  /* 0x0000014c090c7812 */ /* 0x000fe200078efcff */
[----:B------:R-:W-:Y:S01]  /*6480*/  @!P4 IMAD.MOV R80, RZ, RZ, -R80 ;  /* 0x000000ffff50c224 */ /* 0x000fe200078e0a50 */
[----:B------:R-:W-:Y:S01]  /*6490*/  IABS R184, R17 ;  /* 0x0000001100b87213 */ /* 0x000fe20000000000 */
[--C-:B------:R-:W-:Y:S01]  /*64a0*/  @!P0 IMAD.IADD R98, R98, 0x1, -R7.reuse ;  /* 0x0000000162628824 */ /* 0x100fe200078e0a07 */
[----:B------:R-:W-:Y:S01]  /*64b0*/  ISETP.GT.U32.AND P4, PT, R7, R84, PT ;  /* 0x000000540700720c */ /* 0x000fe20003f84070 */
[--C-:B------:R-:W-:Y:S01]  /*64c0*/  @!P6 IMAD.IADD R82, R82, 0x1, -R7.reuse ;  /* 0x000000015252e824 */ /* 0x100fe200078e0a07 */
[----:B------:R-:W-:Y:S01]  /*64d0*/  ISETP.GE.AND P6, PT, R13, RZ, PT ;  /* 0x000000ff0d00720c */ /* 0x000fe20003fc6270 */
[----:B------:R-:W-:Y:S01]  /*64e0*/  @!P5 IMAD.IADD R94, R94, 0x1, -R7 ;  /* 0x000000015e5ed824 */ /* 0x000fe200078e0a07 */
[----:B------:R-:W-:Y:S01]  /*64f0*/  LOP3.LUT R13, R9, 0x148, RZ, 0xfc, !PT ;  /* 0x00000148090d7812 */ /* 0x000fe200078efcff */
[----:B------:R-:W-:Y:S01]  /*6500*/  @!P3 IMAD.MOV R98, RZ, RZ, -R98 ;  /* 0x000000ffff62b224 */ /* 0x000fe200078e0a62 */
[C---:B------:R-:W-:Y:S01]  /*6510*/  ISETP.GT.U32.AND P3, PT, R7.reuse, R82, PT ;  /* 0x000000520700720c */ /* 0x040fe20003f64070 */
[----:B------:R-:W-:Y:S01]  /*6520*/  IMAD.HI.U32 R4, R8, R92, RZ ;  /* 0x0000005c08047227 */ /* 0x000fe200078e00ff */
[----:B------:R-:W-:-:S02]  /*6530*/  ISETP.GT.U32.AND P5, PT, R7, R94, PT ;  /* 0x0000005e0700720c */ /* 0x000fc40003fa4070 */
[----:B------:R-:W-:Y:S01]  /*6540*/  IABS R86, R12 ;  /* 0x0000000c00567213 */ /* 0x000fe20000000000 */
[----:B------:R-:W-:Y:S01]  /*6550*/  IMAD.MOV R4, RZ, RZ, -R4 ;  /* 0x000000ffff047224 */ /* 0x000fe200078e0a04 */
[----:B------:R-:W-:Y:S01]  /*6560*/  IABS R90, R13 ;  /* 0x0000000d005a7213 */ /* 0x000fe20000000000 */
[----:B------:R-:W-:Y:S01]  /*6570*/  @!P4 IMAD.IADD R84, R84, 0x1, -R7 ;  /* 0x000000015454c824 */ /* 0x000fe200078e0a07 */
[----:B------:R-:W-:Y:S01]  /*6580*/  ISETP.GE.AND P0, PT, R18, RZ, PT ;  /* 0x000000ff1200720c */ /* 0x000fe20003f06270 */
[----:B------:R-:W-:Y:S01]  /*6590*/  IMAD R92, R7, R4, R92 ;  /* 0x00000004075c7224 */ /* 0x000fe200078e025c */
[----:B------:R-:W-:Y:S01]  /*65a0*/  LOP3.LUT R18, R9, 0x68, RZ, 0xfc, !PT ;  /* 0x0000006809127812 */ /* 0x000fe200078efcff */
[----:B------:R-:W-:Y:S01]  /*65b0*/  IMAD.HI.U32 R4, R8, R86, RZ ;  /* 0x0000005608047227 */ /* 0x000fe200078e00ff */
[----:B------:R-:W-:-:S03]  /*65c0*/  ISETP.GT.U32.AND P4, PT, R7, R84, PT ;  /* 0x000000540700720c */ /* 0x000fc60003f84070 */
[----:B------:R-:W-:Y:S01]  /*65d0*/  @!P3 IMAD.IADD R82, R82, 0x1, -R7 ;  /* 0x000000015252b824 */ /* 0x000fe200078e0a07 */
[----:B------:R-:W-:Y:S01]  /*65e0*/  ISETP.GT.U32.AND P3, PT, R7, R92, PT ;  /* 0x0000005c0700720c */ /* 0x000fe20003f64070 */
[----:B------:R-:W-:-:S04]  /*65f0*/  IMAD.HI.U32 R11, R8, R90, RZ ;  /* 0x0000005a080b7227 */ /* 0x000fc800078e00ff */
[----:B------:R-:W-:Y:S01]  /*6600*/  @!P5 IMAD.IADD R94, R94, 0x1, -R7 ;  /* 0x000000015e5ed824 */ /* 0x000fe200078e0a07 */
[----:B------:R-:W-:Y:S01]  /*6610*/  ISETP.GE.AND P5, PT, R12, RZ, PT ;  /* 0x000000ff0c00720c */ /* 0x000fe20003fa6270 */
[----:B------:R-:W-:Y:S02]  /*6620*/  IMAD.MOV R12, RZ, RZ, -R4 ;  /* 0x000000ffff0c7224 */ /* 0x000fe400078e0a04 */
[----:B------:R-:W-:-:S04]  /*6630*/  IMAD.HI.U32 R4, R8, R88, RZ ;  /* 0x0000005808047227 */ /* 0x000fc800078e00ff */
[----:B------:R-:W-:Y:S02]  /*6640*/  IMAD.MOV R11, RZ, RZ, -R11 ;  /* 0x000000ffff0b7224 */ /* 0x000fe400078e0a0b */
[----:B------:R-:W-:Y:S02]  /*6650*/  IMAD.MOV R4, RZ, RZ, -R4 ;  /* 0x000000ffff047224 */ /* 0x000fe400078e0a04 */
[C---:B------:R-:W-:Y:S02]  /*6660*/  IMAD R90, R7.reuse, R11, R90 ;  /* 0x0000000b075a7224 */ /* 0x040fe400078e025a */
[----:B------:R-:W-:Y:S01]  /*6670*/  IMAD R86, R7, R12, R86 ;  /* 0x0000000c07567224 */ /* 0x000fe200078e0256 */
[----:B------:R-:W-:Y:S01]  /*6680*/  LOP3.LUT R12, R9, 0x138, RZ, 0xfc, !PT ;  /* 0x00000138090c7812 */ /* 0x000fe200078efcff */
[----:B------:R-:W-:Y:S01]  /*6690*/  @!P0 IMAD.MOV R96, RZ, RZ, -R96 ;  /* 0x000000ffff608224 */ /* 0x000fe200078e0a60 */
[----:B------:R-:W-:Y:S01]  /*66a0*/  ISETP.GE.AND P0, PT, R15, RZ, PT ;  /* 0x000000ff0f00720c */ /* 0x000fe20003f06270 */
[----:B------:R-:W-:Y:S01]  /*66b0*/  IMAD R88, R7, R4, R88 ;  /* 0x0000000407587224 */ /* 0x000fe200078e0258 */
[----:B------:R-:W-:Y:S01]  /*66c0*/  LOP3.LUT R15, R9, 0x140, RZ, 0xfc, !PT ;  /* 0x00000140090f7812 */ /* 0x000fe200078efcff */
[--C-:B------:R-:W-:Y:S01]  /*66d0*/  @!P4 IMAD.IADD R84, R84, 0x1, -R7.reuse ;  /* 0x000000015454c824 */ /* 0x100fe200078e0a07 */
[C---:B------:R-:W-:Y:S01]  /*66e0*/  ISETP.GT.U32.AND P4, PT, R7.reuse, R90, PT ;  /* 0x0000005a0700720c */ /* 0x040fe20003f84070 */
[----:B------:R-:W-:Y:S01]  /*66f0*/  @!P3 IMAD.IADD R92, R92, 0x1, -R7 ;  /* 0x000000015c5cb824 */ /* 0x000fe200078e0a07 */
[C---:B------:R-:W-:Y:S01]  /*6700*/  ISETP.GT.U32.AND P3, PT, R7.reuse, R86, PT ;  /* 0x000000560700720c */ /* 0x040fe20003f64070 */
[----:B------:R-:W-:Y:S01]  /*6710*/  @!P6 IMAD.MOV R84, RZ, RZ, -R84 ;  /* 0x000000ffff54e224 */ /* 0x000fe200078e0a54 */
[C---:B------:R-:W-:Y:S01]  /*6720*/  ISETP.GT.U32.AND P6, PT, R7.reuse, R88, PT ;  /* 0x000000580700720c */ /* 0x040fe20003fc4070 */
[----:B------:R-:W-:Y:S01]  /*6730*/  VIADD R11, R10, 0x13c ;  /* 0x0000013c0a0b7836 */ /* 0x000fe20000000000 */
[----:B------:R-:W-:Y:S01]  /*6740*/  IABS R154, R15 ;  /* 0x0000000f009a7213 */ /* 0x000fe20000000000 */
[----:B------:R-:W-:Y:S01]  /*6750*/  @!P1 IMAD.MOV R82, RZ, RZ, -R82 ;  /* 0x000000ffff529224 */ /* 0x000fe200078e0a52 */
[----:B------:R-:W-:Y:S01]  /*6760*/  ISETP.GT.U32.AND P1, PT, R7, R92, PT ;  /* 0x0000005c0700720c */ /* 0x000fe20003f24070 */
[----:B------:R-:W-:Y:S01]  /*6770*/  @!P2 IMAD.MOV R94, RZ, RZ, -R94 ;  /* 0x000000ffff5ea224 */ /* 0x000fe200078e0a5e */
[----:B------:R-:W-:Y:S01]  /*6780*/  IABS R156, R11 ;  /* 0x0000000b009c7213 */ /* 0x000fe20000000000 */
[----:B------:R-:W-:Y:S01]  /*6790*/  IMAD.HI.U32 R4, R8, R154, RZ ;  /* 0x0000009a08047227 */ /* 0x000fe200078e00ff */
[----:B------:R-:W-:-:S02]  /*67a0*/  IABS R158, R12 ;  /* 0x0000000c009e7213 */ /* 0x000fc40000000000 */
[----:B------:R-:W-:Y:S01]  /*67b0*/  ISETP.GE.AND P2, PT, R13, RZ, PT ;  /* 0x000000ff0d00720c */ /* 0x000fe20003f46270 */
[--C-:B------:R-:W-:Y:S01]  /*67c0*/  @!P4 IMAD.IADD R90, R90, 0x1, -R7.reuse ;  /* 0x000000015a5ac824 */ /* 0x100fe200078e0a07 */
[----:B------:R-:W-:Y:S01]  /*67d0*/  LOP3.LUT R13, R9, 0x134, RZ, 0xfc, !PT ;  /* 0x00000134090d7812 */ /* 0x000fe200078efcff */
[----:B------:R-:W-:Y:S02]  /*67e0*/  IMAD.MOV R4, RZ, RZ, -R4 ;  /* 0x000000ffff047224 */ /* 0x000fe400078e0a04 */
[--C-:B------:R-:W-:Y:S01]  /*67f0*/  @!P3 IMAD.IADD R86, R86, 0x1, -R7.reuse ;  /* 0x000000015656b824 */ /* 0x100fe200078e0a07 */
[----:B------:R-:W-:Y:S01]  /*6800*/  ISETP.GE.AND P3, PT, R16, RZ, PT ;  /* 0x000000ff1000720c */ /* 0x000fe20003f66270 */
[----:B------:R-:W-:Y:S01]  /*6810*/  @!P6 IMAD.IADD R88, R88, 0x1, -R7 ;  /* 0x000000015858e824 */ /* 0x000fe200078e0a07 */
[C---:B------:R-:W-:Y:S01]  /*6820*/  ISETP.GT.U32.AND P6, PT, R7.reuse, R90, PT ;  /* 0x0000005a0700720c */ /* 0x040fe20003fc4070 */
[C---:B------:R-:W-:Y:S01]  /*6830*/  IMAD R154, R7.reuse, R4, R154 ;  /* 0x00000004079a7224 */ /* 0x040fe200078e029a */
[----:B------:R-:W-:Y:S01]  /*6840*/  ISETP.GT.U32.AND P4, PT, R7, R86, PT ;  /* 0x000000560700720c */ /* 0x000fe20003f84070 */
[----:B------:R-:W-:Y:S01]  /*6850*/  IMAD.HI.U32 R4, R8, R156, RZ ;  /* 0x0000009c08047227 */ /* 0x000fe200078e00ff */
[----:B------:R-:W-:-:S02]  /*6860*/  LOP3.LUT R16, R9, 0x130, RZ, 0xfc, !PT ;  /* 0x0000013009107812 */ /* 0x000fc400078efcff */
[----:B------:R-:W-:Y:S01]  /*6870*/  IABS R160, R13 ;  /* 0x0000000d00a07213 */ /* 0x000fe20000000000 */
[----:B------:R-:W-:Y:S01]  /*6880*/  IMAD.MOV R4, RZ, RZ, -R4 ;  /* 0x000000ffff047224 */ /* 0x000fe200078e0a04 */
[----:B------:R-:W-:Y:S01]  /*6890*/  IABS R162, R16 ;  /* 0x0000001000a27213 */ /* 0x000fe20000000000 */
[--C-:B------:R-:W-:Y:S01]  /*68a0*/  @!P1 IMAD.IADD R92, R92, 0x1, -R7.reuse ;  /* 0x000000015c5c9824 */ /* 0x100fe200078e0a07 */
[----:B------:R-:W-:Y:S01]  /*68b0*/  ISETP.GE.AND P1, PT, R11, RZ, PT ;  /* 0x000000ff0b00720c */ /* 0x000fe20003f26270 */
[C---:B------:R-:W-:Y:S02]  /*68c0*/  IMAD R156, R7.reuse, R4, R156 ;  /* 0x00000004079c7224 */ /* 0x040fe400078e029c */
[--C-:B------:R-:W-:Y:S02]  /*68d0*/  @!P6 IMAD.IADD R90, R90, 0x1, -R7.reuse ;  /* 0x000000015a5ae824 */ /* 0x100fe400078e0a07 */
[----:B------:R-:W-:Y:S01]  /*68e0*/  @!P4 IMAD.IADD R86, R86, 0x1, -R7 ;  /* 0x000000015656c824 */ /* 0x000fe200078e0a07 */
[C---:B------:R-:W-:Y:S01]  /*68f0*/  ISETP.GT.U32.AND P6, PT, R7.reuse, R156, PT ;  /* 0x0000009c0700720c */ /* 0x040fe20003fc4070 */
[----:B------:R-:W-:Y:S01]  /*6900*/  IMAD.HI.U32 R4, R8, R158, RZ ;  /* 0x0000009e08047227 */ /* 0x000fe200078e00ff */
[----:B------:R-:W-:-:S03]  /*6910*/  ISETP.GT.U32.AND P4, PT, R7, R154, PT ;  /* 0x0000009a0700720c */ /* 0x000fc60003f84070 */
[----:B------:R-:W-:Y:S01]  /*6920*/  @!P0 IMAD.MOV R92, RZ, RZ, -R92 ;  /* 0x000000ffff5c8224 */ /* 0x000fe200078e0a5c */
[C---:B------:R-:W-:Y:S01]  /*6930*/  ISETP.GT.U32.AND P0, PT, R7.reuse, R88, PT ;  /* 0x000000580700720c */ /* 0x040fe20003f04070 */
[----:B------:R-:W-:Y:S02]  /*6940*/  IMAD.MOV R11, RZ, RZ, -R4 ;  /* 0x000000ffff0b7224 */ /* 0x000fe400078e0a04 */
[----:B------:R-:W-:Y:S02]  /*6950*/  @!P5 IMAD.MOV R86, RZ, RZ, -R86 ;  /* 0x000000ffff56d224 */ /* 0x000fe400078e0a56 */
[C---:B------:R-:W-:Y:S02]  /*6960*/  IMAD R158, R7.reuse, R11, R158 ;  /* 0x0000000b079e7224 */ /* 0x040fe400078e029e */
[--C-:B------:R-:W-:Y:S02]  /*6970*/  @!P6 IMAD.IADD R156, R156, 0x1, -R7.reuse ;  /* 0x000000019c9ce824 */ /* 0x100fe400078e0a07 */
[----:B------:R-:W-:Y:S01]  /*6980*/  @!P4 IMAD.IADD R154, R154, 0x1, -R7 ;  /* 0x000000019a9ac824 */ /* 0x000fe200078e0a07 */
[----:B------:R-:W-:Y:S01]  /*6990*/  ISETP.GE.AND P4, PT, R12, RZ, PT ;  /* 0x000000ff0c00720c */ /* 0x000fe20003f86270 */
[----:B------:R-:W-:Y:S01]  /*69a0*/  @!P2 IMAD.MOV R90, RZ, RZ, -R90 ;  /* 0x000000ffff5aa224 */ /* 0x000fe200078e0a5a */
[C---:B------:R-:W-:Y:S01]  /*69b0*/  ISETP.GT.U32.AND P6, PT, R7.reuse, R156, PT ;  /* 0x0000009c0700720c */ /* 0x040fe20003fc4070 */
[----:B------:R-:W-:Y:S01]  /*69c0*/  IMAD.HI.U32 R11, R8, R162, RZ ;  /* 0x000000a2080b7227 */ /* 0x000fe200078e00ff */
[----:B------:R-:W-:-:S02]  /*69d0*/  ISETP.GT.U32.AND P5, PT, R7, R154, PT ;  /* 0x0000009a0700720c */ /* 0x000fc40003fa4070 */
[----:B------:R-:W-:Y:S01]  /*69e0*/  ISETP.GT.U32.AND P2, PT, R7, R158, PT ;  /* 0x0000009e0700720c */ /* 0x000fe20003f44070 */
[----:B------:R-:W-:Y:S01]  /*69f0*/  @!P0 IMAD.IADD R88, R88, 0x1, -R7 ;  /* 0x0000000158588824 */ /* 0x000fe200078e0a07 */
[----:B------:R-:W-:Y:S01]  /*6a00*/  ISETP.GE.AND P0, PT, R15, RZ, PT ;  /* 0x000000ff0f00720c */ /* 0x000fe20003f06270 */
[----:B------:R-:W-:Y:S01]  /*6a10*/  IMAD.MOV R11, RZ, RZ, -R11 ;  /* 0x000000ffff0b7224 */ /* 0x000fe200078e0a0b */
[C---:B------:R-:W-:Y:S01]  /*6a20*/  LOP3.LUT R12, R9.reuse, 0x12c, RZ, 0xfc, !PT ;  /* 0x0000012c090c7812 */ /* 0x040fe200078efcff */
[----:B------:R-:W-:Y:S01]  /*6a30*/  IMAD.HI.U32 R4, R8, R160, RZ ;  /* 0x000000a008047227 */ /* 0x000fe200078e00ff */
[----:B------:R-:W-:Y:S02]  /*6a40*/  LOP3.LUT R15, R9, 0x128, RZ, 0xfc, !PT ;  /* 0x00000128090f7812 */ /* 0x000fe400078efcff */
[----:B------:R-:W-:Y:S01]  /*6a50*/  IABS R164, R12 ;  /* 0x0000000c00a47213 */ /* 0x000fe20000000000 */
[----:B------:R-:W-:Y:S01]  /*6a60*/  IMAD R162, R7, R11, R162 ;  /* 0x0000000b07a27224 */ /* 0x000fe200078e02a2 */
[----:B------:R-:W-:Y:S01]  /*6a70*/  IABS R166, R15 ;  /* 0x0000000f00a67213 */ /* 0x000fe20000000000 */
[----:B------:R-:W-:-:S02]  /*6a80*/  @!P6 IMAD.IADD R156, R156, 0x1, -R7 ;  /* 0x000000019c9ce824 */ /* 0x000fc400078e0a07 */
[--C-:B------:R-:W-:Y:S01]  /*6a90*/  @!P5 IMAD.IADD R154, R154, 0x1, -R7.reuse ;  /* 0x000000019a9ad824 */ /* 0x100fe200078e0a07 */
[----:B------:R-:W-:Y:S01]  /*6aa0*/  ISETP.GT.U32.AND P6, PT, R7, R162, PT ;  /* 0x000000a20700720c */ /* 0x000fe20003fc4070 */
[----:B------:R-:W-:Y:S01]  /*6ab0*/  @!P2 IMAD.IADD R158, R158, 0x1, -R7 ;  /* 0x000000019e9ea824 */ /* 0x000fe200078e0a07 */
[----:B------:R-:W-:Y:S01]  /*6ac0*/  ISETP.GE.AND P5, PT, R13, RZ, PT ;  /* 0x000000ff0d00720c */ /* 0x000fe20003fa6270 */
[----:B------:R-:W-:Y:S01]  /*6ad0*/  IMAD.MOV R4, RZ, RZ, -R4 ;  /* 0x000000ffff047224 */ /* 0x000fe200078e0a04 */
[----:B------:R-:W-:Y:S01]  /*6ae0*/  LOP3.LUT R13, R9, 0x124, RZ, 0xfc, !PT ;  /* 0x00000124090d7812 */ /* 0x000fe200078efcff */
[----:B------:R-:W-:Y:S01]  /*6af0*/  @!P0 IMAD.MOV R154, RZ, RZ, -R154 ;  /* 0x000000ffff9a8224 */ /* 0x000fe200078e0a9a */
[C---:B------:R-:W-:Y:S01]  /*6b00*/  ISETP.GT.U32.AND P0, PT, R7.reuse, R158, PT ;  /* 0x0000009e0700720c */ /* 0x040fe20003f04070 */
[----:B------:R-:W-:Y:S01]  /*6b10*/  IMAD R160, R7, R4, R160 ;  /* 0x0000000407a07224 */ /* 0x000fe200078e02a0 */
[----:B------:R-:W-:Y:S01]  /*6b20*/  IABS R168, R13 ;  /* 0x0000000d00a87213 */ /* 0x000fe20000000000 */
[----:B------:R-:W-:Y:S01]  /*6b30*/  IMAD.HI.U32 R4, R8, R164, RZ ;  /* 0x000000a408047227 */ /* 0x000fe200078e00ff */
[----:B------:R-:W-:-:S02]  /*6b40*/  ISETP.GE.AND P2, PT, R16, RZ, PT ;  /* 0x000000ff1000720c */ /* 0x000fc40003f46270 */
[----:B------:R-:W-:Y:S01]  /*6b50*/  LOP3.LUT R16, R9, 0x108, RZ, 0xfc, !PT ;  /* 0x0000010809107812 */ /* 0x000fe200078efcff */
[----:B------:R-:W-:Y:S02]  /*6b60*/  IMAD.MOV R11, RZ, RZ, -R4 ;  /* 0x000000ffff0b7224 */ /* 0x000fe400078e0a04 */
[--C-:B------:R-:W-:Y:S01]  /*6b70*/  @!P6 IMAD.IADD R162, R162, 0x1, -R7.reuse ;  /* 0x00000001a2a2e824 */ /* 0x100fe200078e0a07 */
[----:B------:R-:W-:Y:S01]  /*6b80*/  IABS R182, R16 ;  /* 0x0000001000b67213 */ /* 0x000fe20000000000 */
[C---:B------:R-:W-:Y:S02]  /*6b90*/  IMAD R164, R7.reuse, R11, R164 ;  /* 0x0000000b07a47224 */ /* 0x040fe400078e02a4 */
[----:B------:R-:W-:Y:S01]  /*6ba0*/  @!P0 IMAD.IADD R158, R158, 0x1, -R7 ;  /* 0x000000019e9e8824 */ /* 0x000fe200078e0a07 */
[C---:B------:R-:W-:Y:S01]  /*6bb0*/  ISETP.GT.U32.AND P6, PT, R7.reuse, R162, PT ;  /* 0x000000a20700720c */ /* 0x040fe20003fc4070 */
[----:B------:R-:W-:Y:S01]  /*6bc0*/  IMAD.HI.U32 R4, R8, R166, RZ ;  /* 0x000000a608047227 */ /* 0x000fe200078e00ff */
[----:B------:R-:W-:-:S03]  /*6bd0*/  ISETP.GT.U32.AND P0, PT, R7, R164, PT ;  /* 0x000000a40700720c */ /* 0x000fc60003f04070 */
[----:B------:R-:W-:Y:S01]  /*6be0*/  @!P3 IMAD.MOV R88, RZ, RZ, -R88 ;  /* 0x000000ffff58b224 */ /* 0x000fe200078e0a58 */
[C---:B------:R-:W-:Y:S01]  /*6bf0*/  ISETP.GT.U32.AND P3, PT, R7.reuse, R160, PT ;  /* 0x000000a00700720c */ /* 0x040fe20003f64070 */
[----:B------:R-:W-:Y:S02]  /*6c00*/  IMAD.MOV R4, RZ, RZ, -R4 ;  /* 0x000000ffff047224 */ /* 0x000fe400078e0a04 */
[----:B------:R-:W-:Y:S01]  /*6c10*/  @!P1 IMAD.MOV R156, RZ, RZ, -R156 ;  /* 0x000000ffff9c9224 */ /* 0x000fe200078e0a9c */
[----:B------:R-:W-:Y:S01]  /*6c20*/  ISETP.GE.AND P1, PT, R12, RZ, PT ;  /* 0x000000ff0c00720c */ /* 0x000fe20003f26270 */
[----:B------:R-:W-:Y:S01]  /*6c30*/  IMAD R166, R7, R4, R166 ;  /* 0x0000000407a67224 */ /* 0x000fe200078e02a6 */
[----:B------:R-:W-:Y:S01]  /*6c40*/  LOP3.LUT R12, R9, 0x120, RZ, 0xfc, !PT ;  /* 0x00000120090c7812 */ /* 0x000fe200078efcff */
[----:B------:R-:W-:-:S03]  /*6c50*/  IMAD.HI.U32 R4, R8, R168, RZ ;  /* 0x000000a808047227 */ /* 0x000fc600078e00ff */
[----:B------:R-:W-:Y:S01]  /*6c60*/  IABS R170, R12 ;  /* 0x0000000c00aa7213 */ /* 0x000fe20000000000 */
[--C-:B------:R-:W-:Y:S01]  /*6c70*/  @!P6 IMAD.IADD R162, R162, 0x1, -R7.reuse ;  /* 0x00000001a2a2e824 */ /* 0x100fe200078e0a07 */
[C---:B------:R-:W-:Y:S01]  /*6c80*/  ISETP.GT.U32.AND P6, PT, R7.reuse, R166, PT ;  /* 0x000000a60700720c */ /* 0x040fe20003fc4070 */
[--C-:B------:R-:W-:Y:S02]  /*6c90*/  @!P0 IMAD.IADD R164, R164, 0x1, -R7.reuse ;  /* 0x00000001a4a48824 */ /* 0x100fe400078e0a07 */
[----:B------:R-:W-:Y:S02]  /*6ca0*/  IMAD.MOV R4, RZ, RZ, -R4 ;  /* 0x000000ffff047224 */ /* 0x000fe400078e0a04 */
[----:B------:R-:W-:Y:S02]  /*6cb0*/  @!P3 IMAD.IADD R160, R160, 0x1, -R7 ;  /* 0x00000001a0a0b824 */ /* 0x000fe400078e0a07 */
[----:B------:R-:W-:Y:S01]  /*6cc0*/  @!P4 IMAD.MOV R158, RZ, RZ, -R158 ;  /* 0x000000ffff9ec224 */ /* 0x000fe200078e0a9e */
[C---:B------:R-:W-:Y:S01]  /*6cd0*/  ISETP.GT.U32.AND P4, PT, R7.reuse, R164, PT ;  /* 0x000000a40700720c */ /* 0x040fe20003f84070 */
[C---:B------:R-:W-:Y:S01]  /*6ce0*/  IMAD R168, R7.reuse, R4, R168 ;  /* 0x0000000407a87224 */ /* 0x040fe200078e02a8 */
[----:B------:R-:W-:Y:S01]  /*6cf0*/  ISETP.GT.U32.AND P3, PT, R7, R160, PT ;  /* 0x000000a00700720c */ /* 0x000fe20003f64070 */
[----:B------:R-:W-:-:S04]  /*6d00*/  IMAD.HI.U32 R4, R8, R170, RZ ;  /* 0x000000aa08047227 */ /* 0x000fc800078e00ff */
[----:B------:R-:W-:Y:S02]  /*6d10*/  IMAD.MOV R4, RZ, RZ, -R4 ;  /* 0x000000ffff047224 */ /* 0x000fe400078e0a04 */
[--C-:B------:R-:W-:Y:S02]  /*6d20*/  @!P6 IMAD.IADD R166, R166, 0x1, -R7.reuse ;  /* 0x00000001a6a6e824 */ /* 0x100fe400078e0a07 */
[----:B------:R-:W-:Y:S02]  /*6d30*/  VIADD R11, R10, 0x11c ;  /* 0x0000011c0a0b7836 */ /* 0x000fe40000000000 */
[C---:B------:R-:W-:Y:S01]  /*6d40*/  IMAD R170, R7.reuse, R4, R170 ;  /* 0x0000000407aa7224 */ /* 0x040fe200078e02aa */
[C---:B------:R-:W-:Y:S01]  /*6d50*/  ISETP.GT.U32.AND P6, PT, R7.reuse, R166, PT ;  /* 0x000000a60700720c */ /* 0x040fe20003fc4070 */
[--C-:B------:R-:W-:Y:S01]  /*6d60*/  @!P4 IMAD.IADD R164, R164, 0x1, -R7.reuse ;  /* 0x00000001a4a4c824 */ /* 0x100fe200078e0a07 */
[----:B------:R-:W-:Y:S01]  /*6d70*/  IABS R172, R11 ;  /* 0x0000000b00ac7213 */ /* 0x000fe20000000000 */
[----:B------:R-:W-:Y:S01]  /*6d80*/  @!P3 IMAD.IADD R160, R160, 0x1, -R7 ;  /* 0x00000001a0a0b824 */ /* 0x000fe200078e0a07 */
[----:B------:R-:W-:Y:S01]  /*6d90*/  ISETP.GT.U32.AND P4, PT, R7, R170, PT ;  /* 0x000000aa0700720c */ /* 0x000fe20003f84070 */
[----:B------:R-:W-:Y:S01]  /*6da0*/  @!P2 IMAD.MOV R162, RZ, RZ, -R162 ;  /* 0x000000ffffa2a224 */ /* 0x000fe200078e0aa2 */
[----:B------:R-:W-:Y:S01]  /*6db0*/  ISETP.GE.AND P2, PT, R13, RZ, PT ;  /* 0x000000ff0d00720c */ /* 0x000fe20003f46270 */
[----:B------:R-:W-:Y:S01]  /*6dc0*/  IMAD.HI.U32 R4, R8, R172, RZ ;  /* 0x000000ac08047227 */ /* 0x000fe200078e00ff */
[----:B------:R-:W-:-:S02]  /*6dd0*/  LOP3.LUT R13, R9, 0x114, RZ, 0xfc, !PT ;  /* 0x00000114090d7812 */ /* 0x000fc400078efcff */
[----:B------:R-:W-:Y:S01]  /*6de0*/  ISETP.GE.AND P3, PT, R15, RZ, PT ;  /* 0x000000ff0f00720c */ /* 0x000fe20003f66270 */
[----:B------:R-:W-:Y:S01]  /*6df0*/  @!P5 IMAD.MOV R160, RZ, RZ, -R160 ;  /* 0x000000ffffa0d224 */ /* 0x000fe200078e0aa0 */
[C---:B------:R-:W-:Y:S01]  /*6e00*/  ISETP.GT.U32.AND P5, PT, R7.reuse, R168, PT ;  /* 0x000000a80700720c */ /* 0x040fe20003fa4070 */
[----:B------:R-:W-:Y:S01]  /*6e10*/  IMAD.MOV R4, RZ, RZ, -R4 ;  /* 0x000000ffff047224 */ /* 0x000fe200078e0a04 */
[----:B------:R-:W-:Y:S01]  /*6e20*/  IABS R176, R13 ;  /* 0x0000000d00b07213 */ /* 0x000fe20000000000 */
[--C-:B------:R-:W-:Y:S01]  /*6e30*/  @!P6 IMAD.IADD R166, R166, 0x1, -R7.reuse ;  /* 0x00000001a6a6e824 */ /* 0x100fe200078e0a07 */
[----:B------:R-:W-:Y:S01]  /*6e40*/  ISETP.GE.AND P6, PT, R12, RZ, PT ;  /* 0x000000ff0c00720c */ /* 0x000fe20003fc6270 */
[----:B------:R-:W-:Y:S01]  /*6e50*/  IMAD R172, R7, R4, R172 ;  /* 0x0000000407ac7224 */ /* 0x000fe200078e02ac */
[C---:B------:R-:W-:Y:S01]  /*6e60*/  LOP3.LUT R12, R9.reuse, 0x110, RZ, 0xfc, !PT ;  /* 0x00000110090c7812 */ /* 0x040fe200078efcff */
[----:B------:R-:W-:Y:S01]  /*6e70*/  @!P4 IMAD.IADD R170, R170, 0x1, -R7 ;  /* 0x00000001aaaac824 */ /* 0x000fe200078e0a07 */
[----:B------:R-:W-:Y:S01]  /*6e80*/  LOP3.LUT R15, R9, 0x118, RZ, 0xfc, !PT ;  /* 0x00000118090f7812 */ /* 0x000fe200078efcff */
[----:B------:R-:W-:Y:S01]  /*6e90*/  IMAD.HI.U32 R4, R8, R176, RZ ;  /* 0x000000b008047227 */ /* 0x000fe200078e00ff */
[----:B------:R-:W-:-:S02]  /*6ea0*/  IABS R178, R12 ;  /* 0x0000000c00b27213 */ /* 0x000fc40000000000 */
[----:B------:R-:W-:Y:S01]  /*6eb0*/  ISETP.GT.U32.AND P4, PT, R7, R170, PT ;  /* 0x000000aa0700720c */ /* 0x000fe20003f84070 */
[----:B------:R-:W-:Y:S01]  /*6ec0*/  IMAD.MOV R4, RZ, RZ, -R4 ;  /* 0x000000ffff047224 */ /* 0x000fe200078e0a04 */
[----:B------:R-:W-:Y:S01]  /*6ed0*/  IABS R174, R15 ;  /* 0x0000000f00ae7213 */ /* 0x000fe20000000000 */
[----:B------:R-:W-:Y:S01]  /*6ee0*/  @!P5 IMAD.IADD R168, R168, 0x1, -R7 ;  /* 0x00000001a8a8d824 */ /* 0x000fe200078e0a07 */
[----:B------:R-:W-:Y:S01]  /*6ef0*/  ISETP.GE.AND P0, PT, R11, RZ, PT ;  /* 0x000000ff0b00720c */ /* 0x000fe20003f06270 */
[----:B------:R-:W-:Y:S01]  /*6f00*/  IMAD R176, R7, R4, R176 ;  /* 0x0000000407b07224 */ /* 0x000fe200078e02b0 */
[----:B------:R-:W-:Y:S01]  /*6f10*/  ISETP.GE.AND P5, PT, R15, RZ, PT ;  /* 0x000000ff0f00720c */ /* 0x000fe20003fa6270 */
[----:B------:R-:W-:Y:S01]  /*6f20*/  IMAD.HI.U32 R4, R8, R178, RZ ;  /* 0x000000b208047227 */ /* 0x000fe200078e00ff */
[----:B------:R-:W-:-:S03]  /*6f30*/  LOP3.LUT R15, R9, 0x10c, RZ, 0xfc, !PT ;  /* 0x0000010c090f7812 */ /* 0x000fc600078efcff */
[----:B------:R-:W-:Y:S01]  /*6f40*/  @!P1 IMAD.MOV R164, RZ, RZ, -R164 ;  /* 0x000000ffffa49224 */ /* 0x000fe200078e0aa4 */
[----:B------:R-:W-:Y:S01]  /*6f50*/  ISETP.GT.U32.AND P1, PT, R7, R168, PT ;  /* 0x000000a80700720c */ /* 0x000fe20003f24070 */
[----:B------:R-:W-:Y:S01]  /*6f60*/  IMAD.HI.U32 R11, R8, R174, RZ ;  /* 0x000000ae080b7227 */ /* 0x000fe200078e00ff */
[----:B------:R-:W-:-:S03]  /*6f70*/  IABS R180, R15 ;  /* 0x0000000f00b47213 */ /* 0x000fc60000000000 */
[----:B------:R-:W-:Y:S02]  /*6f80*/  IMAD.MOV R4, RZ, RZ, -R4 ;  /* 0x000000ffff047224 */ /* 0x000fe400078e0a04 */
[----:B------:R-:W-:Y:S02]  /*6f90*/  IMAD.MOV R11, RZ, RZ, -R11 ;  /* 0x000000ffff0b7224 */ /* 0x000fe400078e0a0b */
[--C-:B------:R-:W-:Y:S01]  /*6fa0*/  @!P4 IMAD.IADD R170, R170, 0x1, -R7.reuse ;  /* 0x00000001aaaac824 */ /* 0x100fe200078e0a07 */
[C---:B------:R-:W-:Y:S01]  /*6fb0*/  ISETP.GT.U32.AND P4, PT, R7.reuse, R176, PT ;  /* 0x000000b00700720c */ /* 0x040fe20003f84070 */
[C---:B------:R-:W-:Y:S02]  /*6fc0*/  IMAD R178, R7.reuse, R4, R178 ;  /* 0x0000000407b27224 */ /* 0x040fe400078e02b2 */
[C---:B------:R-:W-:Y:S02]  /*6fd0*/  IMAD R174, R7.reuse, R11, R174 ;  /* 0x0000000b07ae7224 */ /* 0x040fe400078e02ae */
[----:B------:R-:W-:Y:S01]  /*6fe0*/  @!P3 IMAD.MOV R166, RZ, RZ, -R166 ;  /* 0x000000ffffa6b224 */ /* 0x000fe200078e0aa6 */
[C---:B------:R-:W-:Y:S01]  /*6ff0*/  ISETP.GT.U32.AND P3, PT, R7.reuse, R172, PT ;  /* 0x000000ac0700720c */ /* 0x040fe20003f64070 */
[----:B------:R-:W-:Y:S01]  /*7000*/  @!P6 IMAD.MOV R170, RZ, RZ, -R170 ;  /* 0x000000ffffaae224 */ /* 0x000fe200078e0aaa */
[C---:B------:R-:W-:Y:S01]  /*7010*/  ISETP.GT.U32.AND P6, PT, R7.reuse, R178, PT ;  /* 0x000000b20700720c */ /* 0x040fe20003fc4070 */
[----:B------:R-:W-:Y:S01]  /*7020*/  @!P1 IMAD.IADD R168, R168, 0x1, -R7 ;  /* 0x00000001a8a89824 */ /* 0x000fe200078e0a07 */
[----:B------:R-:W-:Y:S01]  /*7030*/  ISETP.GT.U32.AND P1, PT, R7, R174, PT ;  /* 0x000000ae0700720c */ /* 0x000fe20003f24070 */
[----:B------:R-:W-:-:S04]  /*7040*/  IMAD.HI.U32 R4, R8, R180, RZ ;  /* 0x000000b408047227 */ /* 0x000fc800078e00ff */
[----:B------:R-:W-:-:S04]  /*7050*/  IMAD.HI.U32 R11, R8, R184, RZ ;  /* 0x000000b8080b7227 */ /* 0x000fc800078e00ff */
[--C-:B------:R-:W-:Y:S01]  /*7060*/  @!P3 IMAD.IADD R172, R172, 0x1, -R7.reuse ;  /* 0x00000001acacb824 */ /* 0x100fe200078e0a07 */
[----:B------:R-:W-:Y:S01]  /*7070*/  ISETP.GE.AND P3, PT, R13, RZ, PT ;  /* 0x000000ff0d00720c */ /* 0x000fe20003f66270 */
[--C-:B------:R-:W-:Y:S01]  /*7080*/  @!P6 IMAD.IADD R178, R178, 0x1, -R7.reuse ;  /* 0x00000001b2b2e824 */ /* 0x100fe200078e0a07 */
[----:B------:R-:W-:Y:S01]  /*7090*/  LOP3.LUT R13, R9, 0xf8, RZ, 0xfc, !PT ;  /* 0x000000f8090d7812 */ /* 0x000fe200078efcff */
[--C-:B------:R-:W-:Y:S01]  /*70a0*/  @!P1 IMAD.IADD R174, R174, 0x1, -R7.reuse ;  /* 0x00000001aeae9824 */ /* 0x100fe200078e0a07 */
[C---:B------:R-:W-:Y:S01]  /*70b0*/  ISETP.GT.U32.AND P1, PT, R7.reuse, R172, PT ;  /* 0x000000ac0700720c */ /* 0x040fe20003f24070 */
[----:B------:R-:W-:Y:S01]  /*70c0*/  IMAD.MOV R4, RZ, RZ, -R4 ;  /* 0x000000ffff047224 */ /* 0x000fe200078e0a04 */
[C---:B------:R-:W-:Y:S01]  /*70d0*/  ISETP.GT.U32.AND P6, PT, R7.reuse, R178, PT ;  /* 0x000000b20700720c */ /* 0x040fe20003fc4070 */
[----:B------:R-:W-:Y:S01]  /*70e0*/  @!P4 IMAD.IADD R176, R176, 0x1, -R7 ;  /* 0x00000001b0b0c824 */ /* 0x000fe200078e0a07 */
[C---:B------:R-:W-:Y:S01]  /*70f0*/  ISETP.GT.U32.AND P4, PT, R7.reuse, R174, PT ;  /* 0x000000ae0700720c */ /* 0x040fe20003f84070 */
[----:B------:R-:W-:Y:S01]  /*7100*/  IMAD.MOV R11, RZ, RZ, -R11 ;  /* 0x000000ffff0b7224 */ /* 0x000fe200078e0a0b */
[----:B------:R-:W-:Y:S01]  /*7110*/  IABS R190, R13 ;  /* 0x0000000d00be7213 */ /* 0x000fe20000000000 */
[----:B------:R-:W-:-:S02]  /*7120*/  IMAD R180, R7, R4, R180 ;  /* 0x0000000407b47224 */ /* 0x000fc400078e02b4 */
[----:B------:R-:W-:-:S04]  /*7130*/  IMAD.HI.U32 R4, R8, R182, RZ ;  /* 0x000000b608047227 */ /* 0x000fc800078e00ff */
[----:B------:R-:W-:Y:S02]  /*7140*/  IMAD R184, R7, R11, R184 ;  /* 0x0000000b07b87224 */ /* 0x000fe400078e02b8 */
[--C-:B------:R-:W-:Y:S01]  /*7150*/  @!P1 IMAD.IADD R172, R172, 0x1, -R7.reuse ;  /* 0x00000001acac9824 */ /* 0x100fe200078e0a07 */
[----:B------:R-:W-:Y:S01]  /*7160*/  ISETP.GE.AND P1, PT, R12, RZ, PT ;  /* 0x000000ff0c00720c */ /* 0x000fe20003f26270 */
[----:B------:R-:W-:Y:S01]  /*7170*/  IMAD.MOV R4, RZ, RZ, -R4 ;  /* 0x000000ffff047224 */ /* 0x000fe200078e0a04 */
[----:B------:R-:W-:Y:S01]  /*7180*/  LOP3.LUT R12, R9, 0x100, RZ, 0xfc, !PT ;  /* 0x00000100090c7812 */ /* 0x000fe200078efcff */
[--C-:B------:R-:W-:Y:S01]  /*7190*/  @!P6 IMAD.IADD R178, R178, 0x1, -R7.reuse ;  /* 0x00000001b2b2e824 */ /* 0x100fe200078e0a07 */
[C---:B------:R-:W-:Y:S01]  /*71a0*/  ISETP.GT.U32.AND P6, PT, R7.reuse, R184, PT ;  /* 0x000000b80700720c */ /* 0x040fe20003fc4070 */
[C---:B------:R-:W-:Y:S01]  /*71b0*/  IMAD R182, R7.reuse, R4, R182 ;  /* 0x0000000407b67224 */ /* 0x040fe200078e02b6 */
[----:B------:R-:W-:Y:S01]  /*71c0*/  IABS R186, R12 ;  /* 0x0000000c00ba7213 */ /* 0x000fe20000000000 */
[----:B------:R-:W-:Y:S01]  /*71d0*/  @!P4 IMAD.IADD R174, R174, 0x1, -R7 ;  /* 0x00000001aeaec824 */ /* 0x000fe200078e0a07 */
[----:B------:R-:W-:Y:S01]  /*71e0*/  ISETP.GT.U32.AND P4, PT, R7, R180, PT ;  /* 0x000000b40700720c */ /* 0x000fe20003f84070 */
[----:B------:R-:W-:-:S02]  /*71f0*/  VIADD R4, R10, 0xfc ;  /* 0x000000fc0a047836 */ /* 0x000fc40000000000 */
[----:B------:R-:W-:Y:S02]  /*7200*/  @!P0 IMAD.MOV R172, RZ, RZ, -R172 ;  /* 0x000000ffffac8224 */ /* 0x000fe400078e0aac */
[----:B------:R-:W-:Y:S01]  /*7210*/  @!P5 IMAD.MOV R174, RZ, RZ, -R174 ;  /* 0x000000ffffaed224 */ /* 0x000fe200078e0aae */
[----:B------:R-:W-:Y:S01]  /*7220*/  ISETP.GE.AND P0, PT, R4, RZ, PT ;  /* 0x000000ff0400720c */ /* 0x000fe20003f06270 */
[----:B------:R-:W-:Y:S01]  /*7230*/  @!P2 IMAD.MOV R168, RZ, RZ, -R168 ;  /* 0x000000ffffa8a224 */ /* 0x000fe200078e0aa8 */
[----:B------:R-:W-:Y:S01]  /*7240*/  IABS R188, R4 ;  /* 0x0000000400bc7213 */ /* 0x000fe20000000000 */
[----:B------:R-:W-:Y:S01]  /*7250*/  IMAD.HI.U32 R4, R8, R186, RZ ;  /* 0x000000ba08047227 */ /* 0x000fe200078e00ff */
[C---:B------:R-:W-:Y:S02]  /*7260*/  ISETP.GT.U32.AND P5, PT, R7.reuse, R182, PT ;  /* 0x000000b60700720c */ /* 0x040fe40003fa4070 */
[----:B------:R-:W-:Y:S01]  /*7270*/  ISETP.GT.U32.AND P2, PT, R7, R176, PT ;  /* 0x000000b00700720c */ /* 0x000fe20003f44070 */
[----:B------:R-:W-:-:S02]  /*7280*/  @!P6 IMAD.IADD R184, R184, 0x1, -R7 ;  /* 0x00000001b8b8e824 */ /* 0x000fc400078e0a07 */
[----:B------:R-:W-:Y:S02]  /*7290*/  IMAD.MOV R4, RZ, RZ, -R4 ;  /* 0x000000ffff047224 */ /* 0x000fe400078e0a04 */
[----:B------:R-:W-:Y:S01]  /*72a0*/  @!P4 IMAD.IADD R180, R180, 0x1, -R7 ;  /* 0x00000001b4b4c824 */ /* 0x000fe200078e0a07 */
[C---:B------:R-:W-:Y:S01]  /*72b0*/  ISETP.GT.U32.AND P6, PT, R7.reuse, R184, PT ;  /* 0x000000b80700720c */ /* 0x040fe20003fc4070 */
[C---:B------:R-:W-:Y:S02]  /*72c0*/  IMAD R186, R7.reuse, R4, R186 ;  /* 0x0000000407ba7224 */ /* 0x040fe400078e02ba */
[----:B------:R-:W-:Y:S01]  /*72d0*/  IMAD.HI.U32 R4, R8, R190, RZ ;  /* 0x000000be08047227 */ /* 0x000fe200078e00ff */
[----:B------:R-:W-:-:S03]  /*72e0*/  ISETP.GT.U32.AND P4, PT, R7, R180, PT ;  /* 0x000000b40700720c */ /* 0x000fc60003f84070 */
[--C-:B------:R-:W-:Y:S02]  /*72f0*/  @!P5 IMAD.IADD R182, R182, 0x1, -R7.reuse ;  /* 0x00000001b6b6d824 */ /* 0x100fe400078e0a07 */
[----:B------:R-:W-:Y:S02]  /*7300*/  IMAD.MOV R4, RZ, RZ, -R4 ;  /* 0x000000ffff047224 */ /* 0x000fe400078e0a04 */
[----:B------:R-:W-:Y:S01]  /*7310*/  @!P2 IMAD.IADD R176, R176, 0x1, -R7 ;  /* 0x00000001b0b0a824 */ /* 0x000fe200078e0a07 */
[----:B------:R-:W-:Y:S01]  /*7320*/  ISETP.GE.AND P2, PT, R15, RZ, PT ;  /* 0x000000ff0f00720c */ /* 0x000fe20003f46270 */
[C---:B------:R-:W-:Y:S01]  /*7330*/  IMAD R190, R7.reuse, R4, R190 ;  /* 0x0000000407be7224 */ /* 0x040fe200078e02be */
[----:B------:R-:W-:Y:S01]  /*7340*/  ISETP.GT.U32.AND P5, PT, R7, R182, PT ;  /* 0x000000b60700720c */ /* 0x000fe20003fa4070 */
[----:B------:R-:W-:Y:S01]  /*7350*/  IMAD.HI.U32 R11, R8, R188, RZ ;  /* 0x000000bc080b7227 */ /* 0x000fe200078e00ff */
[----:B------:R-:W-:-:S03]  /*7360*/  LOP3.LUT R15, R9, 0xf4, RZ, 0xfc, !PT ;  /* 0x000000f4090f7812 */ /* 0x000fc600078efcff */
[----:B------:R-:W-:Y:S01]  /*7370*/  @!P6 IMAD.IADD R184, R184, 0x1, -R7 ;  /* 0x00000001b8b8e824 */ /* 0x000fe200078e0a07 */
[----:B------:R-:W-:Y:S01]  /*7380*/  ISETP.GT.U32.AND P6, PT, R7, R190, PT ;  /* 0x000000be0700720c */ /* 0x000fe20003fc4070 */
[----:B------:R-:W-:Y:S01]  /*7390*/  IMAD.MOV R11, RZ, RZ, -R11 ;  /* 0x000000ffff0b7224 */ /* 0x000fe200078e0a0b */
[----:B------:R-:W-:Y:S01]  /*73a0*/  IABS R192, R15 ;  /* 0x0000000f00c07213 */ /* 0x000fe20000000000 */
[--C-:B------:R-:W-:Y:S01]  /*73b0*/  @!P4 IMAD.IADD R180, R180, 0x1, -R7.reuse ;  /* 0x00000001b4b4c824 */ /* 0x100fe200078e0a07 */
[----:B------:R-:W-:Y:S01]  /*73c0*/  ISETP.GE.AND P4, PT, R17, RZ, PT ;  /* 0x000000ff1100720c */ /* 0x000fe20003f86270 */
[----:B------:R-:W-:Y:S01]  /*73d0*/  IMAD R188, R7, R11, R188 ;  /* 0x0000000b07bc7224 */ /* 0x000fe200078e02bc */
[----:B------:R-:W-:Y:S01]  /*73e0*/  LOP3.LUT R17, R9, 0x6c, RZ, 0xfc, !PT ;  /* 0x0000006c09117812 */ /* 0x000fe200078efcff */
[----:B------:R-:W-:Y:S01]  /*73f0*/  @!P1 IMAD.MOV R178, RZ, RZ, -R178 ;  /* 0x000000ffffb29224 */ /* 0x000fe200078e0ab2 */
[C---:B------:R-:W-:Y:S01]  /*7400*/  ISETP.GT.U32.AND P1, PT, R7.reuse, R186, PT ;  /* 0x000000ba0700720c */ /* 0x040fe20003f24070 */
[----:B------:R-:W-:Y:S01]  /*7410*/  @!P3 IMAD.MOV R176, RZ, RZ, -R176 ;  /* 0x000000ffffb0b224 */ /* 0x000fe200078e0ab0 */
[----:B------:R-:W-:Y:S01]  /*7420*/  ISETP.GE.AND P3, PT, R16, RZ, PT ;  /* 0x000000ff1000720c */ /* 0x000fe20003f66270 */
[----:B------:R-:W-:Y:S01]  /*7430*/  @!P2 IMAD.MOV R180, RZ, RZ, -R180 ;  /* 0x000000ffffb4a224 */ /* 0x000fe200078e0ab4 */
[----:B------:R-:W-:Y:S01]  /*7440*/  ISETP.GE.AND P2, PT, R12, RZ, PT ;  /* 0x000000ff0c00720c */ /* 0x000fe20003f46270 */
[----:B------:R-:W-:Y:S01]  /*7450*/  @!P5 IMAD.IADD R182, R182, 0x1, -R7 ;  /* 0x00000001b6b6d824 */ /* 0x000fe200078e0a07 */
[----:B------:R-:W-:Y:S01]  /*7460*/  ISETP.GT.U32.AND P5, PT, R7, R188, PT ;  /* 0x000000bc0700720c */ /* 0x000fe20003fa4070 */
[----:B------:R-:W-:Y:S01]  /*7470*/  IMAD.HI.U32 R4, R8, R192, RZ ;  /* 0x000000c008047227 */ /* 0x000fe200078e00ff */
[----:B------:R-:W-:-:S02]  /*7480*/  LOP3.LUT R12, R9, 0xf0, RZ, 0xfc, !PT ;  /* 0x000000f0090c7812 */ /* 0x000fc400078efcff */
[----:B------:R-:W-:Y:S01]  /*7490*/  LOP3.LUT R16, R9, 0xe8, RZ, 0xfc, !PT ;  /* 0x000000e809107812 */ /* 0x000fe200078efcff */
[--C-:B------:R-:W-:Y:S01]  /*74a0*/  @!P6 IMAD.IADD R190, R190, 0x1, -R7.reuse ;  /* 0x00000001bebee824 */ /* 0x100fe200078e0a07 */
[----:B------:R-:W-:Y:S01]  /*74b0*/  IABS R194, R12 ;  /* 0x0000000c00c27213 */ /* 0x000fe20000000000 */
[----:B------:R-:W-:Y:S01]  /*74c0*/  IMAD.MOV R4, RZ, RZ, -R4 ;  /* 0x000000ffff047224 */ /* 0x000fe200078e0a04 */
[----:B------:R-:W-:Y:S01]  /*74d0*/  IABS R198, R16 ;  /* 0x0000001000c67213 */ /* 0x000fe20000000000 */
[----:B------:R-:W-:Y:S01]  /*74e0*/  @!P1 IMAD.IADD R186, R186, 0x1, -R7 ;  /* 0x00000001baba9824 */ /* 0x000fe200078e0a07 */
[C---:B------:R-:W-:Y:S01]  /*74f0*/  ISETP.GT.U32.AND P6, PT, R7.reuse, R190, PT ;  /* 0x000000be0700720c */ /* 0x040fe20003fc4070 */
[----:B------:R-:W-:Y:S01]  /*7500*/  IMAD R192, R7, R4, R192 ;  /* 0x0000000407c07224 */ /* 0x000fe200078e02c0 */
[----:B------:R-:W-:Y:S01]  /*7510*/  ISETP.GE.AND P1, PT, R13, RZ, PT ;  /* 0x000000ff0d00720c */ /* 0x000fe20003f26270 */
[----:B------:R-:W-:Y:S01]  /*7520*/  IMAD.HI.U32 R4, R8, R194, RZ ;  /* 0x000000c208047227 */ /* 0x000fe200078e00ff */
[----:B------:R-:W-:-:S02]  /*7530*/  LOP3.LUT R13, R9, 0xec, RZ, 0xfc, !PT ;  /* 0x000000ec090d7812 */ /* 0x000fc400078efcff */
[----:B------:R-:W-:Y:S01]  /*7540*/  IABS R35, R17 ;  /* 0x0000001100237213 */ /* 0x000fe20000000000 */
[----:B------:R-:W-:Y:S01]  /*7550*/  @!P3 IMAD.MOV R182, RZ, RZ, -R182 ;  /* 0x000000ffffb6b224 */ /* 0x000fe200078e0ab6 */
[C---:B------:R-:W-:Y:S01]  /*7560*/  ISETP.GT.U32.AND P3, PT, R7.reuse, R186, PT ;  /* 0x000000ba0700720c */ /* 0x040fe20003f64070 */
[--C-:B------:R-:W-:Y:S01]  /*7570*/  @!P5 IMAD.IADD R188, R188, 0x1, -R7.reuse ;  /* 0x00000001bcbcd824 */ /* 0x100fe200078e0a07 */
[----:B------:R-:W-:Y:S01]  /*7580*/  IABS R196, R13 ;  /* 0x0000000d00c47213 */ /* 0x000fe20000000000 */
[----:B------:R-:W-:Y:S02]  /*7590*/  IMAD.MOV R11, RZ, RZ, -R4 ;  /* 0x000000ffff0b7224 */ /* 0x000fe400078e0a04 */
[----:B------:R-:W-:Y:S01]  /*75a0*/  @!P6 IMAD.IADD R190, R190, 0x1, -R7 ;  /* 0x00000001bebee824 */ /* 0x000fe200078e0a07 */
[C---:B------:R-:W-:Y:S01]  /*75b0*/  ISETP.GT.U32.AND P5, PT, R7.reuse, R188, PT ;  /* 0x000000bc0700720c */ /* 0x040fe20003fa4070 */
[----:B------:R-:W-:Y:S02]  /*75c0*/  IMAD R194, R7, R11, R194 ;  /* 0x0000000b07c27224 */ /* 0x000fe400078e02c2 */
[----:B------:R-:W-:-:S03]  /*75d0*/  IMAD.HI.U32 R4, R8, R196, RZ ;  /* 0x000000c408047227 */ /* 0x000fc600078e00ff */
[C---:B------:R-:W-:Y:S01]  /*75e0*/  ISETP.GT.U32.AND P6, PT, R7.reuse, R194, PT ;  /* 0x000000c20700720c */ /* 0x040fe20003fc4070 */
[----:B------:R-:W-:Y:S01]  /*75f0*/  @!P3 IMAD.IADD R186, R186, 0x1, -R7 ;  /* 0x00000001babab824 */ /* 0x000fe200078e0a07 */
[----:B------:R-:W-:Y:S01]  /*7600*/  ISETP.GT.U32.AND P3, PT, R7, R192, PT ;  /* 0x000000c00700720c */ /* 0x000fe20003f64070 */
[----:B------:R-:W-:Y:S02]  /*7610*/  IMAD.MOV R4, RZ, RZ, -R4 ;  /* 0x000000ffff047224 */ /* 0x000fe400078e0a04 */
[----:B------:R-:W-:-:S04]  /*7620*/  IMAD.HI.U32 R11, R8, R198, RZ ;  /* 0x000000c6080b7227 */ /* 0x000fc800078e00ff */
[--C-:B------:R-:W-:Y:S01]  /*7630*/  @!P5 IMAD.IADD R188, R188, 0x1, -R7.reuse ;  /* 0x00000001bcbcd824 */ /* 0x100fe200078e0a07 */
[----:B------:R-:W-:Y:S01]  /*7640*/  ISETP.GE.AND P5, PT, R15, RZ, PT ;  /* 0x000000ff0f00720c */ /* 0x000fe20003fa6270 */
[----:B------:R-:W-:Y:S01]  /*7650*/  IMAD R196, R7, R4, R196 ;  /* 0x0000000407c47224 */ /* 0x000fe200078e02c4 */
[----:B------:R-:W-:Y:S01]  /*7660*/  LOP3.LUT R15, R9, 0xe4, RZ, 0xfc, !PT ;  /* 0x000000e4090f7812 */ /* 0x000fe200078efcff */
[----:B------:R-:W-:Y:S02]  /*7670*/  @!P6 IMAD.IADD R194, R194, 0x1, -R7 ;  /* 0x00000001c2c2e824 */ /* 0x000fe400078e0a07 */
[----:B------:R-:W-:Y:S01]  /*7680*/  IMAD.MOV R11, RZ, RZ, -R11 ;  /* 0x000000ffff0b7224 */ /* 0x000fe200078e0a0b */
[----:B------:R-:W-:Y:S01]  /*7690*/  IABS R200, R15 ;  /* 0x0000000f00c87213 */ /* 0x000fe20000000000 */
[----:B------:R-:W-:Y:S01]  /*76a0*/  @!P2 IMAD.MOV R186, RZ, RZ, -R186 ;  /* 0x000000ffffbaa224 */ /* 0x000fe200078e0aba */
[C---:B------:R-:W-:Y:S01]  /*76b0*/  ISETP.GT.U32.AND P6, PT, R7.reuse, R194, PT ;  /* 0x000000c20700720c */ /* 0x040fe20003fc4070 */
[----:B------:R-:W-:Y:S01]  /*76c0*/  @!P3 IMAD.IADD R192, R192, 0x1, -R7 ;  /* 0x00000001c0c0b824 */ /* 0x000fe200078e0a07 */
[C---:B------:R-:W-:Y:S01]  /*76d0*/  ISETP.GT.U32.AND P2, PT, R7.reuse, R196, PT ;  /* 0x000000c40700720c */ /* 0x040fe20003f44070 */
[----:B------:R-:W-:Y:S01]  /*76e0*/  IMAD R198, R7, R11, R198 ;  /* 0x0000000b07c67224 */ /* 0x000fe200078e02c6 */
[----:B------:R-:W-:Y:S01]  /*76f0*/  ISETP.GE.AND P3, PT, R12, RZ, PT ;  /* 0x000000ff0c00720c */ /* 0x000fe20003f66270 */
[----:B------:R-:W-:Y:S01]  /*7700*/  IMAD.HI.U32 R4, R8, R200, RZ ;  /* 0x000000c808047227 */ /* 0x000fe200078e00ff */
[----:B------:R-:W-:-:S03]  /*7710*/  LOP3.LUT R12, R9, 0xe0, RZ, 0xfc, !PT ;  /* 0x000000e0090c7812 */ /* 0x000fc600078efcff */
[----:B------:R-:W-:Y:S01]  /*7720*/  @!P4 IMAD.MOV R184, RZ, RZ, -R184 ;  /* 0x000000ffffb8c224 */ /* 0x000fe200078e0ab8 */
[C---:B------:R-:W-:Y:S01]  /*7730*/  ISETP.GT.U32.AND P4, PT, R7.reuse, R192, PT ;  /* 0x000000c00700720c */ /* 0x040fe20003f84070 */
[----:B------:R-:W-:Y:S01]  /*7740*/  @!P0 IMAD.MOV R188, RZ, RZ, -R188 ;  /* 0x000000ffffbc8224 */ /* 0x000fe200078e0abc */
[C---:B------:R-:W-:Y:S01]  /*7750*/  ISETP.GT.U32.AND P0, PT, R7.reuse, R198, PT ;  /* 0x000000c60700720c */ /* 0x040fe20003f04070 */
[----:B------:R-:W-:Y:S01]  /*7760*/  IMAD.MOV R4, RZ, RZ, -R4 ;  /* 0x000000ffff047224 */ /* 0x000fe200078e0a04 */
[----:B------:R-:W-:Y:S01]  /*7770*/  IABS R202, R12 ;  /* 0x0000000c00ca7213 */ /* 0x000fe20000000000 */
[--C-:B------:R-:W-:Y:S02]  /*7780*/  @!P6 IMAD.IADD R194, R194, 0x1, -R7.reuse ;  /* 0x00000001c2c2e824 */ /* 0x100fe400078e0a07 */
[----:B------:R-:W-:Y:S02]  /*7790*/  IMAD R200, R7, R4, R200 ;  /* 0x0000000407c87224 */ /* 0x000fe400078e02c8 */
[----:B------:R-:W-:-:S02]  /*77a0*/  @!P2 IMAD.IADD R196, R196, 0x1, -R7 ;  /* 0x00000001c4c4a824 */ /* 0x000fc400078e0a07 */
[----:B------:R-:W-:Y:S01]  /*77b0*/  VIADD R11, R10, 0xdc ;  /* 0x000000dc0a0b7836 */ /* 0x000fe20000000000 */
[C---:B------:R-:W-:Y:S01]  /*77c0*/  ISETP.GT.U32.AND P6, PT, R7.reuse, R200, PT ;  /* 0x000000c80700720c */ /* 0x040fe20003fc4070 */
[----:B------:R-:W-:Y:S01]  /*77d0*/  IMAD.HI.U32 R4, R8, R202, RZ ;  /* 0x000000ca08047227 */ /* 0x000fe200078e00ff */
[----:B------:R-:W-:Y:S02]  /*77e0*/  ISETP.GT.U32.AND P2, PT, R7, R196, PT ;  /* 0x000000c40700720c */ /* 0x000fe40003f44070 */
[----:B------:R-:W-:Y:S01]  /*77f0*/  IABS R204, R11 ;  /* 0x0000000b00cc7213 */ /* 0x000fe20000000000 */
[--C-:B------:R-:W-:Y:S01]  /*7800*/  @!P4 IMAD.IADD R192, R192, 0x1, -R7.reuse ;  /* 0x00000001c0c0c824 */ /* 0x100fe200078e0a07 */
[----:B------:R-:W-:Y:S01]  /*7810*/  ISETP.GE.AND P4, PT, R11, RZ, PT ;  /* 0x000000ff0b00720c */ /* 0x000fe20003f86270 */
[----:B------:R-:W-:Y:S01]  /*7820*/  @!P0 IMAD.IADD R198, R198, 0x1, -R7 ;  /* 0x00000001c6c68824 */ /* 0x000fe200078e0a07 */
[----:B------:R-:W-:Y:S01]  /*7830*/  LOP3.LUT R11, R9, 0xd8, RZ, 0xfc, !PT ;  /* 0x000000d8090b7812 */ /* 0x000fe200078efcff */
[----:B------:R-:W-:Y:S01]  /*7840*/  IMAD.MOV R4, RZ, RZ, -R4 ;  /* 0x000000ffff047224 */ /* 0x000fe200078e0a04 */
[----:B------:R-:W-:Y:S01]  /*7850*/  ISETP.GE.AND P0, PT, R16, RZ, PT ;  /* 0x000000ff1000720c */ /* 0x000fe20003f06270 */
[----:B------:R-:W-:Y:S01]  /*7860*/  @!P5 IMAD.MOV R192, RZ, RZ, -R192 ;  /* 0x000000ffffc0d224 */ /* 0x000fe200078e0ac0 */
[C---:B------:R-:W-:Y:S01]  /*7870*/  ISETP.GT.U32.AND P5, PT, R7.reuse, R198, PT ;  /* 0x000000c60700720c */ /* 0x040fe20003fa4070 */
[----:B------:R-:W-:Y:S01]  /*7880*/  IMAD R202, R7, R4, R202 ;  /* 0x0000000407ca7224 */ /* 0x000fe200078e02ca */
[----:B------:R-:W-:Y:S01]  /*7890*/  IABS R206, R11 ;  /* 0x0000000b00ce7213 */ /* 0x000fe20000000000 */
[----:B------:R-:W-:Y:S01]  /*78a0*/  IMAD.HI.U32 R4, R8, R204, RZ ;  /* 0x000000cc08047227 */ /* 0x000fe200078e00ff */
[----:B------:R-:W-:-:S03]  /*78b0*/  LOP3.LUT R16, R9, 0x8c, RZ, 0xfc, !PT ;  /* 0x0000008c09107812 */ /* 0x000fc600078efcff */
[--C-:B------:R-:W-:Y:S01]  /*78c0*/  @!P6 IMAD.IADD R200, R200, 0x1, -R7.reuse ;  /* 0x00000001c8c8e824 */ /* 0x100fe200078e0a07 */
[----:B------:R-:W-:Y:S01]  /*78d0*/  IABS R244, R16 ;  /* 0x0000001000f47213 */ /* 0x000fe20000000000 */
[----:B------:R-:W-:Y:S02]  /*78e0*/  IMAD.MOV R4, RZ, RZ, -R4 ;  /* 0x000000ffff047224 */ /* 0x000fe400078e0a04 */
[--C-:B------:R-:W-:Y:S01]  /*78f0*/  @!P2 IMAD.IADD R196, R196, 0x1, -R7.reuse ;  /* 0x00000001c4c4a824 */ /* 0x100fe200078e0a07 */
[C---:B------:R-:W-:Y:S01]  /*7900*/  ISETP.GT.U32.AND P6, PT, R7.reuse, R200, PT ;  /* 0x000000c80700720c */ /* 0x040fe20003fc4070 */
[C---:B------:R-:W-:Y:S01]  /*7910*/  IMAD R204, R7.reuse, R4, R204 ;  /* 0x0000000407cc7224 */ /* 0x040fe200078e02cc */
[----:B------:R-:W-:Y:S01]  /*7920*/  ISETP.GT.U32.AND P2, PT, R7, R202, PT ;  /* 0x000000ca0700720c */ /* 0x000fe20003f44070 */
[----:B------:R-:W-:Y:S01]  /*7930*/  @!P3 IMAD.MOV R194, RZ, RZ, -R194 ;  /* 0x000000ffffc2b224 */ /* 0x000fe200078e0ac2 */
[----:B------:R-:W-:Y:S01]  /*7940*/  ISETP.GE.AND P3, PT, R15, RZ, PT ;  /* 0x000000ff0f00720c */ /* 0x000fe20003f66270 */
[----:B------:R-:W-:Y:S01]  /*7950*/  @!P5 IMAD.IADD R198, R198, 0x1, -R7 ;  /* 0x00000001c6c6d824 */ /* 0x000fe200078e0a07 */
[----:B------:R-:W-:Y:S01]  /*7960*/  ISETP.GT.U32.AND P5, PT, R7, R204, PT ;  /* 0x000000cc0700720c */ /* 0x000fe20003fa4070 */
[----:B------:R-:W-:Y:S01]  /*7970*/  IMAD.HI.U32 R4, R8, R206, RZ ;  /* 0x000000ce08047227 */ /* 0x000fe200078e00ff */
[----:B------:R-:W-:-:S03]  /*7980*/  LOP3.LUT R15, R9, 0xb8, RZ, 0xfc, !PT ;  /* 0x000000b8090f7812 */ /* 0x000fc600078efcff */
[----:B------:R-:W-:Y:S01]  /*7990*/  @!P1 IMAD.MOV R190, RZ, RZ, -R190 ;  /* 0x000000ffffbe9224 */ /* 0x000fe200078e0abe */
[----:B------:R-:W-:Y:S01]  /*79a0*/  ISETP.GE.AND P1, PT, R13, RZ, PT ;  /* 0x000000ff0d00720c */ /* 0x000fe20003f26270 */
[----:B------:R-:W-:Y:S01]  /*79b0*/  IMAD.MOV R4, RZ, RZ, -R4 ;  /* 0x000000ffff047224 */ /* 0x000fe200078e0a04 */
[----:B------:R-:W-:Y:S01]  /*79c0*/  LOP3.LUT R13, R9, 0xc8, RZ, 0xfc, !PT ;  /* 0x000000c8090d7812 */ /* 0x000fe200078efcff */
[--C-:B------:R-:W-:Y:S01]  /*79d0*/  @!P6 IMAD.IADD R200, R200, 0x1, -R7.reuse ;  /* 0x00000001c8c8e824 */ /* 0x100fe200078e0a07 */
[----:B------:R-:W-:Y:S01]  /*79e0*/  ISETP.GE.AND P6, PT, R11, RZ, PT ;  /* 0x000000ff0b00720c */ /* 0x000fe20003fc6270 */
[--C-:B------:R-:W-:Y:S01]  /*79f0*/  @!P2 IMAD.IADD R202, R202, 0x1, -R7.reuse ;  /* 0x00000001cacaa824 */ /* 0x100fe200078e0a07 */
[----:B------:R-:W-:Y:S01]  /*7a00*/  LOP3.LUT R11, R9, 0xd4, RZ, 0xfc, !PT ;  /* 0x000000d4090b7812 */ /* 0x000fe200078efcff */
[C---:B------:R-:W-:Y:S01]  /*7a10*/  IMAD R206, R7.reuse, R4, R206 ;  /* 0x0000000407ce7224 */ /* 0x040fe200078e02ce */
[----:B------:R-:W-:Y:S01]  /*7a20*/  IABS R214, R13 ;  /* 0x0000000d00d67213 */ /* 0x000fe20000000000 */
[----:B------:R-:W-:Y:S01]  /*7a30*/  @!P3 IMAD.MOV R200, RZ, RZ, -R200 ;  /* 0x000000ffffc8b224 */ /* 0x000fe200078e0ac8 */
[C---:B------:R-:W-:Y:S01]  /*7a40*/  ISETP.GT.U32.AND P2, PT, R7.reuse, R202, PT ;  /* 0x000000ca0700720c */ /* 0x040fe20003f44070 */
[----:B------:R-:W-:Y:S01]  /*7a50*/  @!P5 IMAD.IADD R204, R204, 0x1, -R7 ;  /* 0x00000001ccccd824 */ /* 0x000fe200078e0a07 */
[----:B------:R-:W-:Y:S01]  /*7a60*/  ISETP.GT.U32.AND P3, PT, R7, R206, PT ;  /* 0x000000ce0700720c */ /* 0x000fe20003f64070 */
[----:B------:R-:W-:Y:S01]  /*7a70*/  @!P1 IMAD.MOV R196, RZ, RZ, -R196 ;  /* 0x000000ffffc49224 */ /* 0x000fe200078e0ac4 */
[----:B------:R-:W-:Y:S01]  /*7a80*/  IABS R208, R11 ;  /* 0x0000000b00d07213 */ /* 0x000fe20000000000 */
[----:B------:R-:W-:Y:S01]  /*7a90*/  @!P0 IMAD.MOV R198, RZ, RZ, -R198 ;  /* 0x000000ffffc68224 */ /* 0x000fe200078e0ac6 */
[----:B------:R-:W-:-:S02]  /*7aa0*/  ISETP.GE.AND P1, PT, R12, RZ, PT ;  /* 0x000000ff0c00720c */ /* 0x000fc40003f26270 */
[----:B------:R-:W-:Y:S01]  /*7ab0*/  ISETP.GT.U32.AND P5, PT, R7, R204, PT ;  /* 0x000000cc0700720c */ /* 0x000fe20003fa4070 */
[----:B------:R-:W-:Y:S01]  /*7ac0*/  IMAD.HI.U32 R4, R8, R208, RZ ;  /* 0x000000d008047227 */ /* 0x000fe200078e00ff */
[----:B------:R-:W-:Y:S02]  /*7ad0*/  ISETP.GE.AND P0, PT, R11, RZ, PT ;  /* 0x000000ff0b00720c */ /* 0x000fe40003f06270 */
[C---:B------:R-:W-:Y:S01]  /*7ae0*/  LOP3.LUT R11, R9.reuse, 0xd0, RZ, 0xfc, !PT ;  /* 0x000000d0090b7812 */ /* 0x040fe200078efcff */
[----:B------:R-:W-:Y:S01]  /*7af0*/  IMAD.MOV R4, RZ, RZ, -R4 ;  /* 0x000000ffff047224 */ /* 0x000fe200078e0a04 */
[----:B------:R-:W-:Y:S01]  /*7b00*/  LOP3.LUT R12, R9, 0xcc, RZ, 0xfc, !PT ;  /* 0x000000cc090c7812 */ /* 0x000fe200078efcff */
[--C-:B------:R-:W-:Y:S01]  /*7b10*/  @!P2 IMAD.IADD R202, R202, 0x1, -R7.reuse ;  /* 0x00000001cacaa824 */ /* 0x100fe200078e0a07 */
[----:B------:R-:W-:Y:S01]  /*7b20*/  IABS R210, R11 ;  /* 0x0000000b00d27213 */ /* 0x000fe20000000000 */
[--C-:B------:R-:W-:Y:S01]  /*7b30*/  @!P3 IMAD.IADD R206, R206, 0x1, -R7.reuse ;  /* 0x00000001ceceb824 */ /* 0x100fe200078e0a07 */
[----:B------:R-:W-:Y:S01]  /*7b40*/  IABS R212, R12 ;  /* 0x0000000c00d47213 */ /* 0x000fe20000000000 */
[----:B------:R-:W-:Y:S01]  /*7b50*/  IMAD R208, R7, R4, R208 ;  /* 0x0000000407d07224 */ /* 0x000fe200078e02d0 */
[----:B------:R-:W-:Y:S01]  /*7b60*/  ISETP.GE.AND P2, PT, R11, RZ, PT ;  /* 0x000000ff0b00720c */ /* 0x000fe20003f46270 */
[----:B------:R-:W-:Y:S01]  /*7b70*/  @!P1 IMAD.MOV R202, RZ, RZ, -R202 ;  /* 0x000000ffffca9224 */ /* 0x000fe200078e0aca */
[C---:B------:R-:W-:Y:S01]  /*7b80*/  ISETP.GT.U32.AND P1, PT, R7.reuse, R206, PT ;  /* 0x000000ce0700720c */ /* 0x040fe20003f24070 */
[----:B------:R-:W-:Y:S01]  /*7b90*/  @!P5 IMAD.IADD R204, R204, 0x1, -R7 ;  /* 0x00000001ccccd824 */ /* 0x000fe200078e0a07 */
[----:B------:R-:W-:Y:S01]  /*7ba0*/  ISETP.GT.U32.AND P5, PT, R7, R208, PT ;  /* 0x000000d00700720c */ /* 0x000fe20003fa4070 */
[----:B------:R-:W-:Y:S01]  /*7bb0*/  IMAD.HI.U32 R4, R8, R210, RZ ;  /* 0x000000d208047227 */ /* 0x000fe200078e00ff */
[----:B------:R-:W-:-:S02]  /*7bc0*/  ISETP.GE.AND P3, PT, R12, RZ, PT ;  /* 0x000000ff0c00720c */ /* 0x000fc40003f66270 */
[----:B------:R-:W-:Y:S01]  /*7bd0*/  IABS R220, R15 ;  /* 0x0000000f00dc7213 */ /* 0x000fe20000000000 */
[----:B------:R-:W-:Y:S02]  /*7be0*/  IMAD.MOV R4, RZ, RZ, -R4 ;  /* 0x000000ffff047224 */ /* 0x000fe400078e0a04 */
[----:B------:R-:W-:-:S04]  /*7bf0*/  IMAD.HI.U32 R11, R8, R212, RZ ;  /* 0x000000d4080b7227 */ /* 0x000fc800078e00ff */
[C---:B------:R-:W-:Y:S02]  /*7c00*/  IMAD R210, R7.reuse, R4, R210 ;  /* 0x0000000407d27224 */ /* 0x040fe400078e02d2 */
[----:B------:R-:W-:Y:S02]  /*7c10*/  IMAD.MOV R11, RZ, RZ, -R11 ;  /* 0x000000ffff0b7224 */ /* 0x000fe400078e0a0b */
[--C-:B------:R-:W-:Y:S01]  /*7c20*/  @!P1 IMAD.IADD R206, R206, 0x1, -R7.reuse ;  /* 0x00000001cece9824 */ /* 0x100fe200078e0a07 */
[----:B------:R-:W-:Y:S01]  /*7c30*/  ISETP.GT.U32.AND P1, PT, R7, R210, PT ;  /* 0x000000d20700720c */ /* 0x000fe20003f24070 */
[----:B------:R-:W-:Y:S02]  /*7c40*/  @!P5 IMAD.IADD R208, R208, 0x1, -R7 ;  /* 0x00000001d0d0d824 */ /* 0x000fe400078e0a07 */
[----:B------:R-:W-:-:S03]  /*7c50*/  IMAD.HI.U32 R12, R8, R214, RZ ;  /* 0x000000d6080c7227 */ /* 0x000fc600078e00ff */
[C---:B------:R-:W-:Y:S01]  /*7c60*/  ISETP.GT.U32.AND P5, PT, R7.reuse, R208, PT ;  /* 0x000000d00700720c */ /* 0x040fe20003fa4070 */
[C---:B------:R-:W-:Y:S02]  /*7c70*/  IMAD R212, R7.reuse, R11, R212 ;  /* 0x0000000b07d47224 */ /* 0x040fe400078e02d4 */
[----:B------:R-:W-:Y:S02]  /*7c80*/  IMAD.MOV R12, RZ, RZ, -R12 ;  /* 0x000000ffff0c7224 */ /* 0x000fe400078e0a0c */
[----:B------:R-:W-:Y:S01]  /*7c90*/  @!P6 IMAD.MOV R206, RZ, RZ, -R206 ;  /* 0x000000ffffcee224 */ /* 0x000fe200078e0ace */
[----:B------:R-:W-:Y:S01]  /*7ca0*/  ISETP.GT.U32.AND P6, PT, R7, R212, PT ;  /* 0x000000d40700720c */ /* 0x000fe20003fc4070 */
[----:B------:R-:W-:Y:S01]  /*7cb0*/  @!P4 IMAD.MOV R204, RZ, RZ, -R204 ;  /* 0x000000ffffccc224 */ /* 0x000fe200078e0acc */
[----:B------:R-:W-:Y:S01]  /*7cc0*/  ISETP.GE.AND P4, PT, R13, RZ, PT ;  /* 0x000000ff0d00720c */ /* 0x000fe20003f86270 */
[----:B------:R-:W-:Y:S01]  /*7cd0*/  IMAD R214, R7, R12, R214 ;  /* 0x0000000c07d67224 */ /* 0x000fe200078e02d6 */
[C---:B------:R-:W-:Y:S01]  /*7ce0*/  LOP3.LUT R13, R9.reuse, 0xc4, RZ, 0xfc, !PT ;  /* 0x000000c4090d7812 */ /* 0x040fe200078efcff */
[--C-:B------:R-:W-:Y:S01]  /*7cf0*/  @!P1 IMAD.IADD R210, R210, 0x1, -R7.reuse ;  /* 0x00000001d2d29824 */ /* 0x100fe200078e0a07 */
[----:B------:R-:W-:Y:S01]  /*7d00*/  LOP3.LUT R12, R9, 0xc0, RZ, 0xfc, !PT ;  /* 0x000000c0090c7812 */ /* 0x000fe200078efcff */
[----:B------:R-:W-:Y:S01]  /*7d10*/  VIADD R4, R10, 0xbc ;  /* 0x000000bc0a047836 */ /* 0x000fe20000000000 */
[----:B------:R-:W-:Y:S01]  /*7d20*/  ISETP.GT.U32.AND P1, PT, R7, R214, PT ;  /* 0x000000d60700720c */ /* 0x000fe20003f24070 */
[----:B------:R-:W-:Y:S01]  /*7d30*/  @!P5 IMAD.IADD R208, R208, 0x1, -R7 ;  /* 0x00000001d0d0d824 */ /* 0x000fe200078e0a07 */
[----:B------:R-:W-:-:S02]  /*7d40*/  IABS R216, R13 ;  /* 0x0000000d00d87213 */ /* 0x000fc40000000000 */
[----:B------:R-:W-:Y:S01]  /*7d50*/  ISETP.GE.AND P5, PT, R4, RZ, PT ;  /* 0x000000ff0400720c */ /* 0x000fe20003fa6270 */
[----:B------:R-:W-:Y:S01]  /*7d60*/  @!P6 IMAD.IADD R212, R212, 0x1, -R7 ;  /* 0x00000001d4d4e824 */ /* 0x000fe200078e0a07 */
[----:B------:R-:W-:Y:S01]  /*7d70*/  IABS R222, R4 ;  /* 0x0000000400de7213 */ /* 0x000fe20000000000 */
[C---:B------:R-:W-:Y:S01]  /*7d80*/  IMAD.HI.U32 R4, R8.reuse, R216, RZ ;  /* 0x000000d808047227 */ /* 0x040fe200078e00ff */
[----:B------:R-:W-:Y:S02]  /*7d90*/  IABS R218, R12 ;  /* 0x0000000c00da7213 */ /* 0x000fe40000000000 */
[----:B------:R-:W-:Y:S01]  /*7da0*/  ISETP.GT.U32.AND P6, PT, R7, R210, PT ;  /* 0x000000d20700720c */ /* 0x000fe20003fc4070 */
[----:B------:R-:W-:Y:S02]  /*7db0*/  IMAD.MOV R11, RZ, RZ, -R4 ;  /* 0x000000ffff0b7224 */ /* 0x000fe400078e0a04 */
[----:B------:R-:W-:-:S04]  /*7dc0*/  IMAD.HI.U32 R4, R8, R218, RZ ;  /* 0x000000da08047227 */ /* 0x000fc800078e00ff */
[----:B------:R-:W-:Y:S01]  /*7dd0*/  @!P1 IMAD.IADD R214, R214, 0x1, -R7 ;  /* 0x00000001d6d69824 */ /* 0x000fe200078e0a07 */
[C---:B------:R-:W-:Y:S01]  /*7de0*/  ISETP.GT.U32.AND P1, PT, R7.reuse, R212, PT ;  /* 0x000000d40700720c */ /* 0x040fe20003f24070 */
[----:B------:R-:W-:Y:S02]  /*7df0*/  IMAD R216, R7, R11, R216 ;  /* 0x0000000b07d87224 */ /* 0x000fe400078e02d8 */
[----:B------:R-:W-:-:S04]  /*7e00*/  IMAD.HI.U32 R11, R8, R222, RZ ;  /* 0x000000de080b7227 */ /* 0x000fc800078e00ff */
[----:B------:R-:W-:Y:S02]  /*7e10*/  IMAD.MOV R4, RZ, RZ, -R4 ;  /* 0x000000ffff047224 */ /* 0x000fe400078e0a04 */
[----:B------:R-:W-:Y:S02]  /*7e20*/  IMAD.MOV R11, RZ, RZ, -R11 ;  /* 0x000000ffff0b7224 */ /* 0x000fe400078e0a0b */
[--C-:B------:R-:W-:Y:S01]  /*7e30*/  @!P6 IMAD.IADD R210, R210, 0x1, -R7.reuse ;  /* 0x00000001d2d2e824 */ /* 0x100fe200078e0a07 */
[C---:B------:R-:W-:Y:S01]  /*7e40*/  ISETP.GT.U32.AND P6, PT, R7.reuse, R216, PT ;  /* 0x000000d80700720c */ /* 0x040fe20003fc4070 */
[C---:B------:R-:W-:Y:S02]  /*7e50*/  IMAD R218, R7.reuse, R4, R218 ;  /* 0x0000000407da7224 */ /* 0x040fe400078e02da */
        /* <DEDUP_REMOVED lines=9> */
[----:B------:R-:W-:-:S03]  /*7ef0*/  IABS R224, R11 ;  /* 0x0000000b00e07213 */ /* 0x000fc60000000000 */
[----:B------:R-:W-:Y:S02]  /*7f00*/  IMAD.MOV R4, RZ, RZ, -R4 ;  /* 0x000000ffff047224 */ /* 0x000fe400078e0a04 */
[----:B------:R-:W-:Y:S02]  /*7f10*/  @!P3 IMAD.MOV R212, RZ, RZ, -R212 ;  /* 0x000000ffffd4b224 */ /* 0x000fe400078e0ad4 */
[--C-:B------:R-:W-:Y:S02]  /*7f20*/  @!P2 IMAD.IADD R218, R218, 0x1, -R7.reuse ;  /* 0x00000001dadaa824 */ /* 0x100fe400078e0a07 */
[----:B------:R-:W-:Y:S02]  /*7f30*/  @!P1 IMAD.IADD R222, R222, 0x1, -R7 ;  /* 0x00000001dede9824 */ /* 0x000fe400078e0a07 */
[C---:B------:R-:W-:Y:S01]  /*7f40*/  IMAD R220, R7.reuse, R4, R220 ;  /* 0x0000000407dc7224 */ /* 0x040fe200078e02dc */
[C---:B------:R-:W-:Y:S01]  /*7f50*/  ISETP.GT.U32.AND P3, PT, R7.reuse, R218, PT ;  /* 0x000000da0700720c */ /* 0x040fe20003f64070 */
[----:B------:R-:W-:Y:S01]  /*7f60*/  IMAD.HI.U32 R4, R8, R224, RZ ;  /* 0x000000e008047227 */ /* 0x000fe200078e00ff */
[----:B------:R-:W-:-:S03]  /*7f70*/  ISETP.GT.U32.AND P1, PT, R7, R222, PT ;  /* 0x000000de0700720c */ /* 0x000fc60003f24070 */
[--C-:B------:R-:W-:Y:S01]  /*7f80*/  @!P0 IMAD.IADD R214, R214, 0x1, -R7.reuse ;  /* 0x00000001d6d68824 */ /* 0x100fe200078e0a07 */
[----:B------:R-:W-:Y:S01]  /*7f90*/  ISETP.GE.AND P0, PT, R13, RZ, PT ;  /* 0x000000ff0d00720c */ /* 0x000fe20003f06270 */
[--C-:B------:R-:W-:Y:S01]  /*7fa0*/  @!P6 IMAD.IADD R216, R216, 0x1, -R7.reuse ;  /* 0x00000001d8d8e824 */ /* 0x100fe200078e0a07 */
[----:B------:R-:W-:Y:S01]  /*7fb0*/  LOP3.LUT R13, R9, 0xb0, RZ, 0xfc, !PT ;  /* 0x000000b0090d7812 */ /* 0x000fe200078efcff */
[----:B------:R-:W-:Y:S01]  /*7fc0*/  IMAD.MOV R4, RZ, RZ, -R4 ;  /* 0x000000ffff047224 */ /* 0x000fe200078e0a04 */
[----:B------:R-:W-:Y:S01]  /*7fd0*/  ISETP.GE.AND P6, PT, R12, RZ, PT ;  /* 0x000000ff0c00720c */ /* 0x000fe20003fc6270 */
[----:B------:R-:W-:Y:S01]  /*7fe0*/  @!P4 IMAD.MOV R214, RZ, RZ, -R214 ;  /* 0x000000ffffd6c224 */ /* 0x000fe200078e0ad6 */
[----:B------:R-:W-:Y:S01]  /*7ff0*/  IABS R226, R13 ;  /* 0x0000000d00e27213 */ /* 0x000fe20000000000 */
[C---:B------:R-:W-:Y:S01]  /*8000*/  IMAD R224, R7.reuse, R4, R224 ;  /* 0x0000000407e07224 */ /* 0x040fe200078e02e0 */
[C---:B------:R-:W-:Y:S01]  /*8010*/  ISETP.GT.U32.AND P2, PT, R7.reuse, R216, PT ;  /* 0x000000d80700720c */ /* 0x040fe20003f44070 */
[----:B------:R-:W-:Y:S01]  /*8020*/  @!P3 IMAD.IADD R218, R218, 0x1, -R7 ;  /* 0x00000001dadab824 */ /* 0x000fe200078e0a07 */
[C---:B------:R-:W-:Y:S01]  /*8030*/  ISETP.GT.U32.AND P4, PT, R7.reuse, R220, PT ;  /* 0x000000dc0700720c */ /* 0x040fe20003f84070 */
[----:B------:R-:W-:Y:S01]  /*8040*/  IMAD.HI.U32 R4, R8, R226, RZ ;  /* 0x000000e208047227 */ /* 0x000fe200078e00ff */
[----:B------:R-:W-:-:S02]  /*8050*/  ISETP.GT.U32.AND P3, PT, R7, R224, PT ;  /* 0x000000e00700720c */ /* 0x000fc40003f64070 */
[----:B------:R-:W-:Y:S01]  /*8060*/  LOP3.LUT R12, R9, 0xac, RZ, 0xfc, !PT ;  /* 0x000000ac090c7812 */ /* 0x000fe200078efcff */
[--C-:B------:R-:W-:Y:S01]  /*8070*/  @!P1 IMAD.IADD R222, R222, 0x1, -R7.reuse ;  /* 0x00000001dede9824 */ /* 0x100fe200078e0a07 */
[----:B------:R-:W-:Y:S01]  /*8080*/  ISETP.GE.AND P1, PT, R11, RZ, PT ;  /* 0x000000ff0b00720c */ /* 0x000fe20003f26270 */
[----:B------:R-:W-:Y:S01]  /*8090*/  IMAD.MOV R11, RZ, RZ, -R4 ;  /* 0x000000ffff0b7224 */ /* 0x000fe200078e0a04 */
[----:B------:R-:W-:Y:S01]  /*80a0*/  IABS R228, R12 ;  /* 0x0000000c00e47213 */ /* 0x000fe20000000000 */
[----:B------:R-:W-:Y:S02]  /*80b0*/  @!P6 IMAD.MOV R218, RZ, RZ, -R218 ;  /* 0x000000ffffdae224 */ /* 0x000fe400078e0ada */
[--C-:B------:R-:W-:Y:S01]  /*80c0*/  @!P2 IMAD.IADD R216, R216, 0x1, -R7.reuse ;  /* 0x00000001d8d8a824 */ /* 0x100fe200078e0a07 */
[----:B------:R-:W-:Y:S01]  /*80d0*/  ISETP.GE.AND P2, PT, R15, RZ, PT ;  /* 0x000000ff0f00720c */ /* 0x000fe20003f46270 */
[--C-:B------:R-:W-:Y:S01]  /*80e0*/  @!P4 IMAD.IADD R220, R220, 0x1, -R7.reuse ;  /* 0x00000001dcdcc824 */ /* 0x100fe200078e0a07 */
[----:B------:R-:W-:Y:S01]  /*80f0*/  ISETP.GE.AND P4, PT, R13, RZ, PT ;  /* 0x000000ff0d00720c */ /* 0x000fe20003f86270 */
[----:B------:R-:W-:Y:S01]  /*8100*/  IMAD R226, R7, R11, R226 ;  /* 0x0000000b07e27224 */ /* 0x000fe200078e02e2 */
[----:B------:R-:W-:Y:S01]  /*8110*/  LOP3.LUT R13, R9, 0xa8, RZ, 0xfc, !PT ;  /* 0x000000a8090d7812 */ /* 0x000fe200078efcff */
[----:B------:R-:W-:Y:S01]  /*8120*/  @!P0 IMAD.MOV R216, RZ, RZ, -R216 ;  /* 0x000000ffffd88224 */ /* 0x000fe200078e0ad8 */
[C---:B------:R-:W-:Y:S01]  /*8130*/  ISETP.GT.U32.AND P0, PT, R7.reuse, R220, PT ;  /* 0x000000dc0700720c */ /* 0x040fe20003f04070 */
[----:B------:R-:W-:Y:S01]  /*8140*/  @!P3 IMAD.IADD R224, R224, 0x1, -R7 ;  /* 0x00000001e0e0b824 */ /* 0x000fe200078e0a07 */
[----:B------:R-:W-:Y:S01]  /*8150*/  ISETP.GT.U32.AND P6, PT, R7, R226, PT ;  /* 0x000000e20700720c */ /* 0x000fe20003fc4070 */
[----:B------:R-:W-:Y:S01]  /*8160*/  IMAD.HI.U32 R4, R8, R228, RZ ;  /* 0x000000e408047227 */ /* 0x000fe200078e00ff */
[----:B------:R-:W-:-:S02]  /*8170*/  IABS R230, R13 ;  /* 0x0000000d00e67213 */ /* 0x000fc40000000000 */
[----:B------:R-:W-:Y:S01]  /*8180*/  ISETP.GT.U32.AND P3, PT, R7, R224, PT ;  /* 0x000000e00700720c */ /* 0x000fe20003f64070 */
[----:B------:R-:W-:Y:S01]  /*8190*/  IMAD.MOV R4, RZ, RZ, -R4 ;  /* 0x000000ffff047224 */ /* 0x000fe200078e0a04 */
[----:B------:R-:W-:Y:S01]  /*81a0*/  LOP3.LUT R11, R9, 0xa4, RZ, 0xfc, !PT ;  /* 0x000000a4090b7812 */ /* 0x000fe200078efcff */
[----:B------:R-:W-:Y:S01]  /*81b0*/  @!P5 IMAD.MOV R222, RZ, RZ, -R222 ;  /* 0x000000ffffded224 */ /* 0x000fe200078e0ade */
[----:B------:R-:W-:Y:S01]  /*81c0*/  ISETP.GE.AND P5, PT, R12, RZ, PT ;  /* 0x000000ff0c00720c */ /* 0x000fe20003fa6270 */
[----:B------:R-:W-:Y:S01]  /*81d0*/  IMAD R228, R7, R4, R228 ;  /* 0x0000000407e47224 */ /* 0x000fe200078e02e4 */
[----:B------:R-:W-:Y:S01]  /*81e0*/  IABS R232, R11 ;  /* 0x0000000b00e87213 */ /* 0x000fe20000000000 */
[--C-:B------:R-:W-:Y:S01]  /*81f0*/  @!P0 IMAD.IADD R220, R220, 0x1, -R7.reuse ;  /* 0x00000001dcdc8824 */ /* 0x100fe200078e0a07 */
[----:B------:R-:W-:Y:S01]  /*8200*/  LOP3.LUT R12, R9, 0xa0, RZ, 0xfc, !PT ;  /* 0x000000a0090c7812 */ /* 0x000fe200078efcff */
[--C-:B------:R-:W-:Y:S01]  /*8210*/  @!P6 IMAD.IADD R226, R226, 0x1, -R7.reuse ;  /* 0x00000001e2e2e824 */ /* 0x100fe200078e0a07 */
[----:B------:R-:W-:Y:S01]  /*8220*/  ISETP.GE.AND P6, PT, R11, RZ, PT ;  /* 0x000000ff0b00720c */ /* 0x000fe20003fc6270 */
[----:B------:R-:W-:Y:S01]  /*8230*/  @!P2 IMAD.MOV R220, RZ, RZ, -R220 ;  /* 0x000000ffffdca224 */ /* 0x000fe200078e0adc */
[----:B------:R-:W-:Y:S01]  /*8240*/  IABS R236, R12 ;  /* 0x0000000c00ec7213 */ /* 0x000fe20000000000 */
[----:B------:R-:W-:Y:S01]  /*8250*/  @!P3 IMAD.IADD R224, R224, 0x1, -R7 ;  /* 0x00000001e0e0b824 */ /* 0x000fe200078e0a07 */
[C---:B------:R-:W-:Y:S01]  /*8260*/  ISETP.GT.U32.AND P2, PT, R7.reuse, R226, PT ;  /* 0x000000e20700720c */ /* 0x040fe20003f44070 */
[----:B------:R-:W-:Y:S01]  /*8270*/  IMAD.HI.U32 R4, R8, R230, RZ ;  /* 0x000000e608047227 */ /* 0x000fe200078e00ff */
[----:B------:R-:W-:-:S02]  /*8280*/  ISETP.GT.U32.AND P3, PT, R7, R228, PT ;  /* 0x000000e40700720c */ /* 0x000fc40003f64070 */
[----:B------:R-:W-:Y:S01]  /*8290*/  ISETP.GE.AND P0, PT, R13, RZ, PT ;  /* 0x000000ff0d00720c */ /* 0x000fe20003f06270 */
[----:B------:R-:W-:Y:S01]  /*82a0*/  IMAD.MOV R4, RZ, RZ, -R4 ;  /* 0x000000ffff047224 */ /* 0x000fe200078e0a04 */
[----:B------:R-:W-:Y:S01]  /*82b0*/  LOP3.LUT R13, R9, 0x94, RZ, 0xfc, !PT ;  /* 0x00000094090d7812 */ /* 0x000fe200078efcff */
[----:B------:R-:W-:Y:S01]  /*82c0*/  @!P1 IMAD.MOV R224, RZ, RZ, -R224 ;  /* 0x000000ffffe09224 */ /* 0x000fe200078e0ae0 */
[----:B------:R-:W-:Y:S01]  /*82d0*/  ISETP.GE.AND P1, PT, R12, RZ, PT ;  /* 0x000000ff0c00720c */ /* 0x000fe20003f26270 */
[----:B------:R-:W-:Y:S01]  /*82e0*/  IMAD R230, R7, R4, R230 ;  /* 0x0000000407e67224 */ /* 0x000fe200078e02e6 */
[----:B------:R-:W-:Y:S01]  /*82f0*/  IABS R240, R13 ;  /* 0x0000000d00f07213 */ /* 0x000fe20000000000 */
[----:B------:R-:W-:Y:S01]  /*8300*/  IMAD.HI.U32 R4, R8, R232, RZ ;  /* 0x000000e808047227 */ /* 0x000fe200078e00ff */
[----:B------:R-:W-:-:S03]  /*8310*/  LOP3.LUT R15, R9, 0x90, RZ, 0xfc, !PT ;  /* 0x00000090090f7812 */ /* 0x000fc600078efcff */
[--C-:B------:R-:W-:Y:S01]  /*8320*/  @!P2 IMAD.IADD R226, R226, 0x1, -R7.reuse ;  /* 0x00000001e2e2a824 */ /* 0x100fe200078e0a07 */
[----:B------:R-:W-:Y:S01]  /*8330*/  IABS R242, R15 ;  /* 0x0000000f00f27213 */ /* 0x000fe20000000000 */
[----:B------:R-:W-:Y:S02]  /*8340*/  @!P3 IMAD.IADD R228, R228, 0x1, -R7 ;  /* 0x00000001e4e4b824 */ /* 0x000fe400078e0a07 */
[----:B------:R-:W-:Y:S01]  /*8350*/  @!P4 IMAD.MOV R226, RZ, RZ, -R226 ;  /* 0x000000ffffe2c224 */ /* 0x000fe200078e0ae2 */
[C---:B------:R-:W-:Y:S01]  /*8360*/  ISETP.GT.U32.AND P4, PT, R7.reuse, R230, PT ;  /* 0x000000e60700720c */ /* 0x040fe20003f84070 */
[----:B------:R-:W-:Y:S01]  /*8370*/  IMAD.MOV R4, RZ, RZ, -R4 ;  /* 0x000000ffff047224 */ /* 0x000fe200078e0a04 */
[C---:B------:R-:W-:Y:S01]  /*8380*/  ISETP.GT.U32.AND P3, PT, R7.reuse, R228, PT ;  /* 0x000000e40700720c */ /* 0x040fe20003f64070 */
[----:B------:R-:W-:Y:S02]  /*8390*/  VIADD R12, R10, 0x9c ;  /* 0x0000009c0a0c7836 */ /* 0x000fe40000000000 */
[----:B------:R-:W-:-:S02]  /*83a0*/  IMAD R232, R7, R4, R232 ;  /* 0x0000000407e87224 */ /* 0x000fc400078e02e8 */
[----:B------:R-:W-:Y:S01]  /*83b0*/  IMAD.HI.U32 R11, R8, R236, RZ ;  /* 0x000000ec080b7227 */ /* 0x000fe200078e00ff */
[----:B------:R-:W-:Y:S02]  /*83c0*/  IABS R234, R12 ;  /* 0x0000000c00ea7213 */ /* 0x000fe40000000000 */
[----:B------:R-:W-:Y:S01]  /*83d0*/  ISETP.GE.AND P2, PT, R12, RZ, PT ;  /* 0x000000ff0c00720c */ /* 0x000fe20003f46270 */
[----:B------:R-:W-:Y:S01]  /*83e0*/  IMAD.MOV R11, RZ, RZ, -R11 ;  /* 0x000000ffff0b7224 */ /* 0x000fe200078e0a0b */
[----:B------:R-:W-:Y:S01]  /*83f0*/  LOP3.LUT R12, R9, 0x98, RZ, 0xfc, !PT ;  /* 0x00000098090c7812 */ /* 0x000fe200078efcff */
[--C-:B------:R-:W-:Y:S02]  /*8400*/  @!P4 IMAD.IADD R230, R230, 0x1, -R7.reuse ;  /* 0x00000001e6e6c824 */ /* 0x100fe400078e0a07 */
[----:B------:R-:W-:Y:S01]  /*8410*/  @!P3 IMAD.IADD R228, R228, 0x1, -R7 ;  /* 0x00000001e4e4b824 */ /* 0x000fe200078e0a07 */
[C---:B------:R-:W-:Y:S01]  /*8420*/  ISETP.GT.U32.AND P3, PT, R7.reuse, R232, PT ;  /* 0x000000e80700720c */ /* 0x040fe20003f64070 */
[----:B------:R-:W-:Y:S01]  /*8430*/  IMAD.HI.U32 R4, R8, R234, RZ ;  /* 0x000000ea08047227 */ /* 0x000fe200078e00ff */
[----:B------:R-:W-:-:S02]  /*8440*/  ISETP.GT.U32.AND P4, PT, R7, R230, PT ;  /* 0x000000e60700720c */ /* 0x000fc40003f84070 */
[----:B------:R-:W-:Y:S01]  /*8450*/  IABS R238, R12 ;  /* 0x0000000c00ee7213 */ /* 0x000fe20000000000 */
[C---:B------:R-:W-:Y:S02]  /*8460*/  IMAD R236, R7.reuse, R11, R236 ;  /* 0x0000000b07ec7224 */ /* 0x040fe400078e02ec */
[----:B------:R-:W-:Y:S02]  /*8470*/  IMAD.MOV R4, RZ, RZ, -R4 ;  /* 0x000000ffff047224 */ /* 0x000fe400078e0a04 */
[----:B------:R-:W-:Y:S01]  /*8480*/  @!P5 IMAD.MOV R228, RZ, RZ, -R228 ;  /* 0x000000ffffe4d224 */ /* 0x000fe200078e0ae4 */
[C---:B------:R-:W-:Y:S01]  /*8490*/  ISETP.GT.U32.AND P5, PT, R7.reuse, R236, PT ;  /* 0x000000ec0700720c */ /* 0x040fe20003fa4070 */
[C---:B------:R-:W-:Y:S02]  /*84a0*/  IMAD R234, R7.reuse, R4, R234 ;  /* 0x0000000407ea7224 */ /* 0x040fe400078e02ea */
[--C-:B------:R-:W-:Y:S02]  /*84b0*/  @!P3 IMAD.IADD R232, R232, 0x1, -R7.reuse ;  /* 0x00000001e8e8b824 */ /* 0x100fe400078e0a07 */
[----:B------:R-:W-:Y:S01]  /*84c0*/  @!P4 IMAD.IADD R230, R230, 0x1, -R7 ;  /* 0x00000001e6e6c824 */ /* 0x000fe200078e0a07 */
[C---:B------:R-:W-:Y:S01]  /*84d0*/  ISETP.GT.U32.AND P4, PT, R7.reuse, R234, PT ;  /* 0x000000ea0700720c */ /* 0x040fe20003f84070 */
[----:B------:R-:W-:Y:S01]  /*84e0*/  IMAD.HI.U32 R4, R8, R238, RZ ;  /* 0x000000ee08047227 */ /* 0x000fe200078e00ff */
[----:B------:R-:W-:-:S03]  /*84f0*/  ISETP.GT.U32.AND P3, PT, R7, R232, PT ;  /* 0x000000e80700720c */ /* 0x000fc60003f64070 */
[----:B------:R-:W-:Y:S02]  /*8500*/  IMAD.MOV R11, RZ, RZ, -R4 ;  /* 0x000000ffff0b7224 */ /* 0x000fe400078e0a04 */
[----:B------:R-:W-:Y:S02]  /*8510*/  @!P5 IMAD.IADD R236, R236, 0x1, -R7 ;  /* 0x00000001ececd824 */ /* 0x000fe400078e0a07 */
[C---:B------:R-:W-:Y:S02]  /*8520*/  IMAD R238, R7.reuse, R11, R238 ;  /* 0x0000000b07ee7224 */ /* 0x040fe400078e02ee */
[----:B------:R-:W-:Y:S01]  /*8530*/  IMAD.HI.U32 R4, R8, R240, RZ ;  /* 0x000000f008047227 */ /* 0x000fe200078e00ff */
[----:B------:R-:W-:-:S03]  /*8540*/  ISETP.GT.U32.AND P5, PT, R7, R236, PT ;  /* 0x000000ec0700720c */ /* 0x000fc60003fa4070 */
[--C-:B------:R-:W-:Y:S01]  /*8550*/  @!P4 IMAD.IADD R234, R234, 0x1, -R7.reuse ;  /* 0x00000001eaeac824 */ /* 0x100fe200078e0a07 */
[----:B------:R-:W-:Y:S01]  /*8560*/  ISETP.GE.AND P4, PT, R12, RZ, PT ;  /* 0x000000ff0c00720c */ /* 0x000fe20003f86270 */
[----:B------:R-:W-:Y:S01]  /*8570*/  @!P3 IMAD.IADD R232, R232, 0x1, -R7 ;  /* 0x00000001e8e8b824 */ /* 0x000fe200078e0a07 */
[C---:B------:R-:W-:Y:S01]  /*8580*/  ISETP.GT.U32.AND P3, PT, R7.reuse, R238, PT ;  /* 0x000000ee0700720c */ /* 0x040fe20003f64070 */
[----:B------:R-:W-:Y:S01]  /*8590*/  @!P0 IMAD.MOV R230, RZ, RZ, -R230 ;  /* 0x000000ffffe68224 */ /* 0x000fe200078e0ae6 */
[----:B------:R-:W-:Y:S01]  /*85a0*/  ISETP.GT.U32.AND P0, PT, R7, R234, PT ;  /* 0x000000ea0700720c */ /* 0x000fe20003f04070 */
[----:B------:R-:W-:Y:S01]  /*85b0*/  IMAD.MOV R4, RZ, RZ, -R4 ;  /* 0x000000ffff047224 */ /* 0x000fe200078e0a04 */
[----:B------:R-:W-:Y:S01]  /*85c0*/  LOP3.LUT R12, R9, 0x84, RZ, 0xfc, !PT ;  /* 0x00000084090c7812 */ /* 0x000fe200078efcff */
[----:B------:R-:W-:-:S03]  /*85d0*/  IMAD.HI.U32 R11, R8, R244, RZ ;  /* 0x000000f4080b7227 */ /* 0x000fc600078e00ff */
[----:B------:R-:W-:Y:S01]  /*85e0*/  IABS R248, R12 ;  /* 0x0000000c00f87213 */ /* 0x000fe20000000000 */
[C---:B------:R-:W-:Y:S02]  /*85f0*/  IMAD R240, R7.reuse, R4, R240 ;  /* 0x0000000407f07224 */ /* 0x040fe400078e02f0 */
[----:B------:R-:W-:Y:S02]  /*8600*/  IMAD.MOV R11, RZ, RZ, -R11 ;  /* 0x000000ffff0b7224 */ /* 0x000fe400078e0a0b */
[--C-:B------:R-:W-:Y:S01]  /*8610*/  @!P5 IMAD.IADD R236, R236, 0x1, -R7.reuse ;  /* 0x00000001ececd824 */ /* 0x100fe200078e0a07 */
[----:B------:R-:W-:Y:S01]  /*8620*/  ISETP.GT.U32.AND P5, PT, R7, R240, PT ;  /* 0x000000f00700720c */ /* 0x000fe20003fa4070 */
[----:B------:R-:W-:Y:S01]  /*8630*/  @!P3 IMAD.IADD R238, R238, 0x1, -R7 ;  /* 0x00000001eeeeb824 */ /* 0x000fe200078e0a07 */
[----:B------:R-:W-:Y:S01]  /*8640*/  ISETP.GE.AND P3, PT, R13, RZ, PT ;  /* 0x000000ff0d00720c */ /* 0x000fe20003f66270 */
[----:B------:R-:W-:Y:S01]  /*8650*/  IMAD R244, R7, R11, R244 ;  /* 0x0000000b07f47224 */ /* 0x000fe200078e02f4 */
[C---:B------:R-:W-:Y:S01]  /*8660*/  LOP3.LUT R11, R9.reuse, 0x88, RZ, 0xfc, !PT ;  /* 0x00000088090b7812 */ /* 0x040fe200078efcff */
[----:B------:R-:W-:Y:S01]  /*8670*/  IMAD.HI.U32 R4, R8, R242, RZ ;  /* 0x000000f208047227 */ /* 0x000fe200078e00ff */
[----:B------:R-:W-:-:S02]  /*8680*/  LOP3.LUT R13, R9, 0x78, RZ, 0xfc, !PT ;  /* 0x00000078090d7812 */ /* 0x000fc400078efcff */
[----:B------:R-:W-:Y:S01]  /*8690*/  IABS R246, R11 ;  /* 0x0000000b00f67213 */ /* 0x000fe20000000000 */
[----:B------:R-:W-:Y:S02]  /*86a0*/  @!P0 IMAD.IADD R234, R234, 0x1, -R7 ;  /* 0x00000001eaea8824 */ /* 0x000fe400078e0a07 */
[----:B------:R-:W-:Y:S01]  /*86b0*/  @!P6 IMAD.MOV R232, RZ, RZ, -R232 ;  /* 0x000000ffffe8e224 */ /* 0x000fe200078e0ae8 */
[C---:B------:R-:W-:Y:S01]  /*86c0*/  ISETP.GT.U32.AND P6, PT, R7.reuse, R238, PT ;  /* 0x000000ee0700720c */ /* 0x040fe20003fc4070 */
[----:B------:R-:W-:Y:S02]  /*86d0*/  IMAD.MOV R4, RZ, RZ, -R4 ;  /* 0x000000ffff047224 */ /* 0x000fe400078e0a04 */
[----:B------:R-:W-:Y:S01]  /*86e0*/  @!P2 IMAD.MOV R234, RZ, RZ, -R234 ;  /* 0x000000ffffeaa224 */ /* 0x000fe200078e0aea */
[C---:B------:R-:W-:Y:S01]  /*86f0*/  ISETP.GT.U32.AND P2, PT, R7.reuse, R244, PT ;  /* 0x000000f40700720c */ /* 0x040fe20003f44070 */
[----:B------:R-:W-:Y:S02]  /*8700*/  IMAD R242, R7, R4, R242 ;  /* 0x0000000407f27224 */ /* 0x000fe400078e02f2 */
[----:B------:R-:W-:-:S03]  /*8710*/  IMAD.HI.U32 R4, R8, R246, RZ ;  /* 0x000000f608047227 */ /* 0x000fc600078e00ff */
[C---:B------:R-:W-:Y:S01]  /*8720*/  ISETP.GT.U32.AND P0, PT, R7.reuse, R242, PT ;  /* 0x000000f20700720c */ /* 0x040fe20003f04070 */
[--C-:B------:R-:W-:Y:S02]  /*8730*/  @!P5 IMAD.IADD R240, R240, 0x1, -R7.reuse ;  /* 0x00000001f0f0d824 */ /* 0x100fe400078e0a07 */
[----:B------:R-:W-:Y:S02]  /*8740*/  IMAD.MOV R4, RZ, RZ, -R4 ;  /* 0x000000ffff047224 */ /* 0x000fe400078e0a04 */
[--C-:B------:R-:W-:Y:S01]  /*8750*/  @!P6 IMAD.IADD R238, R238, 0x1, -R7.reuse ;  /* 0x00000001eeeee824 */ /* 0x100fe200078e0a07 */
[C---:B------:R-:W-:Y:S01]  /*8760*/  ISETP.GT.U32.AND P5, PT, R7.reuse, R240, PT ;  /* 0x000000f00700720c */ /* 0x040fe20003fa4070 */
[----:B------:R-:W-:Y:S01]  /*8770*/  IMAD R246, R7, R4, R246 ;  /* 0x0000000407f67224 */ /* 0x000fe200078e02f6 */
[----:B------:R-:W-:Y:S01]  /*8780*/  ISETP.GE.AND P6, PT, R16, RZ, PT ;  /* 0x000000ff1000720c */ /* 0x000fe20003fc6270 */
[----:B------:R-:W-:Y:S01]  /*8790*/  @!P2 IMAD.IADD R244, R244, 0x1, -R7 ;  /* 0x00000001f4f4a824 */ /* 0x000fe200078e0a07 */
[----:B------:R-:W-:Y:S01]  /*87a0*/  LOP3.LUT R16, R9, 0x70, RZ, 0xfc, !PT ;  /* 0x0000007009107812 */ /* 0x000fe200078efcff */
[----:B------:R-:W-:Y:S01]  /*87b0*/  @!P4 IMAD.MOV R238, RZ, RZ, -R238 ;  /* 0x000000ffffeec224 */ /* 0x000fe200078e0aee */
[C---:B------:R-:W-:Y:S01]  /*87c0*/  ISETP.GT.U32.AND P4, PT, R7.reuse, R246, PT ;  /* 0x000000f60700720c */ /* 0x040fe20003f84070 */
[----:B------:R-:W-:Y:S01]  /*87d0*/  IMAD.HI.U32 R4, R8, R248, RZ ;  /* 0x000000f808047227 */ /* 0x000fe200078e00ff */
[----:B------:R-:W-:-:S03]  /*87e0*/  ISETP.GT.U32.AND P2, PT, R7, R244, PT ;  /* 0x000000f40700720c */ /* 0x000fc60003f44070 */
[--C-:B------:R-:W-:Y:S02]  /*87f0*/  @!P0 IMAD.IADD R242, R242, 0x1, -R7.reuse ;  /* 0x00000001f2f28824 */ /* 0x100fe400078e0a07 */
[--C-:B------:R-:W-:Y:S01]  /*8800*/  @!P5 IMAD.IADD R240, R240, 0x1, -R7.reuse ;  /* 0x00000001f0f0d824 */ /* 0x100fe200078e0a07 */
[----:B------:R-:W-:Y:S01]  /*8810*/  ISETP.GE.AND P5, PT, R11, RZ, PT ;  /* 0x000000ff0b00720c */ /* 0x000fe20003fa6270 */
[----:B------:R-:W-:Y:S01]  /*8820*/  IMAD.MOV R4, RZ, RZ, -R4 ;  /* 0x000000ffff047224 */ /* 0x000fe200078e0a04 */
[----:B------:R-:W-:Y:S01]  /*8830*/  LOP3.LUT R11, R9, 0x80, RZ, 0xfc, !PT ;  /* 0x00000080090b7812 */ /* 0x000fe200078efcff */
[----:B------:R-:W-:Y:S01]  /*8840*/  @!P1 IMAD.MOV R236, RZ, RZ, -R236 ;  /* 0x000000ffffec9224 */ /* 0x000fe200078e0aec */
[C---:B------:R-:W-:Y:S01]  /*8850*/  ISETP.GT.U32.AND P0, PT, R7.reuse, R242, PT ;  /* 0x000000f20700720c */ /* 0x040fe20003f04070 */
[----:B------:R-:W-:Y:S01]  /*8860*/  IMAD R248, R7, R4, R248 ;  /* 0x0000000407f87224 */ /* 0x000fe200078e02f8 */
[----:B------:R-:W-:Y:S01]  /*8870*/  IABS R250, R11 ;  /* 0x0000000b00fa7213 */ /* 0x000fe20000000000 */
[--C-:B------:R-:W-:Y:S01]  /*8880*/  @!P4 IMAD.IADD R246, R246, 0x1, -R7.reuse ;  /* 0x00000001f6f6c824 */ /* 0x100fe200078e0a07 */
[----:B------:R-:W-:Y:S01]  /*8890*/  ISETP.GE.AND P1, PT, R15, RZ, PT ;  /* 0x000000ff0f00720c */ /* 0x000fe20003f26270 */
[----:B------:R-:W-:Y:S01]  /*88a0*/  @!P2 IMAD.IADD R244, R244, 0x1, -R7 ;  /* 0x00000001f4f4a824 */ /* 0x000fe200078e0a07 */
[C---:B------:R-:W-:Y:S01]  /*88b0*/  ISETP.GT.U32.AND P2, PT, R7.reuse, R248, PT ;  /* 0x000000f80700720c */ /* 0x040fe20003f44070 */
[----:B------:R-:W-:Y:S01]  /*88c0*/  IMAD.HI.U32 R4, R8, R250, RZ ;  /* 0x000000fa08047227 */ /* 0x000fe200078e00ff */
[----:B------:R-:W-:-:S02]  /*88d0*/  ISETP.GT.U32.AND P4, PT, R7, R246, PT ;  /* 0x000000f60700720c */ /* 0x000fc40003f84070 */
[----:B------:R-:W-:Y:S01]  /*88e0*/  LOP3.LUT R15, R9, 0x74, RZ, 0xfc, !PT ;  /* 0x00000074090f7812 */ /* 0x000fe200078efcff */
[----:B------:R-:W-:Y:S02]  /*88f0*/  IMAD.MOV R4, RZ, RZ, -R4 ;  /* 0x000000ffff047224 */ /* 0x000fe400078e0a04 */
[--C-:B------:R-:W-:Y:S01]  /*8900*/  @!P0 IMAD.IADD R242, R242, 0x1, -R7.reuse ;  /* 0x00000001f2f28824 */ /* 0x100fe200078e0a07 */
[----:B------:R-:W-:Y:S01]  /*8910*/  ISETP.GE.AND P0, PT, R11, RZ, PT ;  /* 0x000000ff0b00720c */ /* 0x000fe20003f06270 */
[----:B------:R-:W-:Y:S01]  /*8920*/  VIADD R11, R10, 0x7c ;  /* 0x0000007c0a0b7836 */ /* 0x000fe20000000000 */
[----:B------:R-:W-:Y:S01]  /*8930*/  IABS R37, R15 ;  /* 0x0000000f00257213 */ /* 0x000fe20000000000 */
[C---:B------:R-:W-:Y:S02]  /*8940*/  IMAD R250, R7.reuse, R4, R250 ;  /* 0x0000000407fa7224 */ /* 0x040fe400078e02fa */
[--C-:B------:R-:W-:Y:S01]  /*8950*/  @!P2 IMAD.IADD R248, R248, 0x1, -R7.reuse ;  /* 0x00000001f8f8a824 */ /* 0x100fe200078e0a07 */
[----:B------:R-:W-:Y:S01]  /*8960*/  IABS R252, R11 ;  /* 0x0000000b00fc7213 */ /* 0x000fe20000000000 */
[----:B------:R-:W-:Y:S01]  /*8970*/  @!P4 IMAD.IADD R246, R246, 0x1, -R7 ;  /* 0x00000001f6f6c824 */ /* 0x000fe200078e0a07 */
[----:B------:R-:W-:Y:S01]  /*8980*/  ISETP.GT.U32.AND P4, PT, R7, R250, PT ;  /* 0x000000fa0700720c */ /* 0x000fe20003f84070 */
[----:B------:R-:W-:Y:S01]  /*8990*/  @!P3 IMAD.MOV R240, RZ, RZ, -R240 ;  /* 0x000000fffff0b224 */ /* 0x000fe200078e0af0 */
[----:B------:R-:W-:Y:S01]  /*89a0*/  ISETP.GE.AND P3, PT, R12, RZ, PT ;  /* 0x000000ff0c00720c */ /* 0x000fe20003f66270 */
[----:B------:R-:W-:Y:S01]  /*89b0*/  IMAD.HI.U32 R4, R8, R252, RZ ;  /* 0x000000fc08047227 */ /* 0x000fe200078e00ff */
[----:B------:R-:W-:-:S02]  /*89c0*/  IABS R12, R13 ;  /* 0x0000000d000c7213 */ /* 0x000fc40000000000 */
[----:B------:R-:W-:Y:S01]  /*89d0*/  ISETP.GT.U32.AND P2, PT, R7, R248, PT ;  /* 0x000000f80700720c */ /* 0x000fe20003f44070 */
[----:B------:R-:W-:Y:S01]  /*89e0*/  @!P1 IMAD.MOV R242, RZ, RZ, -R242 ;  /* 0x000000fffff29224 */ /* 0x000fe200078e0af2 */
[----:B------:R-:W-:Y:S01]  /*89f0*/  ISETP.GE.AND P1, PT, R11, RZ, PT ;  /* 0x000000ff0b00720c */ /* 0x000fe20003f26270 */
[----:B------:R-:W-:Y:S02]  /*8a00*/  IMAD.MOV R11, RZ, RZ, -R4 ;  /* 0x000000ffff0b7224 */ /* 0x000fe400078e0a04 */
[----:B------:R-:W-:-:S04]  /*8a10*/  IMAD.HI.U32 R4, R8, R12, RZ ;  /* 0x0000000c08047227 */ /* 0x000fc800078e00ff */
[C---:B------:R-:W-:Y:S02]  /*8a20*/  IMAD R252, R7.reuse, R11, R252 ;  /* 0x0000000b07fc7224 */ /* 0x040fe400078e02fc */
[----:B------:R-:W-:Y:S02]  /*8a30*/  IMAD.MOV R11, RZ, RZ, -R4 ;  /* 0x000000ffff0b7224 */ /* 0x000fe400078e0a04 */
[--C-:B------:R-:W-:Y:S02]  /*8a40*/  @!P4 IMAD.IADD R250, R250, 0x1, -R7.reuse ;  /* 0x00000001fafac824 */ /* 0x100fe400078e0a07 */
[----:B------:R-:W-:Y:S01]  /*8a50*/  @!P2 IMAD.IADD R248, R248, 0x1, -R7 ;  /* 0x00000001f8f8a824 */ /* 0x000fe200078e0a07 */
[C---:B------:R-:W-:Y:S01]  /*8a60*/  ISETP.GT.U32.AND P2, PT, R7.reuse, R252, PT ;  /* 0x000000fc0700720c */ /* 0x040fe20003f44070 */
[C---:B------:R-:W-:Y:S01]  /*8a70*/  IMAD R11, R7.reuse, R11, R12 ;  /* 0x0000000b070b7224 */ /* 0x040fe200078e020c */
[----:B------:R-:W-:Y:S01]  /*8a80*/  ISETP.GT.U32.AND P4, PT, R7, R250, PT ;  /* 0x000000fa0700720c */ /* 0x000fe20003f84070 */
[----:B------:R-:W-:-:S04]  /*8a90*/  IMAD.HI.U32 R4, R8, R37, RZ ;  /* 0x0000002508047227 */ /* 0x000fc800078e00ff */
[----:B------:R-:W-:Y:S01]  /*8aa0*/  @!P3 IMAD.MOV R248, RZ, RZ, -R248 ;  /* 0x000000fffff8b224 */ /* 0x000fe200078e0af8 */
[----:B------:R-:W-:Y:S01]  /*8ab0*/  ISETP.GT.U32.AND P3, PT, R7, R11, PT ;  /* 0x0000000b0700720c */ /* 0x000fe20003f64070 */
[----:B------:R-:W-:Y:S02]  /*8ac0*/  IMAD.MOV R4, RZ, RZ, -R4 ;  /* 0x000000ffff047224 */ /* 0x000fe400078e0a04 */
[----:B------:R-:W-:Y:S01]  /*8ad0*/  @!P6 IMAD.MOV R244, RZ, RZ, -R244 ;  /* 0x000000fffff4e224 */ /* 0x000fe200078e0af4 */
[----:B------:R-:W-:Y:S01]  /*8ae0*/  ISETP.GE.AND P6, PT, R13, RZ, PT ;  /* 0x000000ff0d00720c */ /* 0x000fe20003fc6270 */
[C---:B------:R-:W-:Y:S01]  /*8af0*/  IMAD R37, R7.reuse, R4, R37 ;  /* 0x0000000407257224 */ /* 0x040fe200078e0225 */
[----:B------:R-:W-:Y:S01]  /*8b00*/  IABS R13, R16 ;  /* 0x00000010000d7213 */ /* 0x000fe20000000000 */
[----:B------:R-:W-:Y:S02]  /*8b10*/  @!P4 IMAD.IADD R250, R250, 0x1, -R7 ;  /* 0x00000001fafac824 */ /* 0x000fe400078e0a07 */
[----:B------:R-:W-:Y:S01]  /*8b20*/  @!P5 IMAD.MOV R246, RZ, RZ, -R246 ;  /* 0x000000fffff6d224 */ /* 0x000fe200078e0af6 */
[----:B------:R-:W-:Y:S01]  /*8b30*/  ISETP.GT.U32.AND P4, PT, R7, R37, PT ;  /* 0x000000250700720c */ /* 0x000fe20003f84070 */
[----:B------:R-:W-:Y:S01]  /*8b40*/  IMAD.HI.U32 R4, R8, R13, RZ ;  /* 0x0000000d08047227 */ /* 0x000fe200078e00ff */
[----:B------:R-:W-:-:S02]  /*8b50*/  ISETP.GE.AND P5, PT, R15, RZ, PT ;  /* 0x000000ff0f00720c */ /* 0x000fc40003fa6270 */
[----:B------:R-:W-:Y:S01]  /*8b60*/  IABS R15, R18 ;  /* 0x00000012000f7213 */ /* 0x000fe20000000000 */
[--C-:B------:R-:W-:Y:S02]  /*8b70*/  @!P3 IMAD.IADD R11, R11, 0x1, -R7.reuse ;  /* 0x000000010b0bb824 */ /* 0x100fe400078e0a07 */
[--C-:B------:R-:W-:Y:S02]  /*8b80*/  @!P2 IMAD.IADD R252, R252, 0x1, -R7.reuse ;  /* 0x00000001fcfca824 */ /* 0x100fe400078e0a07 */
[----:B------:R-:W-:Y:S01]  /*8b90*/  IMAD.MOV R4, RZ, RZ, -R4 ;  /* 0x000000ffff047224 */ /* 0x000fe200078e0a04 */
[C---:B------:R-:W-:Y:S01]  /*8ba0*/  ISETP.GT.U32.AND P3, PT, R7.reuse, R11, PT ;  /* 0x0000000b0700720c */ /* 0x040fe20003f64070 */
[----:B------:R-:W-:Y:S01]  /*8bb0*/  @!P0 IMAD.MOV R250, RZ, RZ, -R250 ;  /* 0x000000fffffa8224 */ /* 0x000fe200078e0afa */
[----:B------:R-:W-:Y:S01]  /*8bc0*/  ISETP.GT.U32.AND P2, PT, R7, R252, PT ;  /* 0x000000fc0700720c */ /* 0x000fe20003f44070 */
[----:B------:R-:W-:Y:S01]  /*8bd0*/  @!P4 IMAD.IADD R37, R37, 0x1, -R7 ;  /* 0x000000012525c824 */ /* 0x000fe200078e0a07 */
[----:B------:R-:W-:Y:S01]  /*8be0*/  ISETP.GE.AND P0, PT, R16, RZ, PT ;  /* 0x000000ff1000720c */ /* 0x000fe20003f06270 */
[----:B------:R-:W-:Y:S01]  /*8bf0*/  IMAD R13, R7, R4, R13 ;  /* 0x00000004070d7224 */ /* 0x000fe200078e020d */
[----:B------:R-:W-:Y:S01]  /*8c00*/  LOP3.LUT R16, R9, 0x64, RZ, 0xfc, !PT ;  /* 0x0000006409107812 */ /* 0x000fe200078efcff */
[----:B------:R-:W-:Y:S01]  /*8c10*/  IMAD.HI.U32 R4, R8, R15, RZ ;  /* 0x0000000f08047227 */ /* 0x000fe200078e00ff */
[----:B------:R-:W-:-:S02]  /*8c20*/  ISETP.GT.U32.AND P4, PT, R7, R37, PT ;  /* 0x000000250700720c */ /* 0x000fc40003f84070 */
[----:B------:R-:W-:Y:S01]  /*8c30*/  IABS R33, R16 ;  /* 0x0000001000217213 */ /* 0x000fe20000000000 */
[----:B------:R-:W-:Y:S02]  /*8c40*/  IMAD.MOV R4, RZ, RZ, -R4 ;  /* 0x000000ffff047224 */ /* 0x000fe400078e0a04 */
[----:B------:R-:W-:Y:S01]  /*8c50*/  @!P3 IMAD.IADD R11, R11, 0x1, -R7 ;  /* 0x000000010b0bb824 */ /* 0x000fe200078e0a07 */
[C---:B------:R-:W-:Y:S01]  /*8c60*/  ISETP.GT.U32.AND P3, PT, R7.reuse, R13, PT ;  /* 0x0000000d0700720c */ /* 0x040fe20003f64070 */
[----:B------:R-:W-:Y:S02]  /*8c70*/  IMAD R15, R7, R4, R15 ;  /* 0x00000004070f7224 */ /* 0x000fe400078e020f */
[----:B------:R-:W-:Y:S01]  /*8c80*/  @!P2 IMAD.IADD R252, R252, 0x1, -R7 ;  /* 0x00000001fcfca824 */ /* 0x000fe200078e0a07 */
[----:B------:R-:W-:Y:S01]  /*8c90*/  ISETP.GE.AND P2, PT, R17, RZ, PT ;  /* 0x000000ff1100720c */ /* 0x000fe20003f46270 */
[----:B------:R-:W-:Y:S01]  /*8ca0*/  VIADD R4, R10, 0x5c ;  /* 0x0000005c0a047836 */ /* 0x000fe20000000000 */
[----:B------:R-:W-:Y:S01]  /*8cb0*/  LOP3.LUT R17, R9, 0x60, RZ, 0xfc, !PT ;  /* 0x0000006009117812 */ /* 0x000fe200078efcff */
[----:B------:R-:W-:-:S03]  /*8cc0*/  IMAD.HI.U32 R12, R8, R35, RZ ;  /* 0x00000023080c7227 */ /* 0x000fc600078e00ff */
[----:B------:R-:W-:Y:S01]  /*8cd0*/  IABS R150, R4 ;  /* 0x0000000400967213 */ /* 0x000fe20000000000 */
[--C-:B------:R-:W-:Y:S01]  /*8ce0*/  @!P4 IMAD.IADD R37, R37, 0x1, -R7.reuse ;  /* 0x000000012525c824 */ /* 0x100fe200078e0a07 */
[----:B------:R-:W-:Y:S01]  /*8cf0*/  ISETP.GT.U32.AND P4, PT, R7, R15, PT ;  /* 0x0000000f0700720c */ /* 0x000fe20003f84070 */
[----:B------:R-:W-:Y:S01]  /*8d00*/  @!P3 IMAD.IADD R13, R13, 0x1, -R7 ;  /* 0x000000010d0db824 */ /* 0x000fe200078e0a07 */
[----:B------:R-:W-:Y:S01]  /*8d10*/  ISETP.GE.AND P3, PT, R4, RZ, PT ;  /* 0x000000ff0400720c */ /* 0x000fe20003f66270 */
[----:B------:R-:W-:Y:S01]  /*8d20*/  IMAD.MOV R12, RZ, RZ, -R12 ;  /* 0x000000ffff0c7224 */ /* 0x000fe200078e0a0c */
[----:B------:R-:W-:Y:S01]  /*8d30*/  IABS R19, R17 ;  /* 0x0000001100137213 */ /* 0x000fe20000000000 */
[----:B------:R-:W-:-:S04]  /*8d40*/  IMAD.HI.U32 R4, R8, R33, RZ ;  /* 0x0000002108047227 */ /* 0x000fc800078e00ff */
[----:B------:R-:W-:Y:S02]  /*8d50*/  IMAD R35, R7, R12, R35 ;  /* 0x0000000c07237224 */ /* 0x000fe400078e0223 */
[----:B------:R-:W-:Y:S02]  /*8d60*/  IMAD.MOV R12, RZ, RZ, -R4 ;  /* 0x000000ffff0c7224 */ /* 0x000fe400078e0a04 */
[----:B------:R-:W-:-:S04]  /*8d70*/  IMAD.HI.U32 R4, R8, R19, RZ ;  /* 0x0000001308047227 */ /* 0x000fc800078e00ff */
[----:B------:R-:W-:Y:S01]  /*8d80*/  @!P1 IMAD.MOV R252, RZ, RZ, -R252 ;  /* 0x000000fffffc9224 */ /* 0x000fe200078e0afc */
[----:B------:R-:W-:Y:S01]  /*8d90*/  ISETP.GE.AND P1, PT, R18, RZ, PT ;  /* 0x000000ff1200720c */ /* 0x000fe20003f26270 */
[----:B------:R-:W-:Y:S01]  /*8da0*/  @!P4 IMAD.IADD R15, R15, 0x1, -R7 ;  /* 0x000000010f0fc824 */ /* 0x000fe200078e0a07 */
[----:B------:R-:W-:Y:S01]  /*8db0*/  LOP3.LUT R18, R9, 0x58, RZ, 0xfc, !PT ;  /* 0x0000005809127812 */ /* 0x000fe200078efcff */
[----:B------:R-:W-:Y:S02]  /*8dc0*/  IMAD.MOV R4, RZ, RZ, -R4 ;  /* 0x000000ffff047224 */ /* 0x000fe400078e0a04 */
[----:B------:R-:W-:Y:S01]  /*8dd0*/  @!P6 IMAD.MOV R11, RZ, RZ, -R11 ;  /* 0x000000ffff0be224 */ /* 0x000fe200078e0a0b */
[C---:B------:R-:W-:Y:S01]  /*8de0*/  ISETP.GT.U32.AND P6, PT, R7.reuse, R35, PT ;  /* 0x000000230700720c */ /* 0x040fe20003fc4070 */
[C---:B------:R-:W-:Y:S01]  /*8df0*/  IMAD R19, R7.reuse, R4, R19 ;  /* 0x0000000407137224 */ /* 0x040fe200078e0213 */
[----:B------:R-:W-:Y:S01]  /*8e00*/  ISETP.GT.U32.AND P4, PT, R7, R15, PT ;  /* 0x0000000f0700720c */ /* 0x000fe20003f84070 */
[----:B------:R-:W-:Y:S01]  /*8e10*/  IMAD.HI.U32 R4, R8, R150, RZ ;  /* 0x0000009608047227 */ /* 0x000fe200078e00ff */
[----:B------:R-:W-:-:S03]  /*8e20*/  IABS R30, R18 ;  /* 0x00000012001e7213 */ /* 0x000fc60000000000 */
[----:B------:R-:W-:Y:S02]  /*8e30*/  IMAD R33, R7, R12, R33 ;  /* 0x0000000c07217224 */ /* 0x000fe400078e0221 */
[----:B------:R-:W-:Y:S02]  /*8e40*/  IMAD.MOV R12, RZ, RZ, -R4 ;  /* 0x000000ffff0c7224 */ /* 0x000fe400078e0a04 */
[----:B------:R-:W-:-:S04]  /*8e50*/  IMAD.HI.U32 R4, R8, R30, RZ ;  /* 0x0000001e08047227 */ /* 0x000fc800078e00ff */
[----:B------:R-:W-:Y:S02]  /*8e60*/  IMAD.MOV R4, RZ, RZ, -R4 ;  /* 0x000000ffff047224 */ /* 0x000fe400078e0a04 */
[--C-:B------:R-:W-:Y:S01]  /*8e70*/  @!P6 IMAD.IADD R35, R35, 0x1, -R7.reuse ;  /* 0x000000012323e824 */ /* 0x100fe200078e0a07 */
[----:B------:R-:W-:Y:S01]  /*8e80*/  ISETP.GT.U32.AND P6, PT, R7, R13, PT ;  /* 0x0000000d0700720c */ /* 0x000fe20003fc4070 */
[----:B------:R-:W-:Y:S01]  /*8e90*/  @!P4 IMAD.IADD R15, R15, 0x1, -R7 ;  /* 0x000000010f0fc824 */ /* 0x000fe200078e0a07 */
[----:B------:R-:W-:Y:S01]  /*8ea0*/  ISETP.GE.AND P4, PT, R16, RZ, PT ;  /* 0x000000ff1000720c */ /* 0x000fe20003f86270 */
[----:B------:R-:W-:Y:S01]  /*8eb0*/  IMAD R30, R7, R4, R30 ;  /* 0x00000004071e7224 */ /* 0x000fe200078e021e */
[----:B------:R-:W-:Y:S01]  /*8ec0*/  LOP3.LUT R16, R9, 0x50, RZ, 0xfc, !PT ;  /* 0x0000005009107812 */ /* 0x000fe200078efcff */
[----:B------:R-:W-:Y:S02]  /*8ed0*/  @!P1 IMAD.MOV R15, RZ, RZ, -R15 ;  /* 0x000000ffff0f9224 */ /* 0x000fe400078e0a0f */
[----:B------:R-:W-:Y:S01]  /*8ee0*/  @!P5 IMAD.MOV R37, RZ, RZ, -R37 ;  /* 0x000000ffff25d224 */ /* 0x000fe200078e0a25 */
[C---:B------:R-:W-:Y:S01]  /*8ef0*/  ISETP.GT.U32.AND P1, PT, R7.reuse, R30, PT ;  /* 0x0000001e0700720c */ /* 0x040fe20003f24070 */
[C---:B------:R-:W-:Y:S01]  /*8f00*/  IMAD R150, R7.reuse, R12, R150 ;  /* 0x0000000c07967224 */ /* 0x040fe200078e0296 */
[----:B------:R-:W-:Y:S01]  /*8f10*/  ISETP.GT.U32.AND P5, PT, R7, R35, PT ;  /* 0x000000230700720c */ /* 0x000fe20003fa4070 */
[----:B------:R-:W-:Y:S01]  /*8f20*/  IMAD.HI.U32 R12, R8, R148, RZ ;  /* 0x00000094080c7227 */ /* 0x000fe200078e00ff */
[----:B------:R-:W-:-:S03]  /*8f30*/  IABS R28, R16 ;  /* 0x00000010001c7213 */ /* 0x000fc60000000000 */
[----:B------:R-:W-:Y:S01]  /*8f40*/  @!P6 IMAD.IADD R13, R13, 0x1, -R7 ;  /* 0x000000010d0de824 */ /* 0x000fe200078e0a07 */
[----:B------:R-:W-:Y:S01]  /*8f50*/  ISETP.GT.U32.AND P6, PT, R7, R33, PT ;  /* 0x000000210700720c */ /* 0x000fe20003fc4070 */
[----:B------:R-:W-:Y:S02]  /*8f60*/  IMAD.MOV R12, RZ, RZ, -R12 ;  /* 0x000000ffff0c7224 */ /* 0x000fe400078e0a0c */
[----:B------:R-:W-:-:S04]  /*8f70*/  IMAD.HI.U32 R4, R8, R28, RZ ;  /* 0x0000001c08047227 */ /* 0x000fc800078e00ff */
[--C-:B------:R-:W-:Y:S02]  /*8f80*/  @!P1 IMAD.IADD R30, R30, 0x1, -R7.reuse ;  /* 0x000000011e1e9824 */ /* 0x100fe400078e0a07 */
[C---:B------:R-:W-:Y:S02]  /*8f90*/  IMAD R148, R7.reuse, R12, R148 ;  /* 0x0000000c07947224 */ /* 0x040fe400078e0294 */
[----:B------:R-:W-:Y:S01]  /*8fa0*/  IMAD.MOV R12, RZ, RZ, -R4 ;  /* 0x000000ffff0c7224 */ /* 0x000fe200078e0a04 */
[----:B------:R-:W-:Y:S01]  /*8fb0*/  ISETP.GT.U32.AND P1, PT, R7, R30, PT ;  /* 0x0000001e0700720c */ /* 0x000fe20003f24070 */
[--C-:B------:R-:W-:Y:S01]  /*8fc0*/  @!P6 IMAD.IADD R33, R33, 0x1, -R7.reuse ;  /* 0x000000012121e824 */ /* 0x100fe200078e0a07 */
[----:B------:R-:W-:Y:S01]  /*8fd0*/  ISETP.GE.AND P6, PT, R17, RZ, PT ;  /* 0x000000ff1100720c */ /* 0x000fe20003fc6270 */
[----:B------:R-:W-:Y:S01]  /*8fe0*/  @!P5 IMAD.IADD R35, R35, 0x1, -R7 ;  /* 0x000000012323d824 */ /* 0x000fe200078e0a07 */
[----:B------:R-:W-:Y:S01]  /*8ff0*/  LOP3.LUT R17, R9, 0x4c, RZ, 0xfc, !PT ;  /* 0x0000004c09117812 */ /* 0x000fe200078efcff */
[C---:B------:R-:W-:Y:S01]  /*9000*/  IMAD R28, R7.reuse, R12, R28 ;  /* 0x0000000c071c7224 */ /* 0x040fe200078e021c */
[C---:B------:R-:W-:Y:S01]  /*9010*/  ISETP.GT.U32.AND P5, PT, R7.reuse, R19, PT ;  /* 0x000000130700720c */ /* 0x040fe20003fa4070 */
[----:B------:R-:W-:Y:S01]  /*9020*/  @!P0 IMAD.MOV R13, RZ, RZ, -R13 ;  /* 0x000000ffff0d8224 */ /* 0x000fe200078e0a0d */
[----:B------:R-:W-:Y:S01]  /*9030*/  IABS R26, R17 ;  /* 0x00000011001a7213 */ /* 0x000fe20000000000 */
[----:B------:R-:W-:Y:S01]  /*9040*/  @!P2 IMAD.MOV R35, RZ, RZ, -R35 ;  /* 0x000000ffff23a224 */ /* 0x000fe200078e0a23 */
[C---:B------:R-:W-:Y:S01]  /*9050*/  ISETP.GT.U32.AND P0, PT, R7.reuse, R33, PT ;  /* 0x000000210700720c */ /* 0x040fe20003f04070 */
[----:B------:R-:W-:Y:S01]  /*9060*/  VIADD R12, R10, 0x3c ;  /* 0x0000003c0a0c7836 */ /* 0x000fe20000000000 */
[C---:B------:R-:W-:Y:S01]  /*9070*/  ISETP.GT.U32.AND P2, PT, R7.reuse, R150, PT ;  /* 0x000000960700720c */ /* 0x040fe20003f44070 */
[----:B------:R-:W-:Y:S01]  /*9080*/  @!P1 IMAD.IADD R30, R30, 0x1, -R7 ;  /* 0x000000011e1e9824 */ /* 0x000fe200078e0a07 */
[----:B------:R-:W-:Y:S01]  /*9090*/  ISETP.GT.U32.AND P1, PT, R7, R28, PT ;  /* 0x0000001c0700720c */ /* 0x000fe20003f24070 */
[----:B------:R-:W-:-:S04]  /*90a0*/  IMAD.HI.U32 R4, R8, R26, RZ ;  /* 0x0000001a08047227 */ /* 0x000fc800078e00ff */
[----:B------:R-:W-:Y:S02]  /*90b0*/  IMAD.MOV R4, RZ, RZ, -R4 ;  /* 0x000000ffff047224 */ /* 0x000fe400078e0a04 */
[--C-:B------:R-:W-:Y:S02]  /*90c0*/  @!P5 IMAD.IADD R19, R19, 0x1, -R7.reuse ;  /* 0x000000011313d824 */ /* 0x100fe400078e0a07 */
[----:B------:R-:W-:Y:S02]  /*90d0*/  IMAD R26, R7, R4, R26 ;  /* 0x00000004071a7224 */ /* 0x000fe400078e021a */
[--C-:B------:R-:W-:Y:S01]  /*90e0*/  @!P0 IMAD.IADD R33, R33, 0x1, -R7.reuse ;  /* 0x0000000121218824 */ /* 0x100fe200078e0a07 */
[C---:B------:R-:W-:Y:S01]  /*90f0*/  ISETP.GT.U32.AND P5, PT, R7.reuse, R19, PT ;  /* 0x000000130700720c */ /* 0x040fe20003fa4070 */
[--C-:B------:R-:W-:Y:S01]  /*9100*/  @!P2 IMAD.IADD R150, R150, 0x1, -R7.reuse ;  /* 0x000000019696a824 */ /* 0x100fe200078e0a07 */
[----:B------:R-:W-:Y:S01]  /*9110*/  ISETP.GE.AND P0, PT, R18, RZ, PT ;  /* 0x000000ff1200720c */ /* 0x000fe20003f06270 */
[----:B------:R-:W-:Y:S01]  /*9120*/  @!P1 IMAD.IADD R28, R28, 0x1, -R7 ;  /* 0x000000011c1c9824 */ /* 0x000fe200078e0a07 */
[C---:B------:R-:W-:Y:S01]  /*9130*/  ISETP.GT.U32.AND P1, PT, R7.reuse, R26, PT ;  /* 0x0000001a0700720c */ /* 0x040fe20003f24070 */
[----:B------:R-:W-:Y:S01]  /*9140*/  @!P4 IMAD.MOV R33, RZ, RZ, -R33 ;  /* 0x000000ffff21c224 */ /* 0x000fe200078e0a21 */
[----:B------:R-:W-:Y:S01]  /*9150*/  ISETP.GT.U32.AND P4, PT, R7, R150, PT ;  /* 0x000000960700720c */ /* 0x000fe20003f84070 */
[----:B------:R-:W-:Y:S01]  /*9160*/  IMAD.HI.U32 R4, R8, R24, RZ ;  /* 0x0000001808047227 */ /* 0x000fe200078e00ff */
[----:B------:R-:W-:-:S02]  /*9170*/  ISETP.GE.AND P2, PT, R20, RZ, PT ;  /* 0x000000ff1400720c */ /* 0x000fc40003f46270 */
[----:B------:R-:W-:Y:S01]  /*9180*/  IABS R18, R12 ;  /* 0x0000000c00127213 */ /* 0x000fe20000000000 */
[----:B------:R-:W-:Y:S01]  /*9190*/  IMAD.MOV R4, RZ, RZ, -R4 ;  /* 0x000000ffff047224 */ /* 0x000fe200078e0a04 */
[----:B------:R-:W-:Y:S01]  /*91a0*/  IABS R20, R31 ;  /* 0x0000001f00147213 */ /* 0x000fe20000000000 */
[--C-:B------:R-:W-:Y:S01]  /*91b0*/  @!P5 IMAD.IADD R19, R19, 0x1, -R7.reuse ;  /* 0x000000011313d824 */ /* 0x100fe200078e0a07 */
[C---:B------:R-:W-:Y:S01]  /*91c0*/  ISETP.GT.U32.AND P5, PT, R7.reuse, R148, PT ;  /* 0x000000940700720c */ /* 0x040fe20003fa4070 */
[C---:B------:R-:W-:Y:S02]  /*91d0*/  IMAD R24, R7.reuse, R4, R24 ;  /* 0x0000000407187224 */ /* 0x040fe400078e0218 */
[----:B------:R-:W-:Y:S01]  /*91e0*/  @!P1 IMAD.IADD R26, R26, 0x1, -R7 ;  /* 0x000000011a1a9824 */ /* 0x000fe200078e0a07 */
[----:B------:R-:W-:Y:S01]  /*91f0*/  ISETP.GT.U32.AND P1, PT, R7, R28, PT ;  /* 0x0000001c0700720c */ /* 0x000fe20003f24070 */
[----:B------:R-:W-:-:S04]  /*9200*/  IMAD.HI.U32 R4, R8, R22, RZ ;  /* 0x0000001608047227 */ /* 0x000fc800078e00ff */
[--C-:B------:R-:W-:Y:S01]  /*9210*/  @!P4 IMAD.IADD R150, R150, 0x1, -R7.reuse ;  /* 0x000000019696c824 */ /* 0x100fe200078e0a07 */
[----:B------:R-:W-:Y:S01]  /*9220*/  ISETP.GE.AND P4, PT, R17, RZ, PT ;  /* 0x000000ff1100720c */ /* 0x000fe20003f86270 */
[----:B------:R-:W-:Y:S02]  /*9230*/  IMAD.MOV R17, RZ, RZ, -R4 ;  /* 0x000000ffff117224 */ /* 0x000fe400078e0a04 */
[----:B------:R-:W-:Y:S01]  /*9240*/  @!P0 IMAD.MOV R30, RZ, RZ, -R30 ;  /* 0x000000ffff1e8224 */ /* 0x000fe200078e0a1e */
[C---:B------:R-:W-:Y:S01]  /*9250*/  ISETP.GT.U32.AND P0, PT, R7.reuse, R24, PT ;  /* 0x000000180700720c */ /* 0x040fe20003f04070 */
[C---:B------:R-:W-:Y:S02]  /*9260*/  IMAD R22, R7.reuse, R17, R22 ;  /* 0x0000001107167224 */ /* 0x040fe400078e0216 */
[--C-:B------:R-:W-:Y:S02]  /*9270*/  @!P5 IMAD.IADD R148, R148, 0x1, -R7.reuse ;  /* 0x000000019494d824 */ /* 0x100fe400078e0a07 */
[----:B------:R-:W-:Y:S01]  /*9280*/  @!P1 IMAD.IADD R28, R28, 0x1, -R7 ;  /* 0x000000011c1c9824 */ /* 0x000fe200078e0a07 */
[C---:B------:R-:W-:Y:S01]  /*9290*/  ISETP.GT.U32.AND P1, PT, R7.reuse, R22, PT ;  /* 0x000000160700720c */ /* 0x040fe20003f24070 */
[----:B------:R-:W-:Y:S01]  /*92a0*/  @!P6 IMAD.MOV R19, RZ, RZ, -R19 ;  /* 0x000000ffff13e224 */ /* 0x000fe200078e0a13 */
[----:B------:R-:W-:Y:S01]  /*92b0*/  ISETP.GT.U32.AND P5, PT, R7, R148, PT ;  /* 0x000000940700720c */ /* 0x000fe20003fa4070 */
[----:B------:R-:W-:Y:S01]  /*92c0*/  IMAD.HI.U32 R4, R8, R21, RZ ;  /* 0x0000001508047227 */ /* 0x000fe200078e00ff */
[----:B------:R-:W-:-:S03]  /*92d0*/  ISETP.GE.AND P6, PT, R16, RZ, PT ;  /* 0x000000ff1000720c */ /* 0x000fc60003fc6270 */
[----:B------:R-:W-:Y:S02]  /*92e0*/  @!P0 IMAD.IADD R24, R24, 0x1, -R7 ;  /* 0x0000000118188824 */ /* 0x000fe400078e0a07 */
[----:B------:R-:W-:-:S04]  /*92f0*/  IMAD.HI.U32 R16, R8, R18, RZ ;  /* 0x0000001208107227 */ /* 0x000fc800078e00ff */
[--C-:B------:R-:W-:Y:S01]  /*9300*/  @!P1 IMAD.IADD R22, R22, 0x1, -R7.reuse ;  /* 0x0000000116169824 */ /* 0x100fe200078e0a07 */
[----:B------:R-:W-:Y:S01]  /*9310*/  ISETP.GT.U32.AND P1, PT, R7, R24, PT ;  /* 0x000000180700720c */ /* 0x000fe20003f24070 */
[----:B------:R-:W-:Y:S01]  /*9320*/  @!P5 IMAD.IADD R148, R148, 0x1, -R7 ;  /* 0x000000019494d824 */ /* 0x000fe200078e0a07 */
[----:B------:R-:W-:Y:S01]  /*9330*/  ISETP.GE.AND P5, PT, R12, RZ, PT ;  /* 0x000000ff0c00720c */ /* 0x000fe20003fa6270 */
[----:B------:R-:W-:-:S04]  /*9340*/  IMAD.HI.U32 R12, R8, R20, RZ ;  /* 0x00000014080c7227 */ /* 0x000fc800078e00ff */
[----:B------:R-:W-:Y:S01]  /*9350*/  @!P2 IMAD.MOV R148, RZ, RZ, -R148 ;  /* 0x000000ffff94a224 */ /* 0x000fe200078e0a94 */
[----:B------:R-:W-:Y:S01]  /*9360*/  ISETP.GE.AND P2, PT, R23, RZ, PT ;  /* 0x000000ff1700720c */ /* 0x000fe20003f46270 */
[----:B------:R-:W-:Y:S01]  /*9370*/  IMAD.MOV R16, RZ, RZ, -R16 ;  /* 0x000000ffff107224 */ /* 0x000fe200078e0a10 */
[----:B------:R-:W-:Y:S01]  /*9380*/  LOP3.LUT R23, R9, 0x34, RZ, 0xfc, !PT ;  /* 0x0000003409177812 */ /* 0x000fe200078efcff */
[----:B------:R-:W-:Y:S02]  /*9390*/  IMAD.MOV R12, RZ, RZ, -R12 ;  /* 0x000000ffff0c7224 */ /* 0x000fe400078e0a0c */
[----:B------:R-:W-:Y:S01]  /*93a0*/  @!P3 IMAD.MOV R150, RZ, RZ, -R150 ;  /* 0x000000ffff96b224 */ /* 0x000fe200078e0a96 */
[C---:B------:R-:W-:Y:S01]  /*93b0*/  ISETP.GT.U32.AND P3, PT, R7.reuse, R26, PT ;  /* 0x0000001a0700720c */ /* 0x040fe20003f64070 */
[C---:B------:R-:W-:Y:S01]  /*93c0*/  IMAD R18, R7.reuse, R16, R18 ;  /* 0x0000001007127224 */ /* 0x040fe200078e0212 */
[----:B------:R-:W-:Y:S01]  /*93d0*/  IABS R146, R23 ;  /* 0x0000001700927213 */ /* 0x000fe20000000000 */
[----:B------:R-:W-:-:S02]  /*93e0*/  IMAD R20, R7, R12, R20 ;  /* 0x0000000c07147224 */ /* 0x000fc400078e0214 */
[----:B------:R-:W-:Y:S02]  /*93f0*/  IMAD.MOV R4, RZ, RZ, -R4 ;  /* 0x000000ffff047224 */ /* 0x000fe400078e0a04 */
        /* <DEDUP_REMOVED lines=8> */
[--C-:B------:R-:W-:Y:S01]  /*9480*/  @!P3 IMAD.IADD R26, R26, 0x1, -R7.reuse ;  /* 0x000000011a1ab824 */ /* 0x100fe200078e0a07 */
[----:B------:R-:W-:Y:S01]  /*9490*/  ISETP.GE.AND P3, PT, R29, RZ, PT ;  /* 0x000000ff1d00720c */ /* 0x000fe20003f66270 */
[----:B------:R-:W-:Y:S01]  /*94a0*/  IMAD R146, R7, R4, R146 ;  /* 0x0000000407927224 */ /* 0x000fe200078e0292 */
[----:B------:R-:W-:Y:S01]  /*94b0*/  LOP3.LUT R29, R9, 0x30, RZ, 0xfc, !PT ;  /* 0x00000030091d7812 */ /* 0x000fe200078efcff */
[--C-:B------:R-:W-:Y:S02]  /*94c0*/  @!P1 IMAD.IADD R18, R18, 0x1, -R7.reuse ;  /* 0x0000000112129824 */ /* 0x100fe400078e0a07 */
[----:B------:R-:W-:Y:S01]  /*94d0*/  @!P0 IMAD.IADD R20, R20, 0x1, -R7 ;  /* 0x0000000114148824 */ /* 0x000fe200078e0a07 */
[----:B------:R-:W-:Y:S01]  /*94e0*/  IABS R142, R29 ;  /* 0x0000001d008e7213 */ /* 0x000fe20000000000 */
[----:B------:R-:W-:Y:S01]  /*94f0*/  IMAD.HI.U32 R17, R8, R144, RZ ;  /* 0x0000009008117227 */ /* 0x000fe200078e00ff */
[----:B------:R-:W-:-:S02]  /*9500*/  ISETP.GT.U32.AND P1, PT, R7, R146, PT ;  /* 0x000000920700720c */ /* 0x000fc40003f24070 */
[C---:B------:R-:W-:Y:S01]  /*9510*/  ISETP.GT.U32.AND P0, PT, R7.reuse, R20, PT ;  /* 0x000000140700720c */ /* 0x040fe20003f04070 */
[----:B------:R-:W-:Y:S01]  /*9520*/  @!P6 IMAD.IADD R22, R22, 0x1, -R7 ;  /* 0x000000011616e824 */ /* 0x000fe200078e0a07 */
[----:B------:R-:W-:Y:S01]  /*9530*/  ISETP.GT.U32.AND P6, PT, R7, R16, PT ;  /* 0x000000100700720c */ /* 0x000fe20003fc4070 */
[----:B------:R-:W-:-:S04]  /*9540*/  IMAD.HI.U32 R12, R8, R142, RZ ;  /* 0x0000008e080c7227 */ /* 0x000fc800078e00ff */
[----:B------:R-:W-:Y:S02]  /*9550*/  IMAD.MOV R12, RZ, RZ, -R12 ;  /* 0x000000ffff0c7224 */ /* 0x000fe400078e0a0c */
[----:B------:R-:W-:Y:S02]  /*9560*/  IMAD.MOV R17, RZ, RZ, -R17 ;  /* 0x000000ffff117224 */ /* 0x000fe400078e0a11 */
[C---:B------:R-:W-:Y:S01]  /*9570*/  IMAD R142, R7.reuse, R12, R142 ;  /* 0x0000000c078e7224 */ /* 0x040fe200078e028e */
[----:B------:R-:W-:Y:S01]  /*9580*/  IABS R12, R45 ;  /* 0x0000002d000c7213 */ /* 0x000fe20000000000 */
[--C-:B------:R-:W-:Y:S01]  /*9590*/  @!P1 IMAD.IADD R146, R146, 0x1, -R7.reuse ;  /* 0x0000000192929824 */ /* 0x100fe200078e0a07 */
[C---:B------:R-:W-:Y:S01]  /*95a0*/  ISETP.GT.U32.AND P1, PT, R7.reuse, R18, PT ;  /* 0x000000120700720c */ /* 0x040fe20003f24070 */
[--C-:B------:R-:W-:Y:S01]  /*95b0*/  @!P6 IMAD.IADD R16, R16, 0x1, -R7.reuse ;  /* 0x000000011010e824 */ /* 0x100fe200078e0a07 */
[----:B------:R-:W-:Y:S01]  /*95c0*/  ISETP.GT.U32.AND P6, PT, R7, R142, PT ;  /* 0x0000008e0700720c */ /* 0x000fe20003fc4070 */
[----:B------:R-:W-:Y:S01]  /*95d0*/  @!P0 IMAD.IADD R20, R20, 0x1, -R7 ;  /* 0x0000000114148824 */ /* 0x000fe200078e0a07 */
[----:B------:R-:W-:Y:S01]  /*95e0*/  ISETP.GE.AND P0, PT, R31, RZ, PT ;  /* 0x000000ff1f00720c */ /* 0x000fe20003f06270 */
[----:B------:R-:W-:Y:S01]  /*95f0*/  IMAD R144, R7, R17, R144 ;  /* 0x0000001107907224 */ /* 0x000fe200078e0290 */
[----:B------:R-:W-:Y:S01]  /*9600*/  LOP3.LUT R31, R9, 0x24, RZ, 0xfc, !PT ;  /* 0x00000024091f7812 */ /* 0x000fe200078efcff */
[----:B------:R-:W-:-:S02]  /*9610*/  VIADD R10, R10, 0x1c ;  /* 0x0000001c0a0a7836 */ /* 0x000fc40000000000 */
[----:B------:R-:W-:Y:S01]  /*9620*/  @!P4 IMAD.MOV R26, RZ, RZ, -R26 ;  /* 0x000000ffff1ac224 */ /* 0x000fe200078e0a1a */
[----:B------:R-:W-:Y:S01]  /*9630*/  IABS R138, R31 ;  /* 0x0000001f008a7213 */ /* 0x000fe20000000000 */
[----:B------:R-:W-:Y:S01]  /*9640*/  @!P2 IMAD.MOV R24, RZ, RZ, -R24 ;  /* 0x000000ffff18a224 */ /* 0x000fe200078e0a18 */
[----:B------:R-:W-:Y:S01]  /*9650*/  IABS R17, R10 ;  /* 0x0000000a00117213 */ /* 0x000fe20000000000 */
[--C-:B------:R-:W-:Y:S01]  /*9660*/  @!P1 IMAD.IADD R18, R18, 0x1, -R7.reuse ;  /* 0x0000000112129824 */ /* 0x100fe200078e0a07 */
[C---:B------:R-:W-:Y:S01]  /*9670*/  ISETP.GT.U32.AND P1, PT, R7.reuse, R144, PT ;  /* 0x000000900700720c */ /* 0x040fe20003f24070 */
[----:B------:R-:W-:Y:S01]  /*9680*/  IMAD.HI.U32 R4, R8, R138, RZ ;  /* 0x0000008a08047227 */ /* 0x000fe200078e00ff */
[C---:B------:R-:W-:Y:S02]  /*9690*/  ISETP.GT.U32.AND P2, PT, R7.reuse, R16, PT ;  /* 0x000000100700720c */ /* 0x040fe40003f44070 */
[----:B------:R-:W-:Y:S01]  /*96a0*/  ISETP.GT.U32.AND P4, PT, R7, R146, PT ;  /* 0x000000920700720c */ /* 0x000fe20003f84070 */
[----:B------:R-:W-:Y:S01]  /*96b0*/  @!P6 IMAD.IADD R142, R142, 0x1, -R7 ;  /* 0x000000018e8ee824 */ /* 0x000fe200078e0a07 */
[----:B------:R-:W-:Y:S01]  /*96c0*/  ISETP.GE.AND P6, PT, R10, RZ, PT ;  /* 0x000000ff0a00720c */ /* 0x000fe20003fc6270 */
[----:B------:R-:W-:-:S02]  /*96d0*/  IMAD.MOV R10, RZ, RZ, -R4 ;  /* 0x000000ffff0a7224 */ /* 0x000fc400078e0a04 */
[----:B------:R-:W-:-:S04]  /*96e0*/  IMAD.HI.U32 R4, R8, R12, RZ ;  /* 0x0000000c08047227 */ /* 0x000fc800078e00ff */
[C---:B------:R-:W-:Y:S02]  /*96f0*/  IMAD R138, R7.reuse, R10, R138 ;  /* 0x0000000a078a7224 */ /* 0x040fe400078e028a */
[----:B------:R-:W-:Y:S02]  /*9700*/  @!P1 IMAD.IADD R144, R144, 0x1, -R7 ;  /* 0x0000000190909824 */ /* 0x000fe400078e0a07 */
[----:B------:R-:W-:Y:S01]  /*9710*/  IMAD.MOV R4, RZ, RZ, -R4 ;  /* 0x000000ffff047224 */ /* 0x000fe200078e0a04 */
[----:B------:R-:W-:Y:S01]  /*9720*/  ISETP.GT.U32.AND P1, PT, R7, R138, PT ;  /* 0x0000008a0700720c */ /* 0x000fe20003f24070 */
[----:B------:R-:W-:-:S04]  /*9730*/  IMAD.HI.U32 R21, R8, R140, RZ ;  /* 0x0000008c08157227 */ /* 0x000fc800078e00ff */
[----:B------:R-:W-:Y:S02]  /*9740*/  IMAD R4, R7, R4, R12 ;  /* 0x0000000407047224 */ /* 0x000fe400078e020c */
[----:B------:R-:W-:Y:S02]  /*9750*/  IMAD.MOV R21, RZ, RZ, -R21 ;  /* 0x000000ffff157224 */ /* 0x000fe400078e0a15 */
[----:B------:R-:W-:-:S04]  /*9760*/  IMAD.HI.U32 R10, R8, R17, RZ ;  /* 0x00000011080a7227 */ /* 0x000fc800078e00ff */
[--C-:B------:R-:W-:Y:S01]  /*9770*/  @!P1 IMAD.IADD R138, R138, 0x1, -R7.reuse ;  /* 0x000000018a8a9824 */ /* 0x100fe200078e0a07 */
[C---:B------:R-:W-:Y:S01]  /*9780*/  ISETP.GT.U32.AND P1, PT, R7.reuse, R4, PT ;  /* 0x000000040700720c */ /* 0x040fe20003f24070 */
[C---:B------:R-:W-:Y:S02]  /*9790*/  IMAD R140, R7.reuse, R21, R140 ;  /* 0x00000015078c7224 */ /* 0x040fe400078e028c */
[----:B------:R-:W-:Y:S02]  /*97a0*/  IMAD.MOV R10, RZ, RZ, -R10 ;  /* 0x000000ffff0a7224 */ /* 0x000fe400078e0a0a */
[----:B------:R-:W-:Y:S01]  /*97b0*/  @!P3 IMAD.MOV R22, RZ, RZ, -R22 ;  /* 0x000000ffff16b224 */ /* 0x000fe200078e0a16 */
[C---:B------:R-:W-:Y:S01]  /*97c0*/  ISETP.GT.U32.AND P3, PT, R7.reuse, R142, PT ;  /* 0x0000008e0700720c */ /* 0x040fe20003f64070 */
[--C-:B------:R-:W-:Y:S01]  /*97d0*/  @!P2 IMAD.IADD R16, R16, 0x1, -R7.reuse ;  /* 0x000000011010a824 */ /* 0x100fe200078e0a07 */
[----:B------:R-:W-:Y:S01]  /*97e0*/  ISETP.GT.U32.AND P2, PT, R7, R140, PT ;  /* 0x0000008c0700720c */ /* 0x000fe20003f44070 */
[----:B------:R-:W-:Y:S01]  /*97f0*/  @!P4 IMAD.IADD R146, R146, 0x1, -R7 ;  /* 0x000000019292c824 */ /* 0x000fe200078e0a07 */
[----:B------:R-:W-:Y:S01]  /*9800*/  ISETP.GE.AND P4, PT, R39, RZ, PT ;  /* 0x000000ff2700720c */ /* 0x000fe20003f86270 */
[----:B------:R-:W-:Y:S01]  /*9810*/  IMAD R10, R7, R10, R17 ;  /* 0x0000000a070a7224 */ /* 0x000fe200078e0211 */
[----:B------:R-:W-:Y:S01]  /*9820*/  LOP3.LUT R39, R9, 0x18, RZ, 0xfc, !PT ;  /* 0x0000001809277812 */ /* 0x000fe200078efcff */
[----:B------:R-:W-:-:S02]  /*9830*/  @!P1 IMAD.IADD R4, R4, 0x1, -R7 ;  /* 0x0000000104049824 */ /* 0x000fc400078e0a07 */
[----:B------:R-:W-:Y:S01]  /*9840*/  @!P0 IMAD.MOV R20, RZ, RZ, -R20 ;  /* 0x000000ffff148224 */ /* 0x000fe200078e0a14 */
[C---:B------:R-:W-:Y:S01]  /*9850*/  ISETP.GT.U32.AND P1, PT, R7.reuse, R10, PT ;  /* 0x0000000a0700720c */ /* 0x040fe20003f24070 */
[----:B------:R-:W-:Y:S01]  /*9860*/  IMAD.HI.U32 R17, R8, R136, RZ ;  /* 0x0000008808117227 */ /* 0x000fe200078e00ff */
[----:B------:R-:W-:Y:S02]  /*9870*/  IABS R21, R39 ;  /* 0x0000002700157213 */ /* 0x000fe40000000000 */
[----:B------:R-:W-:Y:S01]  /*9880*/  ISETP.GT.U32.AND P0, PT, R7, R144, PT ;  /* 0x000000900700720c */ /* 0x000fe20003f04070 */
[----:B------:R-:W-:Y:S01]  /*9890*/  @!P3 IMAD.IADD R142, R142, 0x1, -R7 ;  /* 0x000000018e8eb824 */ /* 0x000fe200078e0a07 */
[----:B------:R-:W-:Y:S01]  /*98a0*/  ISETP.GE.AND P3, PT, R23, RZ, PT ;  /* 0x000000ff1700720c */ /* 0x000fe20003f66270 */
[----:B------:R-:W-:-:S04]  /*98b0*/  IMAD.HI.U32 R12, R8, R21, RZ ;  /* 0x00000015080c7227 */ /* 0x000fc800078e00ff */
[--C-:B------:R-:W-:Y:S01]  /*98c0*/  @!P2 IMAD.IADD R140, R140, 0x1, -R7.reuse ;  /* 0x000000018c8ca824 */ /* 0x100fe200078e0a07 */
[----:B------:R-:W-:Y:S01]  /*98d0*/  ISETP.GE.AND P2, PT, R29, RZ, PT ;  /* 0x000000ff1d00720c */ /* 0x000fe20003f46270 */
[----:B------:R-:W-:Y:S02]  /*98e0*/  IMAD.MOV R12, RZ, RZ, -R12 ;  /* 0x000000ffff0c7224 */ /* 0x000fe400078e0a0c */
[----:B------:R-:W-:Y:S01]  /*98f0*/  @!P1 IMAD.IADD R10, R10, 0x1, -R7 ;  /* 0x000000010a0a9824 */ /* 0x000fe200078e0a07 */
[C---:B------:R-:W-:Y:S01]  /*9900*/  ISETP.GT.U32.AND P1, PT, R7.reuse, R140, PT ;  /* 0x0000008c0700720c */ /* 0x040fe20003f24070 */
[----:B------:R-:W-:Y:S02]  /*9910*/  IMAD R12, R7, R12, R21 ;  /* 0x0000000c070c7224 */ /* 0x000fe400078e0215 */
[----:B------:R-:W-:-:S04]  /*9920*/  IMAD.HI.U32 R21, R8, R134, RZ ;  /* 0x0000008608157227 */ /* 0x000fc800078e00ff */
[----:B------:R-:W-:Y:S01]  /*9930*/  IMAD.MOV R29, RZ, RZ, -R17 ;  /* 0x000000ffff1d7224 */ /* 0x000fe200078e0a11 */
[----:B------:R-:W-:Y:S01]  /*9940*/  LOP3.LUT R17, R9, 0x4, RZ, 0xfc, !PT ;  /* 0x0000000409117812 */ /* 0x000fe200078efcff */
[----:B------:R-:W-:Y:S02]  /*9950*/  IMAD.MOV R21, RZ, RZ, -R21 ;  /* 0x000000ffff157224 */ /* 0x000fe400078e0a15 */
[----:B------:R-:W-:Y:S01]  /*9960*/  @!P4 IMAD.MOV R16, RZ, RZ, -R16 ;  /* 0x000000ffff10c224 */ /* 0x000fe200078e0a10 */
[----:B------:R-:W-:Y:S01]  /*9970*/  ISETP.GT.U32.AND P4, PT, R7, R138, PT ;  /* 0x0000008a0700720c */ /* 0x000fe20003f84070 */
[----:B------:R-:W-:Y:S01]  /*9980*/  IMAD.HI.U32 R23, R8, R132, RZ ;  /* 0x0000008408177227 */ /* 0x000fe200078e00ff */
[----:B------:R-:W-:-:S03]  /*9990*/  IABS R128, R17 ;  /* 0x0000001100807213 */ /* 0x000fc60000000000 */
[C---:B------:R-:W-:Y:S02]  /*99a0*/  IMAD R136, R7.reuse, R29, R136 ;  /* 0x0000001d07887224 */ /* 0x040fe400078e0288 */
[C---:B------:R-:W-:Y:S02]  /*99b0*/  IMAD R134, R7.reuse, R21, R134 ;  /* 0x0000001507867224 */ /* 0x040fe400078e0286 */
[----:B------:R-:W-:Y:S01]  /*99c0*/  @!P3 IMAD.MOV R146, RZ, RZ, -R146 ;  /* 0x000000ffff92b224 */ /* 0x000fe200078e0a92 */
[----:B------:R-:W-:Y:S01]  /*99d0*/  ISETP.GT.U32.AND P3, PT, R7, R4, PT ;  /* 0x000000040700720c */ /* 0x000fe20003f64070 */
[----:B------:R-:W-:Y:S02]  /*99e0*/  IMAD.MOV R23, RZ, RZ, -R23 ;  /* 0x000000ffff177224 */ /* 0x000fe400078e0a17 */
[----:B------:R-:W-:-:S04]  /*99f0*/  IMAD.HI.U32 R9, R8, R130, RZ ;  /* 0x0000008208097227 */ /* 0x000fc800078e00ff */
[----:B------:R-:W-:Y:S01]  /*9a00*/  @!P5 IMAD.MOV R18, RZ, RZ, -R18 ;  /* 0x000000ffff12d224 */ /* 0x000fe200078e0a12 */
[C---:B------:R-:W-:Y:S01]  /*9a10*/  ISETP.GT.U32.AND P5, PT, R7.reuse, R10, PT ;  /* 0x0000000a0700720c */ /* 0x040fe20003fa4070 */
[----:B------:R-:W-:Y:S01]  /*9a20*/  @!P2 IMAD.MOV R142, RZ, RZ, -R142 ;  /* 0x000000ffff8ea224 */ /* 0x000fe200078e0a8e */
[C---:B------:R-:W-:Y:S01]  /*9a30*/  ISETP.GT.U32.AND P2, PT, R7.reuse, R12, PT ;  /* 0x0000000c0700720c */ /* 0x040fe20003f44070 */
[--C-:B------:R-:W-:Y:S01]  /*9a40*/  @!P0 IMAD.IADD R144, R144, 0x1, -R7.reuse ;  /* 0x0000000190908824 */ /* 0x100fe200078e0a07 */
[C---:B------:R-:W-:Y:S01]  /*9a50*/  ISETP.GT.U32.AND P0, PT, R7.reuse, R136, PT ;  /* 0x000000880700720c */ /* 0x040fe20003f04070 */
[----:B------:R-:W-:Y:S01]  /*9a60*/  @!P1 IMAD.IADD R140, R140, 0x1, -R7 ;  /* 0x000000018c8c9824 */ /* 0x000fe200078e0a07 */
[C---:B------:R-:W-:Y:S01]  /*9a70*/  ISETP.GT.U32.AND P1, PT, R7.reuse, R134, PT ;  /* 0x000000860700720c */ /* 0x040fe20003f24070 */
[----:B------:R-:W-:Y:S01]  /*9a80*/  IMAD R132, R7, R23, R132 ;  /* 0x0000001707847224 */ /* 0x000fe200078e0284 */
[----:B------:R-:W-:Y:S01]  /*9a90*/  LOP3.LUT R23, RZ, R5, RZ, 0x33, !PT ;  /* 0x00000005ff177212 */ /* 0x000fe200078e33ff */
[----:B------:R-:W-:-:S02]  /*9aa0*/  IMAD.MOV R9, RZ, RZ, -R9 ;  /* 0x000000ffff097224 */ /* 0x000fc400078e0a09 */
[----:B------:R-:W-:Y:S01]  /*9ab0*/  @!P4 IMAD.IADD R138, R138, 0x1, -R7 ;  /* 0x000000018a8ac824 */ /* 0x000fe200078e0a07 */
[C---:B------:R-:W-:Y:S01]  /*9ac0*/  ISETP.GT.U32.AND P4, PT, R7.reuse, R132, PT ;  /* 0x000000840700720c */ /* 0x040fe20003f84070 */
[----:B------:R-:W-:Y:S02]  /*9ad0*/  IMAD R130, R7, R9, R130 ;  /* 0x0000000907827224 */ /* 0x000fe400078e0282 */
[----:B------:R-:W-:-:S04]  /*9ae0*/  IMAD.HI.U32 R8, R8, R128, RZ ;  /* 0x0000008008087227 */ /* 0x000fc800078e00ff */
[--C-:B------:R-:W-:Y:S01]  /*9af0*/  @!P3 IMAD.IADD R4, R4, 0x1, -R7.reuse ;  /* 0x000000010404b824 */ /* 0x100fe200078e0a07 */
[----:B------:R-:W-:Y:S01]  /*9b00*/  ISETP.GT.U32.AND P3, PT, R7, R130, PT ;  /* 0x000000820700720c */ /* 0x000fe20003f64070 */
[----:B------:R-:W-:Y:S02]  /*9b10*/  IMAD.MOV R8, RZ, RZ, -R8 ;  /* 0x000000ffff087224 */ /* 0x000fe400078e0a08 */
[--C-:B------:R-:W-:Y:S01]  /*9b20*/  @!P5 IMAD.IADD R10, R10, 0x1, -R7.reuse ;  /* 0x000000010a0ad824 */ /* 0x100fe200078e0a07 */
[----:B------:R-:W-:Y:S01]  /*9b30*/  ISETP.GE.AND P5, PT, R41, RZ, PT ;  /* 0x000000ff2900720c */ /* 0x000fe20003fa6270 */
[--C-:B------:R-:W-:Y:S01]  /*9b40*/  @!P2 IMAD.IADD R12, R12, 0x1, -R7.reuse ;  /* 0x000000010c0ca824 */ /* 0x100fe200078e0a07 */
[----:B------:R-:W-:Y:S01]  /*9b50*/  ISETP.GE.AND P2, PT, R43, RZ, PT ;  /* 0x000000ff2b00720c */ /* 0x000fe20003f46270 */
[--C-:B------:R-:W-:Y:S01]  /*9b60*/  @!P0 IMAD.IADD R136, R136, 0x1, -R7.reuse ;  /* 0x0000000188888824 */ /* 0x100fe200078e0a07 */
[----:B------:R-:W-:Y:S01]  /*9b70*/  ISETP.GE.AND P0, PT, R31, RZ, PT ;  /* 0x000000ff1f00720c */ /* 0x000fe20003f06270 */
[----:B------:R-:W-:Y:S01]  /*9b80*/  @!P1 IMAD.IADD R134, R134, 0x1, -R7 ;  /* 0x0000000186869824 */ /* 0x000fe200078e0a07 */
[----:B------:R-:W-:Y:S01]  /*9b90*/  ISETP.GE.AND P1, PT, R45, RZ, PT ;  /* 0x000000ff2d00720c */ /* 0x000fe20003f26270 */
[----:B------:R-:W-:-:S02]  /*9ba0*/  IMAD R128, R7, R8, R128 ;  /* 0x0000000807807224 */ /* 0x000fc400078e0280 */
[--C-:B------:R-:W-:Y:S02]  /*9bb0*/  @!P4 IMAD.IADD R132, R132, 0x1, -R7.reuse ;  /* 0x000000018484c824 */ /* 0x100fe400078e0a07 */
[--C-:B------:R-:W-:Y:S01]  /*9bc0*/  @!P3 IMAD.IADD R130, R130, 0x1, -R7.reuse ;  /* 0x000000018282b824 */ /* 0x100fe200078e0a07 */
[C---:B------:R-:W-:Y:S01]  /*9bd0*/  ISETP.GT.U32.AND P4, PT, R7.reuse, R128, PT ;  /* 0x000000800700720c */ /* 0x040fe20003f84070 */
[----:B------:R-:W-:Y:S01]  /*9be0*/  IMAD.MOV.U32 R8, RZ, RZ, R4 ;  /* 0x000000ffff087224 */ /* 0x000fe200078e0004 */
[C---:B------:R-:W-:Y:S01]  /*9bf0*/  ISETP.GT.U32.AND P3, PT, R7.reuse, R12, PT ;  /* 0x0000000c0700720c */ /* 0x040fe20003f64070 */
[----:B------:R-:W-:Y:S01]  /*9c00*/  @!P5 IMAD.MOV R144, RZ, RZ, -R144 ;  /* 0x000000ffff90d224 */ /* 0x000fe200078e0a90 */
[C---:B------:R-:W-:Y:S01]  /*9c10*/  ISETP.GT.U32.AND P5, PT, R7.reuse, R132, PT ;  /* 0x000000840700720c */ /* 0x040fe20003fa4070 */
[----:B------:R-:W-:Y:S01]  /*9c20*/  @!P2 IMAD.MOV R140, RZ, RZ, -R140 ;  /* 0x000000ffff8ca224 */ /* 0x000fe200078e0a8c */
[C---:B------:R-:W-:Y:S01]  /*9c30*/  ISETP.GT.U32.AND P2, PT, R7.reuse, R136, PT ;  /* 0x000000880700720c */ /* 0x040fe20003f44070 */
[----:B------:R-:W-:Y:S01]  /*9c40*/  @!P0 IMAD.MOV R138, RZ, RZ, -R138 ;  /* 0x000000ffff8a8224 */ /* 0x000fe200078e0a8a */
[C---:B------:R-:W-:Y:S01]  /*9c50*/  ISETP.GT.U32.AND P0, PT, R7.reuse, R134, PT ;  /* 0x000000860700720c */ /* 0x040fe20003f04070 */
[----:B------:R-:W-:Y:S01]  /*9c60*/  @!P1 IMAD.MOV R8, RZ, RZ, -R8 ;  /* 0x000000ffff089224 */ /* 0x000fe200078e0a08 */
[----:B------:R-:W-:Y:S01]  /*9c70*/  ISETP.GT.U32.AND P1, PT, R7, R130, PT ;  /* 0x000000820700720c */ /* 0x000fe20003f24070 */
[----:B------:R-:W-:Y:S01]  /*9c80*/  @!P6 IMAD.MOV R10, RZ, RZ, -R10 ;  /* 0x000000ffff0ae224 */ /* 0x000fe200078e0a0a */
[----:B------:R-:W-:Y:S01]  /*9c90*/  ISETP.GE.AND P6, PT, R39, RZ, PT ;  /* 0x000000ff2700720c */ /* 0x000fe20003fc6270 */
[----:B------:R-:W-:-:S02]  /*9ca0*/  @!P4 IMAD.IADD R128, R128, 0x1, -R7 ;  /* 0x000000018080c824 */ /* 0x000fc400078e0a07 */
[--C-:B------:R-:W-:Y:S01]  /*9cb0*/  @!P3 IMAD.IADD R12, R12, 0x1, -R7.reuse ;  /* 0x000000010c0cb824 */ /* 0x100fe200078e0a07 */
[----:B------:R-:W-:Y:S01]  /*9cc0*/  ISETP.GE.AND P3, PT, R47, RZ, PT ;  /* 0x000000ff2f00720c */ /* 0x000fe20003f66270 */
[--C-:B------:R-:W-:Y:S01]  /*9cd0*/  @!P5 IMAD.IADD R132, R132, 0x1, -R7.reuse ;  /* 0x000000018484d824 */ /* 0x100fe200078e0a07 */
[----:B------:R-:W-:Y:S01]  /*9ce0*/  ISETP.GT.U32.AND P4, PT, R7, R128, PT ;  /* 0x000000800700720c */ /* 0x000fe20003f84070 */
[--C-:B------:R-:W-:Y:S01]  /*9cf0*/  @!P2 IMAD.IADD R136, R136, 0x1, -R7.reuse ;  /* 0x000000018888a824 */ /* 0x100fe200078e0a07 */
[----:B------:R-:W-:Y:S01]  /*9d00*/  ISETP.GE.AND P2, PT, R49, RZ, PT ;  /* 0x000000ff3100720c */ /* 0x000fe20003f46270 */
[--C-:B------:R-:W-:Y:S01]  /*9d10*/  @!P0 IMAD.IADD R134, R134, 0x1, -R7.reuse ;  /* 0x0000000186868824 */ /* 0x100fe200078e0a07 */
[----:B------:R-:W-:Y:S01]  /*9d20*/  ISETP.GE.AND P0, PT, R51, RZ, PT ;  /* 0x000000ff3300720c */ /* 0x000fe20003f06270 */
[----:B------:R-:W-:Y:S01]  /*9d30*/  @!P1 IMAD.IADD R130, R130, 0x1, -R7 ;  /* 0x0000000182829824 */ /* 0x000fe200078e0a07 */
[----:B------:R-:W-:Y:S01]  /*9d40*/  ISETP.GE.AND P5, PT, R53, RZ, PT ;  /* 0x000000ff3500720c */ /* 0x000fe20003fa6270 */
[----:B------:R-:W-:Y:S01]  /*9d50*/  @!P6 IMAD.MOV R12, RZ, RZ, -R12 ;  /* 0x000000ffff0ce224 */ /* 0x000fe200078e0a0c */
[----:B------:R-:W-:Y:S01]  /*9d60*/  ISETP.GE.AND P1, PT, R17, RZ, PT ;  /* 0x000000ff1100720c */ /* 0x000fe20003f26270 */
[----:B------:R-:W-:Y:S01]  /*9d70*/  IMAD R4, R55, UR8, RZ ;  /* 0x0000000837047c24 */ /* 0x000fe2000f8e02ff */
[----:B------:R-:W-:Y:S01]  /*9d80*/  USHF.L.U32 UR8, UR8, 0x5, URZ ;  /* 0x0000000508087899 */ /* 0x000fe2000800063f */
[----:B------:R-:W-:-:S02]  /*9d90*/  @!P3 IMAD.MOV R136, RZ, RZ, -R136 ;  /* 0x000000ffff88b224 */ /* 0x000fc400078e0a88 */
[----:B------:R-:W-:Y:S01]  /*9da0*/  @!P4 IMAD.IADD R128, R128, 0x1, -R7 ;  /* 0x000000018080c824 */ /* 0x000fe200078e0a07 */
[----:B------:R-:W-:Y:S01]  /*9db0*/  ISETP.NE.AND P4, PT, R5, RZ, PT ;  /* 0x000000ff0500720c */ /* 0x000fe20003f85270 */
[----:B------:R-:W-:Y:S01]  /*9dc0*/  @!P2 IMAD.MOV R134, RZ, RZ, -R134 ;  /* 0x000000ffff86a224 */ /* 0x000fe200078e0a86 */
[----:B------:R-:W-:Y:S01]  /*9dd0*/  IADD3 R5, P6, R4, UR6, RZ ;  /* 0x0000000604057c10 */ /* 0x000fe2000ffde0ff */
[----:B------:R-:W-:Y:S01]  /*9de0*/  @!P0 IMAD.MOV R132, RZ, RZ, -R132 ;  /* 0x000000ffff848224 */ /* 0x000fe200078e0a84 */
[C---:B------:R-:W-:Y:S01]  /*9df0*/  SEL R17, R23.reuse, R34, !P4 ;  /* 0x0000002217117207 */ /* 0x040fe20006000000 */
[----:B------:R-:W-:Y:S01]  /*9e00*/  @!P5 IMAD.MOV R130, RZ, RZ, -R130 ;  /* 0x000000ffff82d224 */ /* 0x000fe200078e0a82 */
[C---:B------:R-:W-:Y:S01]  /*9e10*/  SEL R235, R23.reuse, R32, !P4 ;  /* 0x0000002017eb7207 */ /* 0x040fe20006000000 */
[----:B------:R-:W-:Y:S01]  /*9e20*/  @!P1 IMAD.MOV R128, RZ, RZ, -R128 ;  /* 0x000000ffff809224 */ /* 0x000fe200078e0a80 */
[C---:B------:R-:W-:Y:S01]  /*9e30*/  SEL R239, R23.reuse, R38, !P4 ;  /* 0x0000002617ef7207 */ /* 0x040fe20006000000 */
[----:B------:R-:W-:Y:S01]  /*9e40*/  ULDC UR6, c[0x0][0x234] ;  /* 0x00008d0000067ab9 */ /* 0x000fe20000000800 */
[----:B------:R-:W-:Y:S01]  /*9e50*/  SEL R241, R23, R36, !P4 ;  /* 0x0000002417f17207 */ /* 0x000fe20006000000 */
[----:B------:R-:W-:Y:S01]  /*9e60*/  IMAD R235, R235, UR5, RZ ;  /* 0x00000005ebeb7c24 */ /* 0x000fe2000f8e02ff */
        /* <DEDUP_REMOVED lines=54> */
[C---:B------:R-:W-:Y:S01]  /*a1d0*/  SEL R34, R23.reuse, R15, !P4 ;  /* 0x0000000f17227207 */ /* 0x040fe20006000000 */
        /* <DEDUP_REMOVED lines=47> */
[----:B------:R-:W-:Y:S01]  /*a4d0*/  SEL R85, R23, R160, !P4 ;  /* 0x000000a017557207 */ /* 0x000fe20006000000 */
        /* <DEDUP_REMOVED lines=145> */
[----:B------:R-:W-:Y:S01]  /*adf0*/  LEA.HI.X.SX32 R4, R4, UR7, 0x1, P6 ;  /* 0x0000000704047c11 */ /* 0x000fe2000b0f0eff */
[----:B------:R-:W-:Y:S01]  /*ae00*/  IMAD R17, R127, UR5, RZ ;  /* 0x000000057f117c24 */ /* 0x000fe2000f8e02ff */
[-C--:B------:R-:W-:Y:S01]  /*ae10*/  IADD3 R240, P5, R239, R5.reuse, RZ ;  /* 0x00000005eff07210 */ /* 0x080fe20007fbe0ff */
[----:B------:R-:W-:Y:S01]  /*ae20*/  IMAD R19, R19, UR5, RZ ;  /* 0x0000000513137c24 */ /* 0x000fe2000f8e02ff */
[-C--:B------:R-:W-:Y:S01]  /*ae30*/  IADD3 R127, P2, R128, R5.reuse, RZ ;  /* 0x00000005807f7210 */ /* 0x080fe20007f5e0ff */
[----:B------:R-:W-:Y:S01]  /*ae40*/  IMAD R21, R21, UR5, RZ ;  /* 0x0000000515157c24 */ /* 0x000fe2000f8e02ff */
[-C--:B------:R-:W-:Y:S01]  /*ae50*/  LEA.HI.X.SX32 R239, R239, R4.reuse, 0x1, P5 ;  /* 0x00000004efef7211 */ /* 0x080fe200028f0eff */
[----:B------:R-:W-:Y:S01]  /*ae60*/  IMAD R23, R23, UR5, RZ ;  /* 0x0000000517177c24 */ /* 0x000fe2000f8e02ff */
[-C--:B------:R-:W-:Y:S01]  /*ae70*/  IADD3 R242, P6, R241, R5.reuse, RZ ;  /* 0x00000005f1f27210 */ /* 0x080fe20007fde0ff */
[----:B------:R0:W-:Y:S01]  /*ae80*/  STL [R1+0x13a4], R127 ;  /* 0x0013a47f01007387 */ /* 0x0001e20000100800 */
[-C--:B------:R-:W-:Y:S01]  /*ae90*/  IADD3 R244, P0, R243, R5.reuse, RZ ;  /* 0x00000005f3f47210 */ /* 0x080fe20007f1e0ff */
[----:B------:R-:W-:Y:S01]  /*aea0*/  IMAD R27, R27, UR6, RZ ;  /* 0x000000061b1b7c24 */ /* 0x000fe2000f8e02ff */
[-C--:B------:R-:W-:Y:S01]  /*aeb0*/  LEA.HI.X.SX32 R241, R241, R4.reuse, 0x1, P6 ;  /* 0x00000004f1f17211 */ /* 0x080fe200030f0eff */
[----:B------:R-:W-:Y:S01]  /*aec0*/  USHF.R.U32.HI UR6, URZ, 0x4, UR4 ;  /* 0x000000043f067899 */ /* 0x000fe20008011604 */
[----:B------:R-:W-:Y:S01]  /*aed0*/  LEA.HI.X.SX32 R243, R243, R4, 0x1, P0 ;  /* 0x00000004f3f37211 */ /* 0x000fe200000f0eff */
[----:B------:R-:W-:Y:S01]  /*aee0*/  UMOV UR7, URZ ;  /* 0x0000003f00077c82 */ /* 0x000fe20008000000 */
[-C--:B------:R-:W-:Y:S01]  /*aef0*/  IADD3 R246, P1, R245, R5.reuse, RZ ;  /* 0x00000005f5f67210 */ /* 0x080fe20007f3e0ff */
[----:B------:R-:W-:Y:S01]  /*af00*/  USGXT.U32 UR6, UR6, 0xe ;  /* 0x0000000e0606789a */ /* 0x000fe20008000000 */
[----:B------:R-:W-:-:S02]  /*af10*/  IADD3 R236, P3, R235, R5, RZ ;  /* 0x00000005ebec7210 */ /* 0x000fc40007f7e0ff */
[----:B------:R-:W-:Y:S02]  /*af20*/  CS2R R130, SRZ ;  /* 0x0000000000827805 */ /* 0x000fe4000001ff00 */
[----:B0-----:R-:W-:Y:S02]  /*af30*/  LEA.HI.X.SX32 R127, R128, R4, 0x1, P2 ;  /* 0x00000004807f7211 */ /* 0x001fe400010f0eff */
[----:B------:R-:W-:Y:S02]  /*af40*/  CS2R R132, SRZ ;  /* 0x0000000000847805 */ /* 0x000fe4000001ff00 */
[-C--:B------:R-:W-:Y:S02]  /*af50*/  IADD3 R128, P6, R125, R5.reuse, RZ ;  /* 0x000000057d807210 */ /* 0x080fe40007fde0ff */
[----:B------:R-:W-:Y:S02]  /*af60*/  CS2R R134, SRZ ;  /* 0x0000000000867805 */ /* 0x000fe4000001ff00 */
[-C--:B------:R-:W-:Y:S01]  /*af70*/  IADD3 R248, P2, R247, R5.reuse, RZ ;  /* 0x00000005f7f87210 */ /* 0x080fe20007f5e0ff */
[----:B------:R0:W-:Y:S01]  /*af80*/  STL [R1+0x13a0], R127 ;  /* 0x0013a07f01007387 */ /* 0x0001e20000100800 */
[----:B------:R-:W-:-:S02]  /*af90*/  IADD3 R238, P4, R237, R5, RZ ;  /* 0x00000005edee7210 */ /* 0x000fc40007f9e0ff */
[----:B------:R-:W-:Y:S02]  /*afa0*/  CS2R R136, SRZ ;  /* 0x0000000000887805 */ /* 0x000fe4000001ff00 */
[-C--:B------:R-:W-:Y:S02]  /*afb0*/  LEA.HI.X.SX32 R245, R245, R4.reuse, 0x1, P1 ;  /* 0x00000004f5f57211 */ /* 0x080fe400008f0eff */
[----:B------:R-:W-:Y:S02]  /*afc0*/  CS2R R138, SRZ ;  /* 0x00000000008a7805 */ /* 0x000fe4000001ff00 */
[-C--:B------:R-:W-:Y:S02]  /*afd0*/  LEA.HI.X.SX32 R235, R235, R4.reuse, 0x1, P3 ;  /* 0x00000004ebeb7211 */ /* 0x080fe400018f0eff */
[----:B------:R-:W-:Y:S02]  /*afe0*/  CS2R R140, SRZ ;  /* 0x00000000008c7805 */ /* 0x000fe4000001ff00 */
[----:B------:R-:W-:-:S02]  /*aff0*/  LEA.HI.X.SX32 R247, R247, R4, 0x1, P2 ;  /* 0x00000004f7f77211 */ /* 0x000fc400010f0eff */
[----:B------:R-:W-:Y:S02]  /*b000*/  CS2R R142, SRZ ;  /* 0x00000000008e7805 */ /* 0x000fe4000001ff00 */
[-C--:B------:R-:W-:Y:S02]  /*b010*/  IADD3 R250, P3, R249, R5.reuse, RZ ;  /* 0x00000005f9fa7210 */ /* 0x080fe40007f7e0ff */
[----:B------:R-:W-:Y:S02]  /*b020*/  CS2R R144, SRZ ;  /* 0x0000000000907805 */ /* 0x000fe4000001ff00 */
[----:B0-----:R-:W-:Y:S02]  /*b030*/  IADD3 R127, P5, R126, R5, RZ ;  /* 0x000000057e7f7210 */ /* 0x001fe40007fbe0ff */
[----:B------:R-:W-:Y:S02]  /*b040*/  CS2R R146, SRZ ;  /* 0x0000000000927805 */ /* 0x000fe4000001ff00 */
[----:B------:R-:W-:-:S02]  /*b050*/  LEA.HI.X.SX32 R237, R237, R4, 0x1, P4 ;  /* 0x00000004eded7211 */ /* 0x000fc400020f0eff */
[----:B------:R-:W-:Y:S02]  /*b060*/  CS2R R148, SRZ ;  /* 0x0000000000947805 */ /* 0x000fe4000001ff00 */
[-C--:B------:R-:W-:Y:S01]  /*b070*/  IADD3 R252, P4, R251, R5.reuse, RZ ;  /* 0x00000005fbfc7210 */ /* 0x080fe20007f9e0ff */
[----:B------:R0:W-:Y:S01]  /*b080*/  STL [R1+0xe04], R127 ;  /* 0x000e047f01007387 */ /* 0x0001e20000100800 */
[-C--:B------:R-:W-:Y:S02]  /*b090*/  LEA.HI.X.SX32 R249, R249, R4.reuse, 0x1, P3 ;  /* 0x00000004f9f97211 */ /* 0x080fe400018f0eff */
[----:B------:R-:W-:Y:S02]  /*b0a0*/  CS2R R150, SRZ ;  /* 0x0000000000967805 */ /* 0x000fe4000001ff00 */
[-C--:B------:R-:W-:Y:S01]  /*b0b0*/  LEA.HI.X.SX32 R251, R251, R4.reuse, 0x1, P4 ;  /* 0x00000004fbfb7211 */ /* 0x080fe200020f0eff */
[----:B------:R1:W-:Y:S01]  /*b0c0*/  STL [R1+0xe0c], R128 ;  /* 0x000e0c8001007387 */ /* 0x0003e20000100800 */
[----:B------:R-:W-:Y:S01]  /*b0d0*/  LEA.HI.X.SX32 R126, R126, R4, 0x1, P5 ;  /* 0x000000047e7e7211 */ /* 0x000fe200028f0eff */
[----:B------:R-:W-:Y:S01]  /*b0e0*/  UIADD3.64 UR14, UR6, -UR14, URZ ;  /* 0x8000000e060e7297 */ /* 0x000fe2000fffe03f */
[----:B0-----:R-:W-:-:S02]  /*b0f0*/  IADD3 R127, P0, R124, R5, RZ ;  /* 0x000000057c7f7210 */ /* 0x001fc40007f1e0ff */
[----:B-1----:R-:W-:-:S03]  /*b100*/  IADD3 R128, P1, R123, R5, RZ ;  /* 0x000000057b807210 */ /* 0x002fc60007f3e0ff */
[----:B------:R0:W-:Y:S01]  /*b110*/  STL [R1+0xe14], R127 ;  /* 0x000e147f01007387 */ /* 0x0001e20000100800 */
[----:B------:R-:W-:-:S03]  /*b120*/  LEA.HI.X.SX32 R123, R123, R4, 0x1, P1 ;  /* 0x000000047b7b7211 */ /* 0x000fc600008f0eff */
[----:B------:R1:W-:Y:S01]  /*b130*/  STL [R1+0xe1c], R128 ;  /* 0x000e1c8001007387 */ /* 0x0003e20000100800 */
[-C--:B0-----:R-:W-:Y:S02]  /*b140*/  IADD3 R127, P2, R122, R5.reuse, RZ ;  /* 0x000000057a7f7210 */ /* 0x081fe40007f5e0ff */
[----:B-1----:R-:W-:-:S03]  /*b150*/  IADD3 R128, P3, R121, R5, RZ ;  /* 0x0000000579807210 */ /* 0x002fc60007f7e0ff */
[----:B------:R0:W-:Y:S04]  /*b160*/  STL [R1+0xe24], R127 ;  /* 0x000e247f01007387 */ /* 0x0001e80000100800 */
[----:B------:R1:W-:Y:S01]  /*b170*/  STL [R1+0xe2c], R128 ;  /* 0x000e2c8001007387 */ /* 0x0003e20000100800 */
[-C--:B0-----:R-:W-:Y:S02]  /*b180*/  IADD3 R127, P4, R120, R5.reuse, RZ ;  /* 0x00000005787f7210 */ /* 0x081fe40007f9e0ff */
[----:B-1----:R-:W-:-:S03]  /*b190*/  IADD3 R128, P5, R119, R5, RZ ;  /* 0x0000000577807210 */ /* 0x002fc60007fbe0ff */
[----:B------:R0:W-:Y:S01]  /*b1a0*/  STL [R1+0xe34], R127 ;  /* 0x000e347f01007387 */ /* 0x0001e20000100800 */
[----:B------:R-:W-:-:S03]  /*b1b0*/  LEA.HI.X.SX32 R120, R120, R4, 0x1, P4 ;  /* 0x0000000478787211 */ /* 0x000fc600020f0eff */
[----:B------:R1:W-:Y:S04]  /*b1c0*/  STL [R1+0xe00], R126 ;  /* 0x000e007e01007387 */ /* 0x0003e80000100800 */
[----:B------:R2:W-:Y:S01]  /*b1d0*/  STL [R1+0xe3c], R128 ;  /* 0x000e3c8001007387 */ /* 0x0005e20000100800 */
[-C--:B0-----:R-:W-:Y:S02]  /*b1e0*/  LEA.HI.X.SX32 R127, R125, R4.reuse, 0x1, P6 ;  /* 0x000000047d7f7211 */ /* 0x081fe400030f0eff */
[----:B------:R-:W-:Y:S02]  /*b1f0*/  LEA.HI.X.SX32 R125, R124, R4, 0x1, P0 ;  /* 0x000000047c7d7211 */ /* 0x000fe400000f0eff */
[-C--:B-1----:R-:W-:Y:S01]  /*b200*/  IADD3 R126, P6, R118, R5.reuse, RZ ;  /* 0x00000005767e7210 */ /* 0x082fe20007fde0ff */
[----:B------:R-:W-:Y:S01]  /*b210*/  STL [R1+0xe08], R127 ;  /* 0x000e087f01007387 */ /* 0x000fe20000100800 */
[----:B------:R-:W-:-:S02]  /*b220*/  IADD3 R124, P0, R117, R5, RZ ;  /* 0x00000005757c7210 */ /* 0x000fc40007f1e0ff */
[----:B--2---:R-:W-:Y:S01]  /*b230*/  CS2R R128, SRZ ;  /* 0x0000000000807805 */ /* 0x004fe2000001ff00 */
[----:B------:R0:W-:Y:S01]  /*b240*/  STL [R1+0xe44], R126 ;  /* 0x000e447e01007387 */ /* 0x0001e20000100800 */
[----:B------:R-:W-:-:S03]  /*b250*/  LEA.HI.X.SX32 R117, R117, R4, 0x1, P0 ;  /* 0x0000000475757211 */ /* 0x000fc600000f0eff */
[----:B------:R1:W-:Y:S04]  /*b260*/  STL [R1+0xe10], R125 ;  /* 0x000e107d01007387 */ /* 0x0003e80000100800 */
[----:B------:R2:W-:Y:S01]  /*b270*/  STL [R1+0xe4c], R124 ;  /* 0x000e4c7c01007387 */ /* 0x0005e20000100800 */
[----:B0-----:R-:W-:-:S03]  /*b280*/  CS2R R126, SRZ ;  /* 0x00000000007e7805 */ /* 0x001fc6000001ff00 */
[----:B------:R0:W-:Y:S01]  /*b290*/  STL [R1+0xe18], R123 ;  /* 0x000e187b01007387 */ /* 0x0001e20000100800 */
[----:B-1----:R-:W-:Y:S02]  /*b2a0*/  IADD3 R125, P1, R116, R5, RZ ;  /* 0x00000005747d7210 */ /* 0x002fe40007f3e0ff */
[----:B--2---:R-:W-:-:S03]  /*b2b0*/  LEA.HI.X.SX32 R124, R122, R4, 0x1, P2 ;  /* 0x000000047a7c7211 */ /* 0x004fc600010f0eff */
[----:B------:R-:W-:Y:S01]  /*b2c0*/  STL [R1+0xe54], R125 ;  /* 0x000e547d01007387 */ /* 0x000fe20000100800 */
[----:B------:R-:W-:Y:S02]  /*b2d0*/  LEA.HI.X.SX32 R122, R121, R4, 0x1, P3 ;  /* 0x00000004797a7211 */ /* 0x000fe400018f0eff */
[-C--:B0-----:R-:W-:Y:S01]  /*b2e0*/  IADD3 R123, P2, R115, R5.reuse, RZ ;  /* 0x00000005737b7210 */ /* 0x081fe20007f5e0ff */
[----:B------:R0:W-:Y:S01]  /*b2f0*/  STL [R1+0xe20], R124 ;  /* 0x000e207c01007387 */ /* 0x0001e20000100800 */
[----:B------:R-:W-:-:S03]  /*b300*/  IADD3 R121, P3, R114, R5, RZ ;  /* 0x0000000572797210 */ /* 0x000fc60007f7e0ff */
[----:B------:R-:W-:Y:S01]  /*b310*/  STL [R1+0xe5c], R123 ;  /* 0x000e5c7b01007387 */ /* 0x000fe20000100800 */
[----:B------:R-:W-:-:S03]  /*b320*/  LEA.HI.X.SX32 R114, R114, R4, 0x1, P3 ;  /* 0x0000000472727211 */ /* 0x000fc600018f0eff */
[----:B------:R1:W-:Y:S01]  /*b330*/  STL [R1+0xe28], R122 ;  /* 0x000e287a01007387 */ /* 0x0003e20000100800 */
[----:B0-----:R-:W-:-:S03]  /*b340*/  CS2R R124, SRZ ;  /* 0x00000000007c7805 */ /* 0x001fc6000001ff00 */
[----:B------:R0:W-:Y:S04]  /*b350*/  STL [R1+0xe64], R121 ;  /* 0x000e647901007387 */ /* 0x0001e80000100800 */
[----:B------:R2:W-:Y:S01]  /*b360*/  STL [R1+0xe30], R120 ;  /* 0x000e307801007387 */ /* 0x0005e20000100800 */
[----:B-1----:R-:W-:Y:S02]  /*b370*/  IADD3 R122, P4, R113, R5, RZ ;  /* 0x00000005717a7210 */ /* 0x002fe40007f9e0ff */
[----:B0-----:R-:W-:-:S03]  /*b380*/  LEA.HI.X.SX32 R121, R119, R4, 0x1, P5 ;  /* 0x0000000477797211 */ /* 0x001fc600028f0eff */
[----:B------:R0:W-:Y:S01]  /*b390*/  STL [R1+0xe6c], R122 ;  /* 0x000e6c7a01007387 */ /* 0x0001e20000100800 */
[----:B------:R-:W-:Y:S02]  /*b3a0*/  LEA.HI.X.SX32 R119, R118, R4, 0x1, P6 ;  /* 0x0000000476777211 */ /* 0x000fe400030f0eff */
[-C--:B--2---:R-:W-:Y:S01]  /*b3b0*/  IADD3 R120, P5, R112, R5.reuse, RZ ;  /* 0x0000000570787210 */ /* 0x084fe20007fbe0ff */
[----:B------:R-:W-:Y:S01]  /*b3c0*/  STL [R1+0xe38], R121 ;  /* 0x000e387901007387 */ /* 0x000fe20000100800 */
[----:B------:R-:W-:-:S03]  /*b3d0*/  IADD3 R118, P6, R111, R5, RZ ;  /* 0x000000056f767210 */ /* 0x000fc60007fde0ff */
[----:B------:R1:W-:Y:S01]  /*b3e0*/  STL [R1+0xe74], R120 ;  /* 0x000e747801007387 */ /* 0x0003e20000100800 */
[----:B------:R-:W-:Y:S02]  /*b3f0*/  LEA.HI.X.SX32 R111, R111, R4, 0x1, P6 ;  /* 0x000000046f6f7211 */ /* 0x000fe400030f0eff */
[----:B0-----:R-:W-:Y:S01]  /*b400*/  CS2R R122, SRZ ;  /* 0x00000000007a7805 */ /* 0x001fe2000001ff00 */
[----:B------:R0:W-:Y:S04]  /*b410*/  STL [R1+0xe40], R119 ;  /* 0x000e407701007387 */ /* 0x0001e80000100800 */
[----:B------:R2:W-:Y:S01]  /*b420*/  STL [R1+0xe7c], R118 ;  /* 0x000e7c7601007387 */ /* 0x0005e20000100800 */
[----:B-1----:R-:W-:-:S03]  /*b430*/  CS2R R120, SRZ ;  /* 0x0000000000787805 */ /* 0x002fc6000001ff00 */
[----:B------:R1:W-:Y:S01]  /*b440*/  STL [R1+0xe48], R117 ;  /* 0x000e487501007387 */ /* 0x0003e20000100800 */
[----:B0-----:R-:W-:Y:S02]  /*b450*/  IADD3 R119, P0, R110, R5, RZ ;  /* 0x000000056e777210 */ /* 0x001fe40007f1e0ff */
[----:B--2---:R-:W-:-:S03]  /*b460*/  LEA.HI.X.SX32 R118, R116, R4, 0x1, P1 ;  /* 0x0000000474767211 */ /* 0x004fc600008f0eff */
[----:B------:R-:W-:Y:S01]  /*b470*/  STL [R1+0xe84], R119 ;  /* 0x000e847701007387 */ /* 0x000fe20000100800 */
[----:B------:R-:W-:Y:S02]  /*b480*/  LEA.HI.X.SX32 R116, R115, R4, 0x1, P2 ;  /* 0x0000000473747211 */ /* 0x000fe400010f0eff */
[-C--:B-1----:R-:W-:Y:S01]  /*b490*/  IADD3 R117, P1, R109, R5.reuse, RZ ;  /* 0x000000056d757210 */ /* 0x082fe20007f3e0ff */
        /* <DEDUP_REMOVED lines=415> */
[----:B------:R-:W-:Y:S01]  /*ce90*/  STL [R1+0x116c], R24 ;  /* 0x00116c1801007387 */ /* 0x000fe20000100800 */
[----:B------:R-:W-:Y:S02]  /*cea0*/  LEA.HI.X.SX32 R18, R16, R4, 0x1, P4 ;  /* 0x0000000410127211 */ /* 0x000fe400020f0eff */
[-C--:B--2---:R-:W-:Y:S01]  /*ceb0*/  IADD3 R20, P3, R8, R5.reuse, RZ ;  /* 0x0000000508147210 */ /* 0x084fe20007f7e0ff */
[----:B------:R-:W-:Y:S01]  /*cec0*/  STL [R1+0x1138], R22 ;  /* 0x0011381601007387 */ /* 0x000fe20000100800 */
[----:B------:R-:W-:-:S03]  /*ced0*/  IADD3 R16, P4, R10, R5, RZ ;  /* 0x000000050a107210 */ /* 0x000fc60007f9e0ff */
[----:B------:R-:W-:Y:S04]  /*cee0*/  STL [R1+0x1174], R20 ;  /* 0x0011741401007387 */ /* 0x000fe80000100800 */
[----:B------:R0:W-:Y:S04]  /*cef0*/  STL [R1+0x1140], R18 ;  /* 0x0011401201007387 */ /* 0x0001e80000100800 */
[----:B------:R1:W-:Y:S04]  /*cf00*/  STL [R1+0x117c], R16 ;  /* 0x00117c1001007387 */ /* 0x0003e80000100800 */
[----:B------:R2:W-:Y:S01]  /*cf10*/  STL [R1+0x1148], R13 ;  /* 0x0011480d01007387 */ /* 0x0005e20000100800 */
[----:B0-----:R-:W-:-:S02]  /*cf20*/  IADD3 R18, P5, R12, R5, RZ ;  /* 0x000000050c127210 */ /* 0x001fc40007fbe0ff */
[----:B-1----:R-:W-:-:S03]  /*cf30*/  LEA.HI.X.SX32 R16, R11, R4, 0x1, P6 ;  /* 0x000000040b107211 */ /* 0x002fc600030f0eff */
        /* <DEDUP_REMOVED lines=14> */
[----:B------:R0:W-:Y:S01]  /*d020*/  STL [R1+0x1168], R9 ;  /* 0x0011680901007387 */ /* 0x0001e20000100800 */
[----:B------:R-:W-:-:S03]  /*d030*/  IADD3 R5, P3, R23, R5, RZ ;  /* 0x0000000517057210 */ /* 0x000fc60007f7e0ff */
[----:B------:R1:W-:Y:S04]  /*d040*/  STL [R1+0x1398], R7 ;  /* 0x0013980701007387 */ /* 0x0003e80000100800 */
[----:B------:R2:W-:Y:S01]  /*d050*/  STL [R1+0x1170], R6 ;  /* 0x0011700601007387 */ /* 0x0005e20000100800 */
[----:B0-----:R-:W-:-:S03]  /*d060*/  LOP3.LUT R9, R14, 0x10, RZ, 0x3c, !PT ;  /* 0x000000100e097812 */ /* 0x001fc600078e3cff */
[----:B------:R0:W-:Y:S01]  /*d070*/  STL [R1+0x139c], R5 ;  /* 0x00139c0501007387 */ /* 0x0001e20000100800 */
[-C--:B-1----:R-:W-:Y:S02]  /*d080*/  LEA.HI.X.SX32 R7, R10, R4.reuse, 0x1, P4 ;  /* 0x000000040a077211 */ /* 0x082fe400020f0eff */
[----:B--2---:R-:W-:-:S03]  /*d090*/  LEA.HI.X.SX32 R6, R12, R4, 0x1, P5 ;  /* 0x000000040c067211 */ /* 0x004fc600028f0eff */
[----:B------:R1:W-:Y:S01]  /*d0a0*/  STL [R1+0x1178], R7 ;  /* 0x0011780701007387 */ /* 0x0003e20000100800 */
[----:B0-----:R-:W-:-:S03]  /*d0b0*/  LEA.HI.X.SX32 R5, R15, R4, 0x1, P6 ;  /* 0x000000040f057211 */ /* 0x001fc600030f0eff */
[----:B------:R0:W-:Y:S01]  /*d0c0*/  STL [R1+0x1180], R6 ;  /* 0x0011800601007387 */ /* 0x0001e20000100800 */
[----:B------:R-:W-:-:S03]  /*d0d0*/  IMAD.MOV.U32 R15, RZ, RZ, RZ ;  /* 0x000000ffff0f7224 */ /* 0x000fc600078e00ff */
[----:B------:R2:W-:Y:S01]  /*d0e0*/  STL [R1+0x1188], R5 ;  /* 0x0011880501007387 */ /* 0x0005e20000100800 */
[-C--:B-1----:R-:W-:Y:S02]  /*d0f0*/  LEA.HI.X.SX32 R7, R17, R4.reuse, 0x1, P0 ;  /* 0x0000000411077211 */ /* 0x082fe400000f0eff */
[----:B------:R-:W-:Y:S02]  /*d100*/  IADD3 R11, P0, R25, UR10, RZ ;  /* 0x0000000a190b7c10 */ /* 0x000fe4000ff1e0ff */
[-C--:B0-----:R-:W-:Y:S01]  /*d110*/  LEA.HI.X.SX32 R6, R19, R4.reuse, 0x1, P1 ;  /* 0x0000000413067211 */ /* 0x081fe200008f0eff */
[----:B------:R-:W-:Y:S01]  /*d120*/  STL [R1+0x1190], R7 ;  /* 0x0011900701007387 */ /* 0x000fe20000100800 */
[----:B------:R-:W-:Y:S01]  /*d130*/  IADD3 R13, P1, R27, UR10, RZ ;  /* 0x0000000a1b0d7c10 */ /* 0x000fe2000ff3e0ff */
[----:B------:R-:W-:Y:S01]  /*d140*/  ULDC UR10, c[0x0][0x238] ;  /* 0x00008e00000a7ab9 */ /* 0x000fe20000000800 */
[-C--:B--2---:R-:W-:Y:S01]  /*d150*/  LEA.HI.X.SX32 R5, R21, R4.reuse, 0x1, P2 ;  /* 0x0000000415057211 */ /* 0x084fe200010f0eff */
[----:B------:R-:W-:Y:S01]  /*d160*/  STL [R1+0x138c], R6 ;  /* 0x00138c0601007387 */ /* 0x000fe20000100800 */
[----:B------:R-:W-:Y:S01]  /*d170*/  LEA.HI.X.SX32 R4, R23, R4, 0x1, P3 ;  /* 0x0000000417047211 */ /* 0x000fe200018f0eff */
[----:B------:R-:W-:Y:S01]  /*d180*/  UIMAD UR44, UR10, 0x1f, URZ ;  /* 0x0000001f0a2c78a4 */ /* 0x000fe2000f8e023f */
[----:B------:R-:W-:Y:S01]  /*d190*/  LEA.HI.X.SX32 R10, R25, UR11, 0x1, P0 ;  /* 0x0000000b190a7c11 */ /* 0x000fe200080f0eff */
[----:B------:R0:W-:Y:S01]  /*d1a0*/  STL [R1+0x1394], R5 ;  /* 0x0013940501007387 */ /* 0x0001e20000100800 */
[----:B------:R-:W-:Y:S01]  /*d1b0*/  LEA.HI.X.SX32 R12, R27, UR11, 0x1, P1 ;  /* 0x0000000b1b0c7c11 */ /* 0x000fe200088f0eff */
[----:B------:R-:W-:Y:S01]  /*d1c0*/  USHF.R.S32.HI UR45, URZ, 0x1f, UR44 ;  /* 0x0000001f3f2d7899 */ /* 0x000fe2000801142c */
[----:B------:R-:W-:Y:S01]  /*d1d0*/  CS2R R24, SRZ ;  /* 0x0000000000187805 */ /* 0x000fe2000001ff00 */
[----:B------:R1:W-:Y:S01]  /*d1e0*/  STL [R1+0x1194], R4 ;  /* 0x0011940401007387 */ /* 0x0003e20000100800 */
[----:B------:R-:W-:Y:S01]  /*d1f0*/  UIMAD UR46, UR10, 0x1e, URZ ;  /* 0x0000001e0a2e78a4 */ /* 0x000fe2000f8e023f */
[----:B------:R-:W-:Y:S01]  /*d200*/  CS2R R26, SRZ ;  /* 0x00000000001a7805 */ /* 0x000fe2000001ff00 */
[----:B------:R-:W-:Y:S01]  /*d210*/  UIMAD UR48, UR10, 0x1d, URZ ;  /* 0x0000001d0a3078a4 */ /* 0x000fe2000f8e023f */
[----:B------:R-:W-:Y:S01]  /*d220*/  STL [R1+0xc00], RZ ;  /* 0x000c00ff01007387 */ /* 0x000fe20000100800 */
[----:B------:R-:W-:Y:S01]  /*d230*/  USHF.R.S32.HI UR47, URZ, 0x1f, UR46 ;  /* 0x0000001f3f2f7899 */ /* 0x000fe2000801142e */
[----:B0-----:R-:W-:Y:S01]  /*d240*/  IADD3 R5, P0, R11, UR44, RZ ;  /* 0x0000002c0b057c10 */ /* 0x001fe2000ff1e0ff */
[----:B------:R-:W-:Y:S01]  /*d250*/  USHF.R.S32.HI UR49, URZ, 0x1f, UR48 ;  /* 0x0000001f3f317899 */ /* 0x000fe20008011430 */
[----:B------:R-:W-:Y:S01]  /*d260*/  STL [R1+0xc04], RZ ;  /* 0x000c04ff01007387 */ /* 0x000fe20000100800 */
[----:B------:R-:W-:Y:S01]  /*d270*/  UIMAD UR50, UR10, 0x1c, URZ ;  /* 0x0000001c0a3278a4 */ /* 0x000fe2000f8e023f */
[----:B-1----:R-:W-:Y:S01]  /*d280*/  IADD3 R4, P1, R13, UR44, RZ ;  /* 0x0000002c0d047c10 */ /* 0x002fe2000ff3e0ff */
[----:B------:R-:W-:Y:S01]  /*d290*/  UIMAD UR52, UR10, 0x1b, URZ ;  /* 0x0000001b0a3478a4 */ /* 0x000fe2000f8e023f */
[----:B------:R-:W-:Y:S01]  /*d2a0*/  STL [R1+0xc08], RZ ;  /* 0x000c08ff01007387 */ /* 0x000fe20000100800 */
[----:B------:R-:W-:-:S02]  /*d2b0*/  USHF.R.S32.HI UR51, URZ, 0x1f, UR50 ;  /* 0x0000001f3f337899 */ /* 0x000fc40008011432 */
[----:B------:R-:W-:Y:S01]  /*d2c0*/  USHF.R.S32.HI UR53, URZ, 0x1f, UR52 ;  /* 0x0000001f3f357899 */ /* 0x000fe20008011434 */
[----:B------:R-:W-:Y:S01]  /*d2d0*/  STL [R1+0xc0c], RZ ;  /* 0x000c0cff01007387 */ /* 0x000fe20000100800 */
[----:B------:R-:W-:Y:S02]  /*d2e0*/  UIMAD UR54, UR10, 0x1a, URZ ;  /* 0x0000001a0a3678a4 */ /* 0x000fe4000f8e023f */
[----:B------:R-:W-:Y:S01]  /*d2f0*/  UIMAD UR57, UR10, 0x19, URZ ;  /* 0x000000190a3978a4 */ /* 0x000fe2000f8e023f */
[----:B------:R-:W-:Y:S01]  /*d300*/  STL [R1+0xc10], RZ ;  /* 0x000c10ff01007387 */ /* 0x000fe20000100800 */
[----:B------:R-:W-:Y:S02]  /*d310*/  USHF.R.S32.HI UR55, URZ, 0x1f, UR54 ;  /* 0x0000001f3f377899 */ /* 0x000fe40008011436 */
[----:B------:R-:W-:Y:S01]  /*d320*/  USHF.R.S32.HI UR24, URZ, 0x1f, UR57 ;  /* 0x0000001f3f187899 */ /* 0x000fe20008011439 */
[----:B------:R-:W-:Y:S01]  /*d330*/  STL [R1+0xc14], RZ ;  /* 0x000c14ff01007387 */ /* 0x000fe20000100800 */
[----:B------:R-:W-:-:S02]  /*d340*/  UIMAD UR25, UR10, 0x18, URZ ;  /* 0x000000180a1978a4 */ /* 0x000fc4000f8e023f */
[----:B------:R-:W-:Y:S01]  /*d350*/  UIMAD UR61, UR10, 0x17, URZ ;  /* 0x000000170a3d78a4 */ /* 0x000fe2000f8e023f */
[----:B------:R-:W-:Y:S01]  /*d360*/  STL [R1+0xc18], RZ ;  /* 0x000c18ff01007387 */ /* 0x000fe20000100800 */
[----:B------:R-:W-:Y:S02]  /*d370*/  UIMAD UR5, UR10, 0x16, URZ ;  /* 0x000000160a0578a4 */ /* 0x000fe4000f8e023f */
[----:B------:R-:W-:Y:S01]  /*d380*/  UIMAD UR20, UR10, 0x15, URZ ;  /* 0x000000150a1478a4 */ /* 0x000fe2000f8e023f */
[----:B------:R-:W-:Y:S01]  /*d390*/  STL [R1+0xc1c], RZ ;  /* 0x000c1cff01007387 */ /* 0x000fe20000100800 */
[----:B------:R-:W-:Y:S02]  /*d3a0*/  USHF.R.S32.HI UR21, URZ, 0x1f, UR25 ;  /* 0x0000001f3f157899 */ /* 0x000fe40008011419 */
[----:B------:R-:W-:Y:S01]  /*d3b0*/  UIMAD UR16, UR10, 0x14, URZ ;  /* 0x000000140a1078a4 */ /* 0x000fe2000f8e023f */
[----:B------:R-:W-:Y:S01]  /*d3c0*/  STL [R1+0xc20], RZ ;  /* 0x000c20ff01007387 */ /* 0x000fe20000100800 */
[----:B------:R-:W-:-:S02]  /*d3d0*/  USHF.R.S32.HI UR17, URZ, 0x1f, UR61 ;  /* 0x0000001f3f117899 */ /* 0x000fc4000801143d */
[----:B------:R-:W-:Y:S01]  /*d3e0*/  USHF.R.S32.HI UR37, URZ, 0x1f, UR5 ;  /* 0x0000001f3f257899 */ /* 0x000fe20008011405 */
[----:B------:R-:W-:Y:S01]  /*d3f0*/  STL [R1+0xc24], RZ ;  /* 0x000c24ff01007387 */ /* 0x000fe20000100800 */
[----:B------:R-:W-:Y:S02]  /*d400*/  UIMAD UR11, UR10, 0x12, URZ ;  /* 0x000000120a0b78a4 */ /* 0x000fe4000f8e023f */
[----:B------:R-:W-:Y:S01]  /*d410*/  USHF.R.S32.HI UR38, URZ, 0x1f, UR20 ;  /* 0x0000001f3f267899 */ /* 0x000fe20008011414 */
[----:B------:R-:W-:Y:S01]  /*d420*/  STL [R1+0xc28], RZ ;  /* 0x000c28ff01007387 */ /* 0x000fe20000100800 */
[----:B------:R-:W-:Y:S02]  /*d430*/  UIMAD UR12, UR10, 0x11, URZ ;  /* 0x000000110a0c78a4 */ /* 0x000fe4000f8e023f */
[----:B------:R-:W-:Y:S01]  /*d440*/  USHF.R.S32.HI UR39, URZ, 0x1f, UR16 ;  /* 0x0000001f3f277899 */ /* 0x000fe20008011410 */
[----:B------:R-:W-:Y:S01]  /*d450*/  STL [R1+0xc2c], RZ ;  /* 0x000c2cff01007387 */ /* 0x000fe20000100800 */
[----:B------:R-:W-:-:S02]  /*d460*/  UIMAD UR40, UR10, 0x13, URZ ;  /* 0x000000130a2878a4 */ /* 0x000fc4000f8e023f */
[----:B------:R-:W-:Y:S01]  /*d470*/  USHF.L.U32 UR13, UR10, 0x4, URZ ;  /* 0x000000040a0d7899 */ /* 0x000fe2000800063f */
[----:B------:R-:W-:Y:S01]  /*d480*/  STL [R1+0xc30], RZ ;  /* 0x000c30ff01007387 */ /* 0x000fe20000100800 */
[----:B------:R-:W-:Y:S02]  /*d490*/  USHF.R.S32.HI UR40, URZ, 0x1f, UR40 ;  /* 0x0000001f3f287899 */ /* 0x000fe40008011428 */
[----:B------:R-:W-:Y:S01]  /*d4a0*/  UIMAD UR18, UR10, 0xf, URZ ;  /* 0x0000000f0a1278a4 */ /* 0x000fe2000f8e023f */
[----:B------:R-:W-:Y:S01]  /*d4b0*/  STL [R1+0xc34], RZ ;  /* 0x000c34ff01007387 */ /* 0x000fe20000100800 */
[----:B------:R-:W-:Y:S02]  /*d4c0*/  USHF.R.S32.HI UR41, URZ, 0x1f, UR11 ;  /* 0x0000001f3f297899 */ /* 0x000fe4000801140b */
[----:B------:R-:W-:Y:S01]  /*d4d0*/  UIMAD UR19, UR10, 0xe, URZ ;  /* 0x0000000e0a1378a4 */ /* 0x000fe2000f8e023f */
[----:B------:R-:W-:Y:S01]  /*d4e0*/  STL [R1+0xc38], RZ ;  /* 0x000c38ff01007387 */ /* 0x000fe20000100800 */
[----:B------:R-:W-:-:S02]  /*d4f0*/  USHF.R.S32.HI UR42, URZ, 0x1f, UR12 ;  /* 0x0000001f3f2a7899 */ /* 0x000fc4000801140c */
[----:B------:R-:W-:Y:S01]  /*d500*/  UIMAD UR22, UR10, 0xd, URZ ;  /* 0x0000000d0a1678a4 */ /* 0x000fe2000f8e023f */
[----:B------:R-:W-:Y:S01]  /*d510*/  STL [R1+0xc3c], RZ ;  /* 0x000c3cff01007387 */ /* 0x000fe20000100800 */
[----:B------:R-:W-:Y:S02]  /*d520*/  USHF.R.S32.HI UR43, URZ, 0x1f, UR13 ;  /* 0x0000001f3f2b7899 */ /* 0x000fe4000801140d */
[----:B------:R-:W-:Y:S01]  /*d530*/  UIMAD UR23, UR10, 0xc, URZ ;  /* 0x0000000c0a1778a4 */ /* 0x000fe2000f8e023f */
[----:B------:R-:W-:Y:S01]  /*d540*/  STL [R1+0xc40], RZ ;  /* 0x000c40ff01007387 */ /* 0x000fe20000100800 */
[----:B------:R-:W-:Y:S02]  /*d550*/  USHF.R.S32.HI UR44, URZ, 0x1f, UR18 ;  /* 0x0000001f3f2c7899 */ /* 0x000fe40008011412 */
[----:B------:R-:W-:Y:S01]  /*d560*/  UIMAD UR26, UR10, 0xb, URZ ;  /* 0x0000000b0a1a78a4 */ /* 0x000fe2000f8e023f */
[----:B------:R-:W-:Y:S01]  /*d570*/  STL [R1+0xc44], RZ ;  /* 0x000c44ff01007387 */ /* 0x000fe20000100800 */
[----:B------:R-:W-:-:S02]  /*d580*/  UIMAD UR27, UR10, 0xa, URZ ;  /* 0x0000000a0a1b78a4 */ /* 0x000fc4000f8e023f */
[----:B------:R-:W-:Y:S01]  /*d590*/  UIMAD UR28, UR10, 0x9, URZ ;  /* 0x000000090a1c78a4 */ /* 0x000fe2000f8e023f */
[----:B------:R-:W-:Y:S01]  /*d5a0*/  STL [R1+0xc48], RZ ;  /* 0x000c48ff01007387 */ /* 0x000fe20000100800 */
[----:B------:R-:W-:Y:S02]  /*d5b0*/  USHF.L.U32 UR29, UR10, 0x3, URZ ;  /* 0x000000030a1d7899 */ /* 0x000fe4000800063f */
[----:B------:R-:W-:Y:S01]  /*d5c0*/  UIMAD UR30, UR10, 0x7, URZ ;  /* 0x000000070a1e78a4 */ /* 0x000fe2000f8e023f */
[----:B------:R-:W-:Y:S01]  /*d5d0*/  STL [R1+0xc4c], RZ ;  /* 0x000c4cff01007387 */ /* 0x000fe20000100800 */
[----:B------:R-:W-:Y:S02]  /*d5e0*/  UIMAD UR31, UR10, 0x6, URZ ;  /* 0x000000060a1f78a4 */ /* 0x000fe4000f8e023f */
[----:B------:R-:W-:Y:S01]  /*d5f0*/  UIMAD UR32, UR10, 0x5, URZ ;  /* 0x000000050a2078a4 */ /* 0x000fe2000f8e023f */
[----:B------:R-:W-:Y:S01]  /*d600*/  STL [R1+0xc50], RZ ;  /* 0x000c50ff01007387 */ /* 0x000fe20000100800 */
[----:B------:R-:W-:-:S02]  /*d610*/  USHF.L.U32 UR33, UR10, 0x2, URZ ;  /* 0x000000020a217899 */ /* 0x000fc4000800063f */
[----:B------:R-:W-:Y:S01]  /*d620*/  UIMAD UR34, UR10, 0x3, URZ ;  /* 0x000000030a2278a4 */ /* 0x000fe2000f8e023f */
[----:B------:R-:W-:Y:S01]  /*d630*/  STL [R1+0xc54], RZ ;  /* 0x000c54ff01007387 */ /* 0x000fe20000100800 */
[----:B------:R-:W-:Y:S02]  /*d640*/  USHF.L.U32 UR35, UR10, 0x1, URZ ;  /* 0x000000010a237899 */ /* 0x000fe4000800063f */
[----:B------:R-:W-:Y:S01]  /*d650*/  USHF.R.S32.HI UR36, URZ, 0x1f, UR10 ;  /* 0x0000001f3f247899 */ /* 0x000fe2000801140a */
[----:B------:R-:W-:Y:S01]  /*d660*/  STL [R1+0xc58], RZ ;  /* 0x000c58ff01007387 */ /* 0x000fe20000100800 */
[----:B------:R-:W-:Y:S02]  /*d670*/  USHF.R.S32.HI UR60, URZ, 0x1f, UR35 ;  /* 0x0000001f3f3c7899 */ /* 0x000fe40008011423 */
[----:B------:R-:W-:Y:S01]  /*d680*/  USHF.L.U32 UR9, UR10, 0x5, URZ ;  /* 0x000000050a097899 */ /* 0x000fe2000800063f */
[----:B------:R-:W-:Y:S04]  /*d690*/  STL [R1+0xc5c], RZ ;  /* 0x000c5cff01007387 */ /* 0x000fe80000100800 */
        /* <DEDUP_REMOVED lines=744> */
[----:B------:R-:W-:Y:S04]  /*10520*/  STL [R1], RZ ;  /* 0x000000ff01007387 */ /* 0x000fe80000100800 */
        /* <DEDUP_REMOVED lines=127> */
[----:B------:R0:W-:Y:S04]  /*10d20*/  STL [R1+0x119c], R5 ;  /* 0x00119c0501007387 */ /* 0x0001e80000100800 */
[----:B------:R1:W-:Y:S01]  /*10d30*/  STL [R1+0x11a4], R4 ;  /* 0x0011a40401007387 */ /* 0x0003e20000100800 */
[----:B0-----:R-:W-:-:S02]  /*10d40*/  IADD3.X R5, R10, UR45, RZ, P0, !PT ;  /* 0x0000002d0a057c10 */ /* 0x001fc400087fe4ff */
[----:B-1----:R-:W-:-:S03]  /*10d50*/  IADD3.X R4, R12, UR45, RZ, P1, !PT ;  /* 0x0000002d0c047c10 */ /* 0x002fc60008ffe4ff */
[----:B------:R0:W-:Y:S01]  /*10d60*/  STL [R1+0x1198], R5 ;  /* 0x0011980501007387 */ /* 0x0001e20000100800 */
[----:B------:R-:W-:-:S03]  /*10d70*/  USHF.R.S32.HI UR45, URZ, 0x1f, UR19 ;  /* 0x0000001f3f2d7899 */ /* 0x000fc60008011413 */
[----:B------:R1:W-:Y:S01]  /*10d80*/  STL [R1+0x11a0], R4 ;  /* 0x0011a00401007387 */ /* 0x0003e20000100800 */
[----:B0-----:R-:W-:Y:S02]  /*10d90*/  IADD3 R5, P0, R11, UR46, RZ ;  /* 0x0000002e0b057c10 */ /* 0x001fe4000ff1e0ff */
[----:B-1----:R-:W-:-:S03]  /*10da0*/  IADD3 R4, P1, R13, UR46, RZ ;  /* 0x0000002e0d047c10 */ /* 0x002fc6000ff3e0ff */
[----:B------:R0:W-:Y:S01]  /*10db0*/  STL [R1+0x11ac], R5 ;  /* 0x0011ac0501007387 */ /* 0x0001e20000100800 */
[----:B------:R-:W-:-:S03]  /*10dc0*/  USHF.R.S32.HI UR46, URZ, 0x1f, UR22 ;  /* 0x0000001f3f2e7899 */ /* 0x000fc60008011416 */
[----:B------:R1:W-:Y:S01]  /*10dd0*/  STL [R1+0x11b4], R4 ;  /* 0x0011b40401007387 */ /* 0x0003e20000100800 */
[----:B0-----:R-:W-:Y:S02]  /*10de0*/  IADD3.X R5, R10, UR47, RZ, P0, !PT ;  /* 0x0000002f0a057c10 */ /* 0x001fe400087fe4ff */
        /* <DEDUP_REMOVED lines=50> */
[----:B-1----:R-:W-:Y:S01]  /*11110*/  IADD3.X R4, R10, UR24, RZ, P0, !PT ;  /* 0x000000180a047c10 */ /* 0x002fe200087fe4ff */
[----:B------:R-:W-:-:S04]  /*11120*/  UIADD3 UR24, UP0, UR56, 0x80, URZ ;  /* 0x0000008038187890 */ /* 0x000fc8000ff1e03f */
[----:B------:R0:W-:Y:S04]  /*11130*/  STL [R1+0x11f8], R4 ;  /* 0x0011f80401007387 */ /* 0x0001e80000100800 */
[----:B------:R1:W-:Y:S01]  /*11140*/  STL [R1+0x1200], R5 ;  /* 0x0012000501007387 */ /* 0x0003e20000100800 */
[----:B0-----:R-:W-:Y:S02]  /*11150*/  IADD3 R4, P5, R11, UR25, RZ ;  /* 0x000000190b047c10 */ /* 0x001fe4000ffbe0ff */
[----:B-1----:R-:W-:-:S03]  /*11160*/  IADD3 R5, P1, R13, UR25, RZ ;  /* 0x000000190d057c10 */ /* 0x002fc6000ff3e0ff */
[----:B------:R0:W-:Y:S01]  /*11170*/  STL [R1+0x120c], R4 ;  /* 0x00120c0401007387 */ /* 0x0001e20000100800 */
[----:B------:R-:W-:Y:S01]  /*11180*/  IADD3.X R6, R10, UR21, RZ, P5, !PT ;  /* 0x000000150a067c10 */ /* 0x000fe2000affe4ff */
[----:B------:R-:W-:Y:S02]  /*11190*/  UIADD3.X UR25, UR7, -0x3ffffff0, URZ, UP0, !UPT ;  /* 0xc000001007197890 */ /* 0x000fe400087fe43f */
[----:B------:R1:W-:Y:S01]  /*111a0*/  STL [R1+0x1214], R5 ;  /* 0x0012140501007387 */ /* 0x0003e20000100800 */
[----:B------:R-:W-:Y:S01]  /*111b0*/  USHF.R.S32.HI UR7, URZ, 0x1f, UR9 ;  /* 0x0000001f3f077899 */ /* 0x000fe20008011409 */
[----:B0-----:R-:W-:Y:S02]  /*111c0*/  SHF.R.S32.HI R4, RZ, 0x5, R152 ;  /* 0x00000005ff047819 */ /* 0x001fe40000011498 */
[----:B-1----:R-:W-:-:S03]  /*111d0*/  IADD3 R5, P0, R11, UR61, RZ ;  /* 0x0000003d0b057c10 */ /* 0x002fc6000ff1e0ff */
[----:B------:R0:W-:Y:S04]  /*111e0*/  STL [R1+0x13ac], R4 ;  /* 0x0013ac0401007387 */ /* 0x0001e80000100800 */
[----:B------:R1:W-:Y:S01]  /*111f0*/  STL [R1+0x121c], R5 ;  /* 0x00121c0501007387 */ /* 0x0003e20000100800 */
[----:B0-----:R-:W-:Y:S01]  /*11200*/  IADD3 R4, P4, R13, UR61, RZ ;  /* 0x0000003d0d047c10 */ /* 0x001fe2000ff9e0ff */
[----:B------:R-:W-:Y:S01]  /*11210*/  UIMAD UR61, UR10, 0x13, URZ ;  /* 0x000000130a3d78a4 */ /* 0x000fe2000f8e023f */
[----:B-1----:R-:W-:-:S03]  /*11220*/  IADD3 R5, P3, R11, UR5, RZ ;  /* 0x000000050b057c10 */ /* 0x002fc6000ff7e0ff */
[----:B------:R0:W-:Y:S04]  /*11230*/  STL [R1+0x1224], R4 ;  /* 0x0012240401007387 */ /* 0x0001e80000100800 */
[----:B------:R1:W-:Y:S01]  /*11240*/  STL [R1+0x122c], R5 ;  /* 0x00122c0501007387 */ /* 0x0003e20000100800 */
[C---:B0-----:R-:W-:Y:S01]  /*11250*/  IADD3 R4, P2, R13.reuse, UR5, RZ ;  /* 0x000000050d047c10 */ /* 0x041fe2000ff5e0ff */
[----:B------:R-:W-:Y:S01]  /*11260*/  USHF.R.S32.HI UR5, URZ, 0x1f, UR8 ;  /* 0x0000001f3f057899 */ /* 0x000fe20008011408 */
[----:B-1----:R-:W-:-:S03]  /*11270*/  IADD3 R5, P5, R13, UR20, RZ ;  /* 0x000000140d057c10 */ /* 0x002fc6000ffbe0ff */
[----:B------:R0:W-:Y:S02]  /*11280*/  STL [R1+0x1234], R4 ;  /* 0x0012340401007387 */ /* 0x0001e40000100800 */
[----:B0-----:R-:W-:-:S05]  /*11290*/  IADD3 R4, P6, R11, UR20, RZ ;  /* 0x000000140b047c10 */ /* 0x001fca000ffde0ff */
[----:B------:R0:W-:Y:S04]  /*112a0*/  STL [R1+0x123c], R4 ;  /* 0x00123c0401007387 */ /* 0x0001e80000100800 */
[----:B------:R1:W-:Y:S04]  /*112b0*/  STL [R1+0x1208], R6 ;  /* 0x0012080601007387 */ /* 0x0003e80000100800 */
[----:B------:R-:W-:Y:S01]  /*112c0*/  STL [R1+0x1244], R5 ;  /* 0x0012440501007387 */ /* 0x000fe20000100800 */
[----:B0-----:R-:W-:Y:S01]  /*112d0*/  IADD3.X R4, R12, UR21, RZ, P1, !PT ;  /* 0x000000150c047c10 */ /* 0x001fe20008ffe4ff */
[----:B------:R-:W-:Y:S01]  /*112e0*/  UIADD3.64 UR20, UR24, 0x80, URZ ;  /* 0x0000008018147897 */ /* 0x000fe2000fffe03f */
[----:B-1----:R-:W-:-:S03]  /*112f0*/  IADD3 R6, P1, R11, UR16, RZ ;  /* 0x000000100b067c10 */ /* 0x002fc6000ff3e0ff */
[----:B------:R0:W-:Y:S04]  /*11300*/  STL [R1+0x1210], R4 ;  /* 0x0012100401007387 */ /* 0x0001e80000100800 */
[----:B------:R1:W-:Y:S01]  /*11310*/  STL [R1+0x124c], R6 ;  /* 0x00124c0601007387 */ /* 0x0003e20000100800 */
[C---:B0-----:R-:W-:Y:S02]  /*11320*/  IADD3.X R4, R10.reuse, UR17, RZ, P0, !PT ;  /* 0x000000110a047c10 */ /* 0x041fe400087fe4ff */
[----:B------:R-:W-:Y:S02]  /*11330*/  IADD3 R5, P0, R13, UR16, RZ ;  /* 0x000000100d057c10 */ /* 0x000fe4000ff1e0ff */
[----:B-1----:R-:W-:Y:S01]  /*11340*/  IADD3.X R6, R10, UR37, RZ, P3, !PT ;  /* 0x000000250a067c10 */ /* 0x002fe20009ffe4ff */
[----:B------:R0:W-:Y:S04]  /*11350*/  STL [R1+0x1218], R4 ;  /* 0x0012180401007387 */ /* 0x0001e80000100800 */
[----:B------:R1:W-:Y:S01]  /*11360*/  STL [R1+0x1254], R5 ;  /* 0x0012540501007387 */ /* 0x0003e20000100800 */
[----:B0-----:R-:W-:Y:S01]  /*11370*/  IADD3.X R4, R12, UR17, RZ, P4, !PT ;  /* 0x000000110c047c10 */ /* 0x001fe2000a7fe4ff */
[----:B------:R-:W-:Y:S01]  /*11380*/  UIADD3.64 UR16, UR24, 0x100, URZ ;  /* 0x0000010018107897 */ /* 0x000fe2000fffe03f */
[----:B-1----:R-:W-:-:S03]  /*11390*/  LOP3.LUT R5, R153, 0x10, RZ, 0x3c, !PT ;  /* 0x0000001099057812 */ /* 0x002fc600078e3cff */
[----:B------:R0:W-:Y:S04]  /*113a0*/  STL [R1+0x1220], R4 ;  /* 0x0012200401007387 */ /* 0x0001e80000100800 */
[----:B------:R1:W-:Y:S01]  /*113b0*/  STL [R1+0x13b0], R5 ;  /* 0x0013b00501007387 */ /* 0x0003e20000100800 */
[----:B0-----:R-:W-:Y:S02]  /*113c0*/  IADD3 R4, P4, R11, UR61, RZ ;  /* 0x0000003d0b047c10 */ /* 0x001fe4000ff9e0ff */
[----:B-1----:R-:W-:-:S03]  /*113d0*/  IADD3 R5, P3, R13, UR61, RZ ;  /* 0x0000003d0d057c10 */ /* 0x002fc6000ff7e0ff */
[----:B------:R0:W-:Y:S04]  /*113e0*/  STL [R1+0x125c], R4 ;  /* 0x00125c0401007387 */ /* 0x0001e80000100800 */
[----:B------:R1:W-:Y:S04]  /*113f0*/  STL [R1+0x1228], R6 ;  /* 0x0012280601007387 */ /* 0x0003e80000100800 */
[----:B------:R2:W-:Y:S01]  /*11400*/  STL [R1+0x1264], R5 ;  /* 0x0012640501007387 */ /* 0x0005e20000100800 */
[----:B0-----:R-:W-:Y:S02]  /*11410*/  IADD3.X R4, R12, UR37, RZ, P2, !PT ;  /* 0x000000250c047c10 */ /* 0x001fe400097fe4ff */
[----:B-1----:R-:W-:-:S03]  /*11420*/  IADD3 R6, P2, R11, UR11, RZ ;  /* 0x0000000b0b067c10 */ /* 0x002fc6000ff5e0ff */
[----:B------:R0:W-:Y:S01]  /*11430*/  STL [R1+0x1230], R4 ;  /* 0x0012300401007387 */ /* 0x0001e20000100800 */
[----:B--2---:R-:W-:-:S03]  /*11440*/  IADD3.X R5, R10, UR38, RZ, P6, !PT ;  /* 0x000000260a057c10 */ /* 0x004fc6000b7fe4ff */
[----:B------:R1:W-:Y:S04]  /*11450*/  STL [R1+0x126c], R6 ;  /* 0x00126c0601007387 */ /* 0x0003e80000100800 */
[----:B------:R2:W-:Y:S01]  /*11460*/  STL [R1+0x1238], R5 ;  /* 0x0012380501007387 */ /* 0x0005e20000100800 */
[----:B0-----:R-:W-:Y:S02]  /*11470*/  IADD3 R4, P6, R13, UR11, RZ ;  /* 0x0000000b0d047c10 */ /* 0x001fe4000ffde0ff */
[----:B-1----:R-:W-:-:S03]  /*11480*/  IADD3.X R6, R12, UR38, RZ, P5, !PT ;  /* 0x000000260c067c10 */ /* 0x002fc6000affe4ff */
[----:B------:R0:W-:Y:S01]  /*11490*/  STL [R1+0x1274], R4 ;  /* 0x0012740401007387 */ /* 0x0001e20000100800 */
[----:B--2---:R-:W-:-:S03]  /*114a0*/  IADD3 R5, P5, R11, UR12, RZ ;  /* 0x0000000c0b057c10 */ /* 0x004fc6000ffbe0ff */
        /* <DEDUP_REMOVED lines=68> */
[----:B0-----:R-:W-:Y:S01]  /*118f0*/  IADD3 R4, P4, R13, UR28, RZ ;  /* 0x0000001c0d047c10 */ /* 0x001fe2000ff9e0ff */
[----:B------:R-:W-:Y:S01]  /*11900*/  UMOV UR28, UR56 ;  /* 0x00000038001c7c82 */ /* 0x000fe20008000000 */
        /* <DEDUP_REMOVED lines=8> */
[----:B------:R-:W-:Y:S01]  /*11990*/  UMOV UR29, 0xc0000010 ;  /* 0xc0000010001d7882 */ /* 0x000fe20000000000 */
[----:B--2---:R-:W-:Y:S02]  /*119a0*/  IADD3.X R5, R12, UR48, RZ, P6, !PT ;  /* 0x000000300c057c10 */ /* 0x004fe4000b7fe4ff */
[----:B------:R1:W-:Y:S04]  /*119b0*/  STL [R1+0x1314], R6 ;  /* 0x0013140601007387 */ /* 0x0003e80000100800 */
[----:B------:R2:W-:Y:S01]  /*119c0*/  STL [R1+0x12e0], R5 ;  /* 0x0012e00501007387 */ /* 0x0005e20000100800 */
[----:B0-----:R-:W-:Y:S02]  /*119d0*/  IADD3 R4, P6, R11, UR30, RZ ;  /* 0x0000001e0b047c10 */ /* 0x001fe4000ffde0ff */
[----:B-1----:R-:W-:-:S03]  /*119e0*/  IADD3.X R6, R10, UR49, RZ, P5, !PT ;  /* 0x000000310a067c10 */ /* 0x002fc6000affe4ff */
[----:B------:R0:W-:Y:S01]  /*119f0*/  STL [R1+0x131c], R4 ;  /* 0x00131c0401007387 */ /* 0x0001e20000100800 */
[----:B--2---:R-:W-:-:S03]  /*11a00*/  IADD3 R5, P5, R13, UR30, RZ ;  /* 0x0000001e0d057c10 */ /* 0x004fc6000ffbe0ff */
[----:B------:R1:W-:Y:S01]  /*11a10*/  STL [R1+0x12e8], R6 ;  /* 0x0012e80601007387 */ /* 0x0003e20000100800 */
[----:B------:R-:W-:-:S03]  /*11a20*/  UMOV UR30, UR6 ;  /* 0x00000006001e7c82 */ /* 0x000fc60008000000 */
        /* <DEDUP_REMOVED lines=8> */
[----:B------:R-:W-:Y:S01]  /*11ab0*/  UMOV UR31, 0xc0000010 ;  /* 0xc0000010001f7882 */ /* 0x000fe20000000000 */
        /* <DEDUP_REMOVED lines=42> */
[----:B-1----:R-:W-:-:S03]  /*11d60*/  IADD3.X R6, R10, UR57, RZ, P5, !PT ;  /* 0x000000390a067c10 */ /* 0x002fc6000affe4ff */
[----:B------:R0:W-:Y:S01]  /*11d70*/  STL [R1+0x1350], R4 ;  /* 0x0013500401007387 */ /* 0x0001e20000100800 */
[----:B--2---:R-:W-:-:S03]  /*11d80*/  IADD3.X R5, R12, UR57, RZ, P1, !PT ;  /* 0x000000390c057c10 */ /* 0x004fc60008ffe4ff */
        /* <DEDUP_REMOVED lines=8> */
[----:B0-----:R-:W-:-:S05]  /*11e10*/  IADD3.X R4, R12, UR36, RZ, P2, !PT ;  /* 0x000000240c047c10 */ /* 0x001fca00097fe4ff */
[----:B------:R1:W-:Y:S02]  /*11e20*/  STL [R1+0x1380], R4 ;  /* 0x0013800401007387 */ /* 0x0003e40000100800 */
.L_x_1:
[----:B------:R-:W2:Y:S01]  /*11e30*/  LDL R9, [R1+0x1384] ;  /* 0x0013840001097983 */ /* 0x000ea20000100800 */
[----:B------:R-:W0:Y:S03]  /*11e40*/  LDC R8, c[0x0][0x230] ;  /* 0x00008c00ff087b82 */ /* 0x000e260000000800 */
[----:B------:R3:W-:Y:S04]  /*11e50*/  STL [R1+0x19a8], R45 ;  /* 0x0019a82d01007387 */ /* 0x0007e80000100800 */
[----:B---3--:R-:W3:Y:S04]  /*11e60*/  LDL R45, [R1+0x135c] ;  /* 0x00135c00012d7983 */ /* 0x008ee80000100800 */
[----:B------:R4:W-:Y:S04]  /*11e70*/  STL [R1+0x19a4], R42 ;  /* 0x0019a42a01007387 */ /* 0x0009e80000100800 */
[----:B----4-:R-:W4:Y:S04]  /*11e80*/  LDL R42, [R1+0x1358] ;  /* 0x00135800012a7983 */ /* 0x010f280000100800 */
[----:B------:R1:W-:Y:S04]  /*11e90*/  STL [R1+0x19a0], R43 ;  /* 0x0019a02b01007387 */ /* 0x0003e80000100800 */
[----:B-1----:R-:W3:Y:S04]  /*11ea0*/  LDL R43, [R1+0x1360] ;  /* 0x00136000012b7983 */ /* 0x002ee80000100800 */
[----:B------:R1:W-:Y:S04]  /*11eb0*/  STL [R1+0x199c], R40 ;  /* 0x00199c2801007387 */ /* 0x0003e80000100800 */
[----:B-1----:R-:W4:Y:S04]  /*11ec0*/  LDL R40, [R1+0x1368] ;  /* 0x0013680001287983 */ /* 0x002f280000100800 */
        /* <DEDUP_REMOVED lines=9> */
[----:B-1----:R-:W3:Y:S01]  /*11f60*/  LDL R37, [R1+0x1380] ;  /* 0x0013800001257983 */ /* 0x002ee20000100800 */
[----:B0-----:R-:W-:Y:S01]  /*11f70*/  IMAD R8, R15, -0x20, R8 ;  /* 0xffffffe00f087824 */ /* 0x001fe200078e0208 */
[----:B------:R-:W-:-:S02]  /*11f80*/  PRMT R195, RZ, 0x7610, R195 ;  /* 0x00007610ffc37816 */ /* 0x000fc400000000c3 */
[----:B------:R-:W-:Y:S02]  /*11f90*/  STL [R1+0x1984], R34 ;  /* 0x0019842201007387 */ /* 0x000fe40000100800 */
[----:B------:R-:W-:Y:S02]  /*11fa0*/  ISETP.GT.AND P0, PT, R8, RZ, PT ;  /* 0x000000ff0800720c */ /* 0x000fe40003f04270 */
[----:B------:R-:W-:Y:S04]  /*11fb0*/  STL [R1+0x1980], R35 ;  /* 0x0019802301007387 */ /* 0x000fe80000100800 */
[----:B------:R-:W-:Y:S04]  /*11fc0*/  STL [R1+0x197c], R32 ;  /* 0x00197c2001007387 */ /* 0x000fe80000100800 */
[----:B------:R-:W-:Y:S03]  /*11fd0*/  STL [R1+0x1978], R33 ;  /* 0x0019782101007387 */ /* 0x000fe60000100800 */
[----:B------:R-:W-:Y:S01]  /*11fe0*/  @P0 IMAD.MOV.U32 R5, RZ, RZ, R12 ;  /* 0x000000ffff050224 */ /* 0x000fe200078e000c */
[----:B------:R-:W-:Y:S01]  /*11ff0*/  STL [R1+0x1974], R30 ;  /* 0x0019741e01007387 */ /* 0x000fe20000100800 */
[----:B------:R-:W-:-:S03]  /*12000*/  @P0 IMAD.MOV.U32 R4, RZ, RZ, R13 ;  /* 0x000000ffff040224 */ /* 0x000fc600078e000d */
[----:B------:R-:W-:Y:S04]  /*12010*/  STL [R1+0x1970], R31 ;  /* 0x0019701f01007387 */ /* 0x000fe80000100800 */
        /* <DEDUP_REMOVED lines=39> */
[----:B-----5:R-:W-:Y:S04]  /*12290*/  STL [R1+0x13c0], R3 ;  /* 0x0013c00301007387 */ /* 0x020fe80000100800 */
[----:B------:R-:W-:Y:S04]  /*122a0*/  STL [R1+0x13bc], R2 ;  /* 0x0013bc0201007387 */ /* 0x000fe80000100800 */
[----:B------:R-:W-:Y:S04]  /*122b0*/  STL [R1+0x13b8], R0 ;  /* 0x0013b80001007387 */ /* 0x000fe80000100800 */
[----:B------:R0:W-:Y:S01]  /*122c0*/  STL [R1+0x1934], R12 ;  /* 0x0019340c01007387 */ /* 0x0001e20000100800 */
[----:B------:R-:W-:-:S03]  /*122d0*/  ISETP.GT.AND P1, PT, R8, 0x1, PT ;  /* 0x000000010800780c */ /* 0x000fc60003f24270 */
[----:B------:R1:W4:Y:S04]  /*122e0*/  @P0 LDG.E.U8 R195, desc[UR58][R4.64] ;  /* 0x0000003a04c30981 */ /* 0x000328000c1e1100 */
[----:B0-----:R-:W4:Y:S01]  /*122f0*/  LDL.LU R12, [R1+0x136c] ;  /* 0x00136c00010c7983 */ /* 0x001f220000300800 */
[----:B-1----:R-:W-:-:S03]  /*12300*/  @P0 IMAD.MOV.U32 R5, RZ, RZ, R10 ;  /* 0x000000ffff050224 */ /* 0x002fc600078e000a */
[----:B------:R0:W-:Y:S01]  /*12310*/  STL [R1+0x1930], R10 ;  /* 0x0019300a01007387 */ /* 0x0001e20000100800 */
[----:B------:R-:W-:Y:S01]  /*12320*/  PRMT R200, RZ, 0x7610, R200 ;  /* 0x00007610ffc87816 */ /* 0x000fe200000000c8 */
[----:B------:R-:W-:-:S05]  /*12330*/  @P0 IMAD.MOV.U32 R4, RZ, RZ, R11 ;  /* 0x000000ffff040224 */ /* 0x000fca00078e000b */
[----:B------:R2:W4:Y:S04]  /*12340*/  @P0 LDG.E.U8 R200, desc[UR58][R4.64] ;  /* 0x0000003a04c80981 */ /* 0x000528000c1e1100 */
[----:B0-----:R-:W4:Y:S04]  /*12350*/  LDL.LU R10, [R1+0x1364] ;  /* 0x00136400010a7983 */ /* 0x001f280000300800 */
[----:B------:R-:W4:Y:S01]  /*12360*/  LDL R24, [R1+0x1350] ;  /* 0x0013500001187983 */ /* 0x000f220000100800 */
[----:B--2---:R-:W-:-:S03]  /*12370*/  @P1 IMAD.MOV.U32 R4, RZ, RZ, R9 ;  /* 0x000000ffff041224 */ /* 0x004fc600078e0009 */
[----:B------:R-:W2:Y:S04]  /*12380*/  LDL R9, [R1+0x1354] ;  /* 0x0013540001097983 */ /* 0x000ea80000100800 */
[----:B------:R-:W2:Y:S04]  /*12390*/  LDL R3, [R1+0x1348] ;  /* 0x0013480001037983 */ /* 0x000ea80000100800 */
[----:B------:R-:W2:Y:S04]  /*123a0*/  LDL R0, [R1+0x134c] ;  /* 0x00134c0001007983 */ /* 0x000ea80000100800 */
[----:B------:R-:W2:Y:S04]  /*123b0*/  LDL R31, [R1+0x1340] ;  /* 0x00134000011f7983 */ /* 0x000ea80000100800 */
[----:B------:R-:W2:Y:S04]  /*123c0*/  LDL R30, [R1+0x1344] ;  /* 0x00134400011e7983 */ /* 0x000ea80000100800 */
[----:B------:R-:W2:Y:S04]  /*123d0*/  LDL R29, [R1+0x1338] ;  /* 0x00133800011d7983 */ /* 0x000ea80000100800 */
[----:B------:R-:W2:Y:S01]  /*123e0*/  LDL R28, [R1+0x133c] ;  /* 0x00133c00011c7983 */ /* 0x000ea20000100800 */
[----:B------:R-:W-:-:S02]  /*123f0*/  PRMT R21, RZ, 0x7610, R21 ;  /* 0x00007610ff157816 */ /* 0x000fc40000000015 */
[----:B------:R-:W-:Y:S01]  /*12400*/  ISETP.GT.AND P0, PT, R8, 0x2, PT ;  /* 0x000000020800780c */ /* 0x000fe20003f04270 */
[----:B------:R-:W2:Y:S04]  /*12410*/  LDL R27, [R1+0x1330] ;  /* 0x00133000011b7983 */ /* 0x000ea80000100800 */
[----:B------:R-:W2:Y:S01]  /*12420*/  LDL R26, [R1+0x1334] ;  /* 0x00133400011a7983 */ /* 0x000ea20000100800 */
[----:B------:R-:W-:-:S03]  /*12430*/  PRMT R199, RZ, 0x7610, R199 ;  /* 0x00007610ffc77816 */ /* 0x000fc600000000c7 */
[----:B------:R-:W2:Y:S01]  /*12440*/  LDL R2, [R1+0x132c] ;  /* 0x00132c0001027983 */ /* 0x000ea20000100800 */
[----:B------:R-:W-:Y:S02]  /*12450*/  PRMT R193, RZ, 0x7610, R193 ;  /* 0x00007610ffc17816 */ /* 0x000fe400000000c1 */
[----:B------:R-:W-:Y:S01]  /*12460*/  PRMT R198, RZ, 0x7610, R198 ;  /* 0x00007610ffc67816 */ /* 0x000fe200000000c6 */
[----:B------:R-:W2:Y:S01]  /*12470*/  LDL R25, [R1+0x1328] ;  /* 0x0013280001197983 */ /* 0x000ea20000100800 */
[----:B------:R-:W-:Y:S02]  /*12480*/  PRMT R18, RZ, 0x7610, R18 ;  /* 0x00007610ff127816 */ /* 0x000fe40000000012 */
[----:B------:R-:W-:Y:S01]  /*12490*/  PRMT R197, RZ, 0x7610, R197 ;  /* 0x00007610ffc57816 */ /* 0x000fe200000000c5 */
[----:B------:R-:W2:Y:S01]  /*124a0*/  LDL R33, [R1+0x11f0] ;  /* 0x0011f00001217983 */ /* 0x000ea20000100800 */
[----:B------:R-:W-:Y:S02]  /*124b0*/  PRMT R191, RZ, 0x7610, R191 ;  /* 0x00007610ffbf7816 */ /* 0x000fe400000000bf */
[----:B------:R-:W-:Y:S01]  /*124c0*/  PRMT R196, RZ, 0x7610, R196 ;  /* 0x00007610ffc47816 */ /* 0x000fe200000000c4 */
[----:B------:R-:W2:Y:S01]  /*124d0*/  LDL R32, [R1+0x11f4] ;  /* 0x0011f40001207983 */ /* 0x000ea20000100800 */
[----:B------:R-:W-:-:S02]  /*124e0*/  PRMT R19, RZ, 0x7610, R19 ;  /* 0x00007610ff137816 */ /* 0x000fc40000000013 */
[----:B------:R-:W-:Y:S01]  /*124f0*/  PRMT R194, RZ, 0x7610, R194 ;  /* 0x00007610ffc27816 */ /* 0x000fe200000000c2 */
[----:B------:R-:W2:Y:S01]  /*12500*/  LDL R35, [R1+0x1170] ;  /* 0x0011700001237983 */ /* 0x000ea20000100800 */
[----:B------:R-:W-:Y:S02]  /*12510*/  PRMT R189, RZ, 0x7610, R189 ;  /* 0x00007610ffbd7816 */ /* 0x000fe400000000bd */
[----:B------:R-:W-:Y:S01]  /*12520*/  PRMT R192, RZ, 0x7610, R192 ;  /* 0x00007610ffc07816 */ /* 0x000fe200000000c0 */
[----:B------:R-:W2:Y:S01]  /*12530*/  LDL R34, [R1+0x1160] ;  /* 0x0011600001227983 */ /* 0x000ea20000100800 */
[----:B---3--:R-:W-:Y:S01]  /*12540*/  @P1 IMAD.MOV.U32 R5, RZ, RZ, R37 ;  /* 0x000000ffff051224 */ /* 0x008fe200078e0025 */
[----:B------:R-:W-:Y:S02]  /*12550*/  PRMT R16, RZ, 0x7610, R16 ;  /* 0x00007610ff107816 */ /* 0x000fe40000000010 */
[----:B------:R-:W3:Y:S04]  /*12560*/  LDL R37, [R1+0x1388] ;  /* 0x0013880001257983 */ /* 0x000ee80000100800 */
[----:B------:R0:W3:Y:S02]  /*12570*/  @P1 LDG.E.U8 R21, desc[UR58][R4.64] ;  /* 0x0000003a04151981 */ /* 0x0000e4000c1e1100 */
[----:B0-----:R-:W-:-:S02]  /*12580*/  @P1 IMAD.MOV.U32 R4, RZ, RZ, R39 ;  /* 0x000000ffff041224 */ /* 0x001fc400078e0027 */
[----:B----4-:R-:W-:Y:S01]  /*12590*/  @P1 IMAD.MOV.U32 R5, RZ, RZ, R36 ;  /* 0x000000ffff051224 */ /* 0x010fe200078e0024 */
[----:B------:R-:W-:Y:S01]  /*125a0*/  PRMT R190, RZ, 0x7610, R190 ;  /* 0x00007610ffbe7816 */ /* 0x000fe200000000be */
[----:B------:R-:W4:Y:S04]  /*125b0*/  LDL R36, [R1+0x1180] ;  /* 0x0011800001247983 */ /* 0x000f280000100800 */
[----:B------:R0:W4:Y:S01]  /*125c0*/  @P1 LDG.E.U8 R199, desc[UR58][R4.64] ;  /* 0x0000003a04c71981 */ /* 0x000122000c1e1100 */
[----:B------:R-:W-:Y:S01]  /*125d0*/  ISETP.GT.AND P1, PT, R8, 0x3, PT ;  /* 0x000000030800780c */ /* 0x000fe20003f24270 */
[----:B0-----:R-:W-:Y:S02]  /*125e0*/  @P0 IMAD.MOV.U32 R4, RZ, RZ, R41 ;  /* 0x000000ffff040224 */ /* 0x001fe400078e0029 */
[----:B------:R-:W-:Y:S01]  /*125f0*/  @P0 IMAD.MOV.U32 R5, RZ, RZ, R38 ;  /* 0x000000ffff050224 */ /* 0x000fe200078e0026 */
[----:B------:R-:W-:Y:S01]  /*12600*/  PRMT R186, RZ, 0x7610, R186 ;  /* 0x00007610ffba7816 */ /* 0x000fe200000000ba */
[----:B------:R-:W4:Y:S04]  /*12610*/  LDL R38, [R1+0x1190] ;  /* 0x0011900001267983 */ /* 0x000f280000100800 */
[----:B------:R0:W4:Y:S02]  /*12620*/  @P0 LDG.E.U8 R193, desc[UR58][R4.64] ;  /* 0x0000003a04c10981 */ /* 0x000124000c1e1100 */
[----:B0-----:R-:W-:-:S02]  /*12630*/  @P0 IMAD.MOV.U32 R5, RZ, RZ, R40 ;  /* 0x000000ffff050224 */ /* 0x001fc400078e0028 */
[----:B------:R-:W-:-:S05]  /*12640*/  @P0 IMAD.MOV.U32 R4, RZ, RZ, R12 ;  /* 0x000000ffff040224 */ /* 0x000fca00078e000c */
[----:B------:R0:W4:Y:S01]  /*12650*/  @P0 LDG.E.U8 R198, desc[UR58][R4.64] ;  /* 0x0000003a04c60981 */ /* 0x000122000c1e1100 */
[----:B------:R-:W-:Y:S01]  /*12660*/  ISETP.GT.AND P0, PT, R8, 0x4, PT ;  /* 0x000000040800780c */ /* 0x000fe20003f04270 */
[----:B0-----:R-:W-:Y:S02]  /*12670*/  @P1 IMAD.MOV.U32 R5, RZ, RZ, R43 ;  /* 0x000000ffff051224 */ /* 0x001fe400078e002b */
[----:B------:R-:W-:-:S05]  /*12680*/  @P1 IMAD.MOV.U32 R4, RZ, RZ, R10 ;  /* 0x000000ffff041224 */ /* 0x000fca00078e000a */
[----:B------:R0:W4:Y:S02]  /*12690*/  @P1 LDG.E.U8 R18, desc[UR58][R4.64] ;  /* 0x0000003a04121981 */ /* 0x000124000c1e1100 */
[----:B0-----:R-:W-:Y:S02]  /*126a0*/  @P1 IMAD.MOV.U32 R4, RZ, RZ, R45 ;  /* 0x000000ffff041224 */ /* 0x001fe400078e002d */
[----:B------:R-:W-:-:S05]  /*126b0*/  @P1 IMAD.MOV.U32 R5, RZ, RZ, R42 ;  /* 0x000000ffff051224 */ /* 0x000fca00078e002a */
[----:B------:R2:W4:Y:S02]  /*126c0*/  @P1 LDG.E.U8 R197, desc[UR58][R4.64] ;  /* 0x0000003a04c51981 */ /* 0x000524000c1e1100 */
[----:B--2---:R-:W-:Y:S02]  /*126d0*/  @P0 IMAD.MOV.U32 R4, RZ, RZ, R9 ;  /* 0x000000ffff040224 */ /* 0x004fe400078e0009 */
[----:B------:R-:W-:Y:S01]  /*126e0*/  @P0 IMAD.MOV.U32 R5, RZ, RZ, R24 ;  /* 0x000000ffff050224 */ /* 0x000fe200078e0018 */
[----:B------:R-:W2:Y:S04]  /*126f0*/  LDL R9, [R1+0x1324] ;  /* 0x0013240001097983 */ /* 0x000ea80000100800 */
[----:B------:R-:W3:Y:S04]  /*12700*/  LDL R24, [R1+0x1320] ;  /* 0x0013200001187983 */ /* 0x000ee80000100800 */
[----:B------:R0:W4:Y:S02]  /*12710*/  @P0 LDG.E.U8 R191, desc[UR58][R4.64] ;  /* 0x0000003a04bf0981 */ /* 0x000124000c1e1100 */
[----:B0-----:R-:W-:-:S02]  /*12720*/  @P0 IMAD.MOV.U32 R4, RZ, RZ, R0 ;  /* 0x000000ffff040224 */ /* 0x001fc400078e0000 */
[----:B------:R-:W-:Y:S01]  /*12730*/  @P0 IMAD.MOV.U32 R5, RZ, RZ, R3 ;  /* 0x000000ffff050224 */ /* 0x000fe200078e0003 */
[----:B------:R-:W4:Y:S04]  /*12740*/  LDL R0, [R1+0x131c] ;  /* 0x00131c0001007983 */ /* 0x000f280000100800 */
[----:B------:R-:W4:Y:S01]  /*12750*/  LDL R3, [R1+0x1318] ;  /* 0x0013180001037983 */ /* 0x000f220000100800 */
[----:B------:R-:W-:-:S03]  /*12760*/  ISETP.GT.AND P1, PT, R8, 0x5, PT ;  /* 0x000000050800780c */ /* 0x000fc60003f24270 */
[----:B------:R0:W4:Y:S01]  /*12770*/  @P0 LDG.E.U8 R196, desc[UR58][R4.64] ;  /* 0x0000003a04c40981 */ /* 0x000122000c1e1100 */
[----:B------:R-:W-:-:S09]  /*12780*/  ISETP.GT.AND P0, PT, R8, 0x6, PT ;  /* 0x000000060800780c */ /* 0x000fd20003f04270 */
[----:B0-----:R-:W-:Y:S02]  /*12790*/  @P1 IMAD.MOV.U32 R4, RZ, RZ, R30 ;  /* 0x000000ffff041224 */ /* 0x001fe400078e001e */
[----:B------:R-:W-:Y:S01]  /*127a0*/  @P1 IMAD.MOV.U32 R5, RZ, RZ, R31 ;  /* 0x000000ffff051224 */ /* 0x000fe200078e001f */
[----:B------:R-:W4:Y:S04]  /*127b0*/  LDL R30, [R1+0x1314] ;  /* 0x00131400011e7983 */ /* 0x000f280000100800 */
[----:B------:R-:W4:Y:S04]  /*127c0*/  LDL R31, [R1+0x1310] ;  /* 0x00131000011f7983 */ /* 0x000f280000100800 */
[----:B------:R0:W4:Y:S02]  /*127d0*/  @P1 LDG.E.U8 R19, desc[UR58][R4.64] ;  /* 0x0000003a04131981 */ /* 0x000124000c1e1100 */
[----:B0-----:R-:W-:-:S02]  /*127e0*/  @P1 IMAD.MOV.U32 R4, RZ, RZ, R28 ;  /* 0x000000ffff041224 */ /* 0x001fc400078e001c */
        /* <DEDUP_REMOVED lines=10> */
[----:B------:R-:W4:Y:S01]  /*12890*/  LDL R2, [R1+0x12fc] ;  /* 0x0012fc0001027983 */ /* 0x000f220000100800 */
[----:B------:R-:W-:-:S03]  /*128a0*/  @P0 IMAD.MOV.U32 R5, RZ, RZ, R25 ;  /* 0x000000ffff050224 */ /* 0x000fc600078e0019 */
[----:B------:R-:W4:Y:S01]  /*128b0*/  LDL R25, [R1+0x12f8] ;  /* 0x0012f80001197983 */ /* 0x000f220000100800 */
[----:B------:R-:W-:-:S03]  /*128c0*/  ISETP.GT.AND P1, PT, R8, 0x7, PT ;  /* 0x000000070800780c */ /* 0x000fc60003f24270 */
[----:B------:R2:W4:Y:S10]  /*128d0*/  @P0 LDG.E.U8 R192, desc[UR58][R4.64] ;  /* 0x0000003a04c00981 */ /* 0x000534000c1e1100 */
[----:B--2---:R-:W-:-:S02]  /*128e0*/  @P1 IMAD.MOV.U32 R4, RZ, RZ, R9 ;  /* 0x000000ffff041224 */ /* 0x004fc400078e0009 */
[----:B------:R-:W2:Y:S01]  /*128f0*/  LDL R9, [R1+0x12f4] ;  /* 0x0012f40001097983 */ /* 0x000ea20000100800 */
[----:B---3--:R-:W-:-:S03]  /*12900*/  @P1 IMAD.MOV.U32 R5, RZ, RZ, R24 ;  /* 0x000000ffff051224 */ /* 0x008fc600078e0018 */
[----:B------:R-:W3:Y:S04]  /*12910*/  LDL R24, [R1+0x12f0] ;  /* 0x0012f00001187983 */ /* 0x000ee80000100800 */
[----:B------:R4:W3:Y:S02]  /*12920*/  @P1 LDG.E.U8 R16, desc[UR58][R4.64] ;  /* 0x0000003a04101981 */ /* 0x0008e4000c1e1100 */
[----:B----4-:R-:W-:Y:S02]  /*12930*/  @P1 IMAD.MOV.U32 R4, RZ, RZ, R0 ;  /* 0x000000ffff041224 */ /* 0x010fe400078e0000 */
[----:B------:R-:W4:Y:S01]  /*12940*/  LDL R0, [R1+0x12ec] ;  /* 0x0012ec0001007983 */ /* 0x000f220000100800 */
[----:B------:R-:W-:-:S03]  /*12950*/  @P1 IMAD.MOV.U32 R5, RZ, RZ, R3 ;  /* 0x000000ffff051224 */ /* 0x000fc600078e0003 */
[----:B------:R-:W4:Y:S01]  /*12960*/  LDL R3, [R1+0x12e8] ;  /* 0x0012e80001037983 */ /* 0x000f220000100800 */
[----:B------:R-:W-:-:S03]  /*12970*/  ISETP.GT.AND P0, PT, R8, 0x8, PT ;  /* 0x000000080800780c */ /* 0x000fc60003f04270 */
[----:B------:R0:W4:Y:S01]  /*12980*/  @P1 LDG.E.U8 R190, desc[UR58][R4.64] ;  /* 0x0000003a04be1981 */ /* 0x000122000c1e1100 */
[----:B------:R-:W-:Y:S02]  /*12990*/  ISETP.GT.AND P1, PT, R8, 0x9, PT ;  /* 0x000000090800780c */ /* 0x000fe40003f24270 */
[----:B------:R-:W-:-:S07]  /*129a0*/  PRMT R188, RZ, 0x7610, R188 ;  /* 0x00007610ffbc7816 */ /* 0x000fce00000000bc */
[----:B0-----:R-:W-:Y:S02]  /*129b0*/  @P0 IMAD.MOV.U32 R4, RZ, RZ, R30 ;  /* 0x000000ffff040224 */ /* 0x001fe400078e001e */
[----:B------:R-:W4:Y:S01]  /*129c0*/  LDL R30, [R1+0x12e4] ;  /* 0x0012e400011e7983 */ /* 0x000f220000100800 */
[----:B------:R-:W-:-:S03]  /*129d0*/  @P0 IMAD.MOV.U32 R5, RZ, RZ, R31 ;  /* 0x000000ffff050224 */ /* 0x000fc600078e001f */
[----:B------:R-:W4:Y:S04]  /*129e0*/  LDL R31, [R1+0x12e0] ;  /* 0x0012e000011f7983 */ /* 0x000f280000100800 */
[----:B------:R0:W4:Y:S01]  /*129f0*/  @P0 LDG.E.U8 R186, desc[UR58][R4.64] ;  /* 0x0000003a04ba0981 */ /* 0x000122000c1e1100 */
[----:B------:R-:W-:Y:S01]  /*12a00*/  PRMT R17, RZ, 0x7610, R17 ;  /* 0x00007610ff117816 */ /* 0x000fe20000000011 */
[----:B0-----:R-:W-:Y:S02]  /*12a10*/  @P0 IMAD.MOV.U32 R4, RZ, RZ, R28 ;  /* 0x000000ffff040224 */ /* 0x001fe400078e001c */
[----:B------:R-:W4:Y:S01]  /*12a20*/  LDL R28, [R1+0x12dc] ;  /* 0x0012dc00011c7983 */ /* 0x000f220000100800 */
[----:B------:R-:W-:-:S03]  /*12a30*/  @P0 IMAD.MOV.U32 R5, RZ, RZ, R29 ;  /* 0x000000ffff050224 */ /* 0x000fc600078e001d */
[----:B------:R-:W4:Y:S04]  /*12a40*/  LDL R29, [R1+0x12d8] ;  /* 0x0012d800011d7983 */ /* 0x000f280000100800 */
[----:B------:R0:W4:Y:S02]  /*12a50*/  @P0 LDG.E.U8 R188, desc[UR58][R4.64] ;  /* 0x0000003a04bc0981 */ /* 0x000124000c1e1100 */
        /* <DEDUP_REMOVED lines=8> */
[----:B------:R-:W4:Y:S01]  /*12ae0*/  LDL R25, [R1+0x12c8] ;  /* 0x0012c80001197983 */ /* 0x000f220000100800 */
[----:B------:R-:W-:Y:S02]  /*12af0*/  ISETP.GT.AND P0, PT, R8, 0xa, PT ;  /* 0x0000000a0800780c */ /* 0x000fe40003f04270 */
[----:B------:R-:W-:Y:S02]  /*12b00*/  PRMT R187, RZ, 0x7610, R187 ;  /* 0x00007610ffbb7816 */ /* 0x000fe400000000bb */
[----:B------:R-:W-:-:S04]  /*12b10*/  PRMT R184, RZ, 0x7610, R184 ;  /* 0x00007610ffb87816 */ /* 0x000fc800000000b8 */
[----:B------:R2:W4:Y:S05]  /*12b20*/  @P1 LDG.E.U8 R187, desc[UR58][R4.64] ;  /* 0x0000003a04bb1981 */ /* 0x00052a000c1e1100 */
[----:B--2---:R-:W-:Y:S02]  /*12b30*/  @P0 IMAD.MOV.U32 R4, RZ, RZ, R9 ;  /* 0x000000ffff040224 */ /* 0x004fe400078e0009 */
        /* <DEDUP_REMOVED lines=8> */
[----:B------:R-:W-:Y:S02]  /*12bc0*/  ISETP.GT.AND P1, PT, R8, 0xb, PT ;  /* 0x0000000b0800780c */ /* 0x000fe40003f24270 */
[----:B------:R-:W-:Y:S02]  /*12bd0*/  PRMT R185, RZ, 0x7610, R185 ;  /* 0x00007610ffb97816 */ /* 0x000fe400000000b9 */
[----:B------:R-:W-:-:S04]  /*12be0*/  PRMT R182, RZ, 0x7610, R182 ;  /* 0x00007610ffb67816 */ /* 0x000fc800000000b6 */
[----:B------:R0:W4:Y:S01]  /*12bf0*/  @P0 LDG.E.U8 R185, desc[UR58][R4.64] ;  /* 0x0000003a04b90981 */ /* 0x000122000c1e1100 */
[----:B------:R-:W-:Y:S02]  /*12c00*/  ISETP.GT.AND P0, PT, R8, 0xc, PT ;  /* 0x0000000c0800780c */ /* 0x000fe40003f04270 */
[----:B------:R-:W-:Y:S02]  /*12c10*/  PRMT R183, RZ, 0x7610, R183 ;  /* 0x00007610ffb77816 */ /* 0x000fe400000000b7 */
[----:B0-----:R-:W-:Y:S02]  /*12c20*/  @P1 IMAD.MOV.U32 R4, RZ, RZ, R30 ;  /* 0x000000ffff041224 */ /* 0x001fe400078e001e */
[----:B------:R-:W-:Y:S01]  /*12c30*/  @P1 IMAD.MOV.U32 R5, RZ, RZ, R31 ;  /* 0x000000ffff051224 */ /* 0x000fe200078e001f */
[----:B------:R-:W4:Y:S04]  /*12c40*/  LDL R30, [R1+0x12b4] ;  /* 0x0012b400011e7983 */ /* 0x000f280000100800 */
[----:B------:R-:W4:Y:S04]  /*12c50*/  LDL R31, [R1+0x12b0] ;  /* 0x0012b000011f7983 */ /* 0x000f280000100800 */
[----:B------:R0:W4:Y:S01]  /*12c60*/  @P1 LDG.E.U8 R182, desc[UR58][R4.64] ;  /* 0x0000003a04b61981 */ /* 0x000122000c1e1100 */
[----:B------:R-:W-:Y:S01]  /*12c70*/  PRMT R180, RZ, 0x7610, R180 ;  /* 0x00007610ffb47816 */ /* 0x000fe200000000b4 */
        /* <DEDUP_REMOVED lines=150> */
[----:B0-----:R-:W-:Y:S01]  /*135e0*/  @P1 IMAD.MOV.U32 R4, RZ, RZ, R30 ;  /* 0x000000ffff041224 */ /* 0x001fe200078e001e */
[----:B------:R-:W-:Y:S01]  /*135f0*/  PRMT R158, RZ, 0x7610, R158 ;  /* 0x00007610ff9e7816 */ /* 0x000fe2000000009e */
[----:B------:R-:W4:Y:S01]  /*13600*/  LDL R30, [R1+0x11d4] ;  /* 0x0011d400011e7983 */ /* 0x000f220000100800 */
[----:B------:R-:W-:Y:S01]  /*13610*/  @P1 IMAD.MOV.U32 R5, RZ, RZ, R31 ;  /* 0x000000ffff051224 */ /* 0x000fe200078e001f */
[----:B------:R-:W-:Y:S02]  /*13620*/  PRMT R159, RZ, 0x7610, R159 ;  /* 0x00007610ff9f7816 */ /* 0x000fe4000000009f */
[----:B------:R-:W4:Y:S04]  /*13630*/  LDL R31, [R1+0x11d0] ;  /* 0x0011d000011f7983 */ /* 0x000f280000100800 */
[----:B------:R0:W4:Y:S02]  /*13640*/  @P1 LDG.E.U8 R160, desc[UR58][R4.64] ;  /* 0x0000003a04a01981 */ /* 0x000124000c1e1100 */
[----:B0-----:R-:W-:-:S02]  /*13650*/  @P1 IMAD.MOV.U32 R4, RZ, RZ, R28 ;  /* 0x000000ffff041224 */ /* 0x001fc400078e001c */
        /* <DEDUP_REMOVED lines=13> */
[----:B------:R-:W-:-:S03]  /*13730*/  ISETP.GT.AND P1, PT, R8, 0x19, PT ;  /* 0x000000190800780c */ /* 0x000fc60003f24270 */
[----:B------:R2:W4:Y:S01]  /*13740*/  @P0 LDG.E.U8 R159, desc[UR58][R4.64] ;  /* 0x0000003a049f0981 */ /* 0x000522000c1e1100 */
[----:B------:R-:W-:-:S09]  /*13750*/  PRMT R156, RZ, 0x7610, R156 ;  /* 0x00007610ff9c7816 */ /* 0x000fd2000000009c */
        /* <DEDUP_REMOVED lines=17> */
[----:B------:R-:W-:Y:S01]  /*13870*/  PRMT R152, RZ, 0x7610, R152 ;  /* 0x00007610ff987816 */ /* 0x000fe20000000098 */
[----:B------:R-:W4:Y:S04]  /*13880*/  LDL R33, [R1+0x1150] ;  /* 0x0011500001217983 */ /* 0x000f280000100800 */
[----:B------:R0:W4:Y:S01]  /*13890*/  @P0 LDG.E.U8 R154, desc[UR58][R4.64] ;  /* 0x0000003a049a0981 */ /* 0x000122000c1e1100 */
[----:B------:R-:W-:-:S02]  /*138a0*/  PRMT R153, RZ, 0x7610, R153 ;  /* 0x00007610ff997816 */ /* 0x000fc40000000099 */
[----:B------:R-:W-:Y:S01]  /*138b0*/  PRMT R22, RZ, 0x7610, R22 ;  /* 0x00007610ff167816 */ /* 0x000fe20000000016 */
[----:B------:R-:W4:Y:S01]  /*138c0*/  LDL R32, [R1+0x1154] ;  /* 0x0011540001207983 */ /* 0x000f220000100800 */
[----:B0-----:R-:W-:-:S03]  /*138d0*/  @P0 IMAD.MOV.U32 R4, RZ, RZ, R28 ;  /* 0x000000ffff040224 */ /* 0x001fc600078e001c */
        /* <DEDUP_REMOVED lines=11> */
[----:B------:R-:W-:Y:S01]  /*13990*/  ISETP.GT.AND P0, PT, R8, 0x1c, PT ;  /* 0x0000001c0800780c */ /* 0x000fe20003f04270 */
[----:B------:R-:W-:-:S02]  /*139a0*/  @P1 IMAD.MOV.U32 R5, RZ, RZ, R25 ;  /* 0x000000ffff051224 */ /* 0x000fc400078e0019 */
[----:B------:R-:W4:Y:S04]  /*139b0*/  LDL R25, [R1+0x11a8] ;  /* 0x0011a80001197983 */ /* 0x000f280000100800 */
[----:B------:R0:W4:Y:S01]  /*139c0*/  @P1 LDG.E.U8 R153, desc[UR58][R4.64] ;  /* 0x0000003a04991981 */ /* 0x000122000c1e1100 */
[----:B------:R-:W-:-:S05]  /*139d0*/  ISETP.GT.AND P1, PT, R8, 0x1d, PT ;  /* 0x0000001d0800780c */ /* 0x000fca0003f24270 */
[----:B0-----:R-:W-:Y:S02]  /*139e0*/  @P0 IMAD.MOV.U32 R4, RZ, RZ, R30 ;  /* 0x000000ffff040224 */ /* 0x001fe400078e001e */
[----:B------:R-:W-:Y:S01]  /*139f0*/  @P0 IMAD.MOV.U32 R5, RZ, RZ, R31 ;  /* 0x000000ffff050224 */ /* 0x000fe200078e001f */
[----:B------:R-:W-:Y:S01]  /*13a00*/  PRMT R23, RZ, 0x7610, R23 ;  /* 0x00007610ff177816 */ /* 0x000fe20000000017 */
[----:B------:R-:W4:Y:S04]  /*13a10*/  LDL R31, [R1+0x1140] ;  /* 0x00114000011f7983 */ /* 0x000f280000100800 */
[----:B------:R2:W4:Y:S01]  /*13a20*/  @P0 LDG.E.U8 R22, desc[UR58][R4.64] ;  /* 0x0000003a04160981 */ /* 0x000522000c1e1100 */
[----:B------:R-:W-:Y:S02]  /*13a30*/  PRMT R20, RZ, 0x7610, R20 ;  /* 0x00007610ff147816 */ /* 0x000fe40000000014 */
[----:B------:R-:W-:Y:S01]  /*13a40*/  LOP3.LUT R195, R195, 0xffff, RZ, 0xc0, !PT ;  /* 0x0000ffffc3c37812 */ /* 0x000fe200078ec0ff */
[----:B------:R-:W4:Y:S01]  /*13a50*/  LDL R30, [R1+0x1144] ;  /* 0x00114400011e7983 */ /* 0x000f220000100800 */
[----:B--2---:R-:W-:-:S03]  /*13a60*/  @P0 IMAD.MOV.U32 R4, RZ, RZ, R9 ;  /* 0x000000ffff040224 */ /* 0x004fc600078e0009 */
        /* <DEDUP_REMOVED lines=9> */
[----:B------:R-:W-:Y:S01]  /*13b00*/  LOP3.LUT R21, R21, 0xffff, RZ, 0xc0, !PT ;  /* 0x0000ffff15157812 */ /* 0x000fe200078ec0ff */
[----:B------:R0:W4:Y:S01]  /*13b10*/  @P1 LDG.E.U8 R20, desc[UR58][R4.64] ;  /* 0x0000003a04141981 */ /* 0x000122000c1e1100 */
[----:B------:R-:W-:Y:S02]  /*13b20*/  LOP3.LUT R193, R193, 0xffff, RZ, 0xc0, !PT ;  /* 0x0000ffffc1c17812 */ /* 0x000fe400078ec0ff */
[--C-:B------:R-:W-:Y:S02]  /*13b30*/  PRMT R195, R195, 0x3340, R21.reuse ;  /* 0x00003340c3c37816 */ /* 0x100fe40000000015 */
[----:B------:R-:W-:Y:S02]  /*13b40*/  PRMT R21, RZ, 0x7610, R21 ;  /* 0x00007610ff157816 */ /* 0x000fe40000000015 */
[----:B------:R-:W-:-:S04]  /*13b50*/  LOP3.LUT R18, R18, 0xffff, RZ, 0xc0, !PT ;  /* 0x0000ffff12127812 */ /* 0x000fc800078ec0ff */
[--C-:B------:R-:W-:Y:S02]  /*13b60*/  PRMT R193, R193, 0x3340, R18.reuse ;  /* 0x00003340c1c17816 */ /* 0x100fe40000000012 */
[----:B------:R-:W-:Y:S02]  /*13b70*/  PRMT R18, RZ, 0x7610, R18 ;  /* 0x00007610ff127816 */ /* 0x000fe40000000012 */
[----:B------:R-:W-:Y:S02]  /*13b80*/  LOP3.LUT R191, R191, 0xffff, RZ, 0xc0, !PT ;  /* 0x0000ffffbfbf7812 */ /* 0x000fe400078ec0ff */
[----:B------:R-:W-:Y:S01]  /*13b90*/  LOP3.LUT R19, R19, 0xffff, RZ, 0xc0, !PT ;  /* 0x0000ffff13137812 */ /* 0x000fe200078ec0ff */
[----:B0-----:R-:W-:Y:S02]  /*13ba0*/  @P1 IMAD.MOV.U32 R4, RZ, RZ, R28 ;  /* 0x000000ffff041224 */ /* 0x001fe400078e001c */
[----:B------:R-:W-:Y:S01]  /*13bb0*/  @P1 IMAD.MOV.U32 R5, RZ, RZ, R29 ;  /* 0x000000ffff051224 */ /* 0x000fe200078e001d */
[----:B------:R-:W-:Y:S01]  /*13bc0*/  PRMT R191, R191, 0x3340, R19 ;  /* 0x00003340bfbf7816 */ /* 0x000fe20000000013 */
[----:B------:R-:W4:Y:S04]  /*13bd0*/  LDL R29, [R1+0x13a0] ;  /* 0x0013a000011d7983 */ /* 0x000f280000100800 */
[----:B------:R0:W4:Y:S01]  /*13be0*/  @P1 LDG.E.U8 R21, desc[UR58][R4.64] ;  /* 0x0000003a04151981 */ /* 0x000122000c1e1100 */
[----:B------:R-:W-:-:S02]  /*13bf0*/  LOP3.LUT R189, R189, 0xffff, RZ, 0xc0, !PT ;  /* 0x0000ffffbdbd7812 */ /* 0x000fc400078ec0ff */
[----:B------:R-:W-:Y:S01]  /*13c00*/  LOP3.LUT R16, R16, 0xffff, RZ, 0xc0, !PT ;  /* 0x0000ffff10107812 */ /* 0x000fe200078ec0ff */
[----:B------:R-:W4:Y:S01]  /*13c10*/  LDL R28, [R1+0x1394] ;  /* 0x00139400011c7983 */ /* 0x000f220000100800 */
[----:B0-----:R-:W-:Y:S02]  /*13c20*/  @P0 IMAD.MOV.U32 R4, RZ, RZ, R26 ;  /* 0x000000ffff040224 */ /* 0x001fe400078e001a */
[----:B------:R-:W-:Y:S01]  /*13c30*/  @P0 IMAD.MOV.U32 R5, RZ, RZ, R27 ;  /* 0x000000ffff050224 */ /* 0x000fe200078e001b */
[----:B------:R-:W-:Y:S01]  /*13c40*/  PRMT R19, RZ, 0x7610, R19 ;  /* 0x00007610ff137816 */ /* 0x000fe20000000013 */
[----:B------:R-:W4:Y:S04]  /*13c50*/  LDL R26, [R1+0x13a4] ;  /* 0x0013a400011a7983 */ /* 0x000f280000100800 */
[----:B------:R0:W4:Y:S01]  /*13c60*/  @P0 LDG.E.U8 R18, desc[UR58][R4.64] ;  /* 0x0000003a04120981 */ /* 0x000122000c1e1100 */
[----:B------:R-:W-:-:S02]  /*13c70*/  PRMT R189, R189, 0x3340, R16 ;  /* 0x00003340bdbd7816 */ /* 0x000fc40000000010 */
[----:B------:R-:W-:Y:S01]  /*13c80*/  LOP3.LUT R186, R186, 0xffff, RZ, 0xc0, !PT ;  /* 0x0000ffffbaba7812 */ /* 0x000fe200078ec0ff */
[----:B------:R-:W4:Y:S01]  /*13c90*/  LDL R27, [R1+0x1398] ;  /* 0x00139800011b7983 */ /* 0x000f220000100800 */
[----:B0-----:R-:W-:-:S03]  /*13ca0*/  @P0 IMAD.MOV.U32 R4, RZ, RZ, R2 ;  /* 0x000000ffff040224 */ /* 0x001fc600078e0002 */
[----:B------:R-:W4:Y:S01]  /*13cb0*/  LDL R2, [R1+0x13a8] ;  /* 0x0013a80001027983 */ /* 0x000f220000100800 */
[----:B------:R-:W-:Y:S01]  /*13cc0*/  @P0 IMAD.MOV.U32 R5, RZ, RZ, R25 ;  /* 0x000000ffff050224 */ /* 0x000fe200078e0019 */
[----:B------:R-:W-:Y:S02]  /*13cd0*/  PRMT R16, RZ, 0x7610, R16 ;  /* 0x00007610ff107816 */ /* 0x000fe40000000010 */
[----:B------:R-:W4:Y:S04]  /*13ce0*/  LDL R25, [R1+0x1184] ;  /* 0x0011840001197983 */ /* 0x000f280000100800 */
[----:B------:R2:W4:Y:S01]  /*13cf0*/  @P0 LDG.E.U8 R19, desc[UR58][R4.64] ;  /* 0x0000003a04130981 */ /* 0x000522000c1e1100 */
[----:B------:R-:W-:Y:S02]  /*13d00*/  ISETP.GT.AND P0, PT, R8, 0x1f, PT ;  /* 0x0000001f0800780c */ /* 0x000fe40003f04270 */
[----:B------:R-:W-:-:S04]  /*13d10*/  LOP3.LUT R17, R17, 0xffff, RZ, 0xc0, !PT ;  /* 0x0000ffff11117812 */ /* 0x000fc800078ec0ff */
[--C-:B------:R-:W-:Y:S02]  /*13d20*/  PRMT R186, R186, 0x3340, R17.reuse ;  /* 0x00003340baba7816 */ /* 0x100fe40000000011 */
[----:B------:R-:W-:-:S05]  /*13d30*/  PRMT R17, RZ, 0x7610, R17 ;  /* 0x00007610ff117816 */ /* 0x000fca0000000011 */
[----:B--2---:R-:W-:Y:S02]  /*13d40*/  @P0 IMAD.MOV.U32 R4, RZ, RZ, R9 ;  /* 0x000000ffff040224 */ /* 0x004fe400078e0009 */
[----:B------:R-:W2:Y:S01]  /*13d50*/  LDL R9, [R1+0x1164] ;  /* 0x0011640001097983 */ /* 0x000ea20000100800 */
[----:B---3--:R-:W-:-:S03]  /*13d60*/  @P0 IMAD.MOV.U32 R5, RZ, RZ, R24 ;  /* 0x000000ffff050224 */ /* 0x008fc600078e0018 */
[----:B------:R-:W3:Y:S04]  /*13d70*/  LDL R24, [R1+0x1174] ;  /* 0x0011740001187983 */ /* 0x000ee80000100800 */
[----:B------:R4:W2:Y:S02]  /*13d80*/  @P0 LDG.E.U8 R16, desc[UR58][R4.64] ;  /* 0x0000003a04100981 */ /* 0x0008a4000c1e1100 */
[----:B----4-:R-:W-:Y:S02]  /*13d90*/  @P0 IMAD.MOV.U32 R4, RZ, RZ, R0 ;  /* 0x000000ffff040224 */ /* 0x010fe400078e0000 */
[----:B------:R-:W4:Y:S01]  /*13da0*/  LDL R0, [R1+0x13b0] ;  /* 0x0013b00001007983 */ /* 0x000f220000100800 */
[----:B------:R-:W-:Y:S01]  /*13db0*/  @P0 IMAD.MOV.U32 R5, RZ, RZ, R3 ;  /* 0x000000ffff050224 */ /* 0x000fe200078e0003 */
[----:B------:R-:W-:-:S02]  /*13dc0*/  LOP3.LUT R184, R184, 0xffff, RZ, 0xc0, !PT ;  /* 0x0000ffffb8b87812 */ /* 0x000fc400078ec0ff */
[----:B------:R-:W3:Y:S04]  /*13dd0*/  LDL.LU R129, [R1+0x10c0] ;  /* 0x0010c00001817983 */ /* 0x000ee80000300800 */
[----:B------:R0:W3:Y:S01]  /*13de0*/  @P0 LDG.E.U8 R17, desc[UR58][R4.64] ;  /* 0x0000003a04110981 */ /* 0x0000e2000c1e1100 */
[----:B------:R-:W-:Y:S02]  /*13df0*/  LOP3.LUT R182, R182, 0xffff, RZ, 0xc0, !PT ;  /* 0x0000ffffb6b67812 */ /* 0x000fe400078ec0ff */
[----:B------:R-:W-:Y:S01]  /*13e00*/  LOP3.LUT R180, R180, 0xffff, RZ, 0xc0, !PT ;  /* 0x0000ffffb4b47812 */ /* 0x000fe200078ec0ff */
[----:B------:R-:W3:Y:S01]  /*13e10*/  LDL.LU R130, [R1+0x1094] ;  /* 0x0010940001827983 */ /* 0x000ee20000300800 */
[----:B------:R-:W-:Y:S02]  /*13e20*/  LOP3.LUT R178, R178, 0xffff, RZ, 0xc0, !PT ;  /* 0x0000ffffb2b27812 */ /* 0x000fe400078ec0ff */
[----:B------:R-:W-:Y:S01]  /*13e30*/  LOP3.LUT R7, R7, 0xffff, RZ, 0xc0, !PT ;  /* 0x0000ffff07077812 */ /* 0x000fe200078ec0ff */
[----:B------:R-:W3:Y:S01]  /*13e40*/  LDL.LU R133, [R1+0x10b0] ;  /* 0x0010b00001857983 */ /* 0x000ee20000300800 */
[----:B------:R-:W-:-:S02]  /*13e50*/  LOP3.LUT R6, R6, 0xffff, RZ, 0xc0, !PT ;  /* 0x0000ffff06067812 */ /* 0x000fc400078ec0ff */
[----:B------:R-:W-:Y:S01]  /*13e60*/  PRMT R182, R184, 0x3340, R182 ;  /* 0x00003340b8b67816 */ /* 0x000fe200000000b6 */
[----:B------:R-:W3:Y:S01]  /*13e70*/  LDL.LU R134, [R1+0x1084] ;  /* 0x0010840001867983 */ /* 0x000ee20000300800 */
[----:B------:R-:W-:Y:S02]  /*13e80*/  PRMT R178, R180, 0x3340, R178 ;  /* 0x00003340b4b27816 */ /* 0x000fe400000000b2 */
[----:B------:R-:W-:Y:S01]  /*13e90*/  PRMT R7, R7, 0x3340, R6 ;  /* 0x0000334007077816 */ /* 0x000fe20000000006 */
[----:B------:R-:W3:Y:S01]  /*13ea0*/  LDL.LU R137, [R1+0x10a0] ;  /* 0x0010a00001897983 */ /* 0x000ee20000300800 */
[----:B0-----:R-:W-:Y:S02]  /*13eb0*/  PRMT R4, R195, 0x5410, R193 ;  /* 0x00005410c3047816 */ /* 0x001fe400000000c1 */
[----:B------:R-:W-:Y:S01]  /*13ec0*/  PRMT R5, R191, 0x5410, R189 ;  /* 0x00005410bf057816 */ /* 0x000fe200000000bd */
[----:B------:R-:W3:Y:S01]  /*13ed0*/  LDL.LU R138, [R1+0x1074] ;  /* 0x00107400018a7983 */ /* 0x000ee20000300800 */
[----:B------:R-:W-:-:S02]  /*13ee0*/  PRMT R6, R186, 0x5410, R182 ;  /* 0x00005410ba067816 */ /* 0x000fc400000000b6 */
[----:B------:R-:W-:Y:S01]  /*13ef0*/  PRMT R7, R178, 0x5410, R7 ;  /* 0x00005410b2077816 */ /* 0x000fe20000000007 */
[----:B------:R-:W-:Y:S01]  /*13f00*/  BAR.SYNC.DEFER_BLOCKING 0x0 ;  /* 0x0000000000007b1d */ /* 0x000fe20000010000 */
[----:B------:R-:W-:Y:S02]  /*13f10*/  LOP3.LUT R200, R200, 0xffff, RZ, 0xc0, !PT ;  /* 0x0000ffffc8c87812 */ /* 0x000fe400078ec0ff */
[----:B------:R-:W-:Y:S02]  /*13f20*/  LOP3.LUT R199, R199, 0xffff, RZ, 0xc0, !PT ;  /* 0x0000ffffc7c77812 */ /* 0x000fe400078ec0ff */
[----:B------:R-:W-:Y:S02]  /*13f30*/  LOP3.LUT R198, R198, 0xffff, RZ, 0xc0, !PT ;  /* 0x0000ffffc6c67812 */ /* 0x000fe400078ec0ff */
[----:B------:R-:W-:Y:S01]  /*13f40*/  LOP3.LUT R197, R197, 0xffff, RZ, 0xc0, !PT ;  /* 0x0000ffffc5c57812 */ /* 0x000fe200078ec0ff */
[----:B------:R-:W3:Y:S01]  /*13f50*/  LDL.LU R141, [R1+0x1090] ;  /* 0x00109000018d7983 */ /* 0x000ee20000300800 */
[----:B------:R-:W-:-:S02]  /*13f60*/  LOP3.LUT R196, R196, 0xffff, RZ, 0xc0, !PT ;  /* 0x0000ffffc4c47812 */ /* 0x000fc400078ec0ff */
[----:B------:R-:W-:Y:S01]  /*13f70*/  LOP3.LUT R194, R194, 0xffff, RZ, 0xc0, !PT ;  /* 0x0000ffffc2c27812 */ /* 0x000fe200078ec0ff */
[----:B------:R-:W3:Y:S01]  /*13f80*/  LDL.LU R142, [R1+0x1064] ;  /* 0x00106400018e7983 */ /* 0x000ee20000300800 */
[----:B------:R-:W-:Y:S02]  /*13f90*/  LOP3.LUT R192, R192, 0xffff, RZ, 0xc0, !PT ;  /* 0x0000ffffc0c07812 */ /* 0x000fe400078ec0ff */
[----:B------:R-:W-:Y:S01]  /*13fa0*/  LOP3.LUT R190, R190, 0xffff, RZ, 0xc0, !PT ;  /* 0x0000ffffbebe7812 */ /* 0x000fe200078ec0ff */
[----:B------:R-:W3:Y:S01]  /*13fb0*/  LDL.LU R145, [R1+0x1080] ;  /* 0x0010800001917983 */ /* 0x000ee20000300800 */
        /* <DEDUP_REMOVED lines=12> */
[----:B------:R-:W-:-:S02]  /*14080*/  PRMT R199, R200, 0x3340, R199 ;  /* 0x00003340c8c77816 */ /* 0x000fc400000000c7 */
[----:B------:R-:W-:Y:S02]  /*14090*/  PRMT R194, R196, 0x3340, R194 ;  /* 0x00003340c4c27816 */ /* 0x000fe400000000c2 */
[----:B------:R-:W-:Y:S02]  /*140a0*/  PRMT R187, R188, 0x3340, R187 ;  /* 0x00003340bcbb7816 */ /* 0x000fe400000000bb */
[----:B------:R-:W-:Y:S01]  /*140b0*/  PRMT R179, R181, 0x3340, R179 ;  /* 0x00003340b5b37816 */ /* 0x000fe200000000b3 */
[----:B------:R0:W-:Y:S02]  /*140c0*/  STS.128 [R2+UR4+0x4000], R4 ;  /* 0x0040000402007988 */ /* 0x0001e40008000c04 */
[----:B0-----:R-:W-:Y:S02]  /*140d0*/  PRMT R4, R198, 0x3340, R197 ;  /* 0x00003340c6047816 */ /* 0x001fe400000000c5 */
[----:B------:R-:W-:Y:S02]  /*140e0*/  PRMT R5, R192, 0x3340, R190 ;  /* 0x00003340c0057816 */ /* 0x000fe400000000be */
[----:B------:R-:W-:-:S02]  /*140f0*/  PRMT R6, R185, 0x3340, R183 ;  /* 0x00003340b9067816 */ /* 0x000fc400000000b7 */
[----:B------:R-:W-:Y:S02]  /*14100*/  PRMT R7, R177, 0x3340, R174 ;  /* 0x00003340b1077816 */ /* 0x000fe400000000ae */
[----:B------:R-:W-:Y:S02]  /*14110*/  PRMT R4, R199, 0x5410, R4 ;  /* 0x00005410c7047816 */ /* 0x000fe40000000004 */
[----:B------:R-:W-:Y:S02]  /*14120*/  PRMT R5, R194, 0x5410, R5 ;  /* 0x00005410c2057816 */ /* 0x000fe40000000005 */
[----:B------:R-:W-:Y:S02]  /*14130*/  PRMT R6, R187, 0x5410, R6 ;  /* 0x00005410bb067816 */ /* 0x000fe40000000006 */
[----:B------:R-:W-:-:S05]  /*14140*/  PRMT R7, R179, 0x5410, R7 ;  /* 0x00005410b3077816 */ /* 0x000fca0000000007 */
[----:B------:R0:W-:Y:S02]  /*14150*/  STS.128 [R2+UR4+0x5000], R4 ;  /* 0x0050000402007988 */ /* 0x0001e40008000c04 */
[----:B0-----:R-:W0:Y:S01]  /*14160*/  S2R R2, SR_TID.X ;  /* 0x0000000000027919 */ /* 0x001e220000002100 */
[----:B------:R-:W-:Y:S02]  /*14170*/  LOP3.LUT R175, R175, 0xffff, RZ, 0xc0, !PT ;  /* 0x0000ffffafaf7812 */ /* 0x000fe400078ec0ff */
[----:B------:R-:W-:Y:S02]  /*14180*/  LOP3.LUT R172, R172, 0xffff, RZ, 0xc0, !PT ;  /* 0x0000ffffacac7812 */ /* 0x000fe400078ec0ff */
[----:B------:R-:W-:Y:S02]  /*14190*/  LOP3.LUT R170, R170, 0xffff, RZ, 0xc0, !PT ;  /* 0x0000ffffaaaa7812 */ /* 0x000fe400078ec0ff */
[----:B------:R-:W-:Y:S02]  /*141a0*/  LOP3.LUT R168, R168, 0xffff, RZ, 0xc0, !PT ;  /* 0x0000ffffa8a87812 */ /* 0x000fe400078ec0ff */
[----:B------:R-:W-:-:S02]  /*141b0*/  LOP3.LUT R166, R166, 0xffff, RZ, 0xc0, !PT ;  /* 0x0000ffffa6a67812 */ /* 0x000fc400078ec0ff */
[----:B------:R-:W-:Y:S02]  /*141c0*/  LOP3.LUT R164, R164, 0xffff, RZ, 0xc0, !PT ;  /* 0x0000ffffa4a47812 */ /* 0x000fe400078ec0ff */
        /* <DEDUP_REMOVED lines=9> */
[----:B------:R-:W-:Y:S02]  /*14260*/  PRMT R172, R175, 0x3340, R172 ;  /* 0x00003340afac7816 */ /* 0x000fe400000000ac */
[----:B------:R-:W-:-:S02]  /*14270*/  PRMT R4, R170, 0x3340, R168 ;  /* 0x00003340aa047816 */ /* 0x000fc400000000a8 */
[----:B------:R-:W-:Y:S02]  /*14280*/  PRMT R164, R166, 0x3340, R164 ;  /* 0x00003340a6a47816 */ /* 0x000fe400000000a4 */
[----:B------:R-:W-:Y:S02]  /*14290*/  PRMT R5, R162, 0x3340, R160 ;  /* 0x00003340a2057816 */ /* 0x000fe400000000a0 */
[----:B------:R-:W-:Y:S02]  /*142a0*/  PRMT R156, R158, 0x3340, R156 ;  /* 0x000033409e9c7816 */ /* 0x000fe4000000009c */
[----:B------:R-:W-:Y:S02]  /*142b0*/  PRMT R6, R154, 0x3340, R152 ;  /* 0x000033409a067816 */ /* 0x000fe40000000098 */
[----:B------:R-:W-:Y:S02]  /*142c0*/  PRMT R20, R22, 0x3340, R20 ;  /* 0x0000334016147816 */ /* 0x000fe40000000014 */
[----:B0-----:R-:W-:-:S02]  /*142d0*/  LOP3.LUT R2, R2, 0x1f, RZ, 0xc0, !PT ;  /* 0x0000001f02027812 */ /* 0x001fc400078ec0ff */
[----:B------:R-:W-:Y:S02]  /*142e0*/  PRMT R4, R172, 0x5410, R4 ;  /* 0x00005410ac047816 */ /* 0x000fe40000000004 */
[----:B------:R-:W-:Y:S02]  /*142f0*/  PRMT R5, R164, 0x5410, R5 ;  /* 0x00005410a4057816 */ /* 0x000fe40000000005 */
[----:B------:R-:W-:Y:S02]  /*14300*/  PRMT R6, R156, 0x5410, R6 ;  /* 0x000054109c067816 */ /* 0x000fe40000000006 */
        /* <DEDUP_REMOVED lines=15> */
[----:B------:R-:W-:Y:S02]  /*14400*/  ISETP.GE.AND P0, PT, R2, R8, PT ;  /* 0x000000080200720c */ /* 0x000fe40003f06270 */
[----:B------:R-:W-:Y:S01]  /*14410*/  PRMT R173, R176, 0x3340, R173 ;  /* 0x00003340b0ad7816 */ /* 0x000fe200000000ad */
[----:B------:R-:W3:Y:S01]  /*14420*/  LDL.LU R2, [R1+0xe70] ;  /* 0x000e700001027983 */ /* 0x000ee20000300800 */
[----:B------:R-:W-:Y:S02]  /*14430*/  PRMT R165, R167, 0x3340, R165 ;  /* 0x00003340a7a57816 */ /* 0x000fe400000000a5 */
[----:B------:R-:W-:Y:S02]  /*14440*/  PRMT R157, R159, 0x3340, R157 ;  /* 0x000033409f9d7816 */ /* 0x000fe4000000009d */
[----:B------:R-:W-:Y:S02]  /*14450*/  PRMT R21, R23, 0x3340, R21 ;  /* 0x0000334017157816 */ /* 0x000fe40000000015 */
[----:B------:R-:W-:-:S02]  /*14460*/  PRMT R234, RZ, 0x7610, R234 ;  /* 0x00007610ffea7816 */ /* 0x000fc400000000ea */
[----:B--2---:R-:W-:-:S04]  /*14470*/  LOP3.LUT R16, R16, 0xffff, RZ, 0xc0, !PT ;  /* 0x0000ffff10107812 */ /* 0x004fc800078ec0ff */
[----:B------:R-:W-:-:S04]  /*14480*/  PRMT R7, R18, 0x3340, R16 ;  /* 0x0000334012077816 */ /* 0x000fc80000000010 */
[----:B------:R-:W-:-:S05]  /*14490*/  PRMT R7, R20, 0x5410, R7 ;  /* 0x0000541014077816 */ /* 0x000fca0000000007 */
[----:B----4-:R0:W-:Y:S01]  /*144a0*/  STS.128 [R0+UR4+0x4000], R4 ;  /* 0x0040000400007988 */ /* 0x0101e20008000c04 */
[----:B---3--:R-:W-:Y:S02]  /*144b0*/  LOP3.LUT R17, R17, 0xffff, RZ, 0xc0, !PT ;  /* 0x0000ffff11117812 */ /* 0x008fe400078ec0ff */
[----:B0-----:R-:W-:Y:S02]  /*144c0*/  PRMT R4, R171, 0x3340, R169 ;  /* 0x00003340ab047816 */ /* 0x001fe400000000a9 */
[----:B------:R-:W-:Y:S02]  /*144d0*/  PRMT R5, R163, 0x3340, R161 ;  /* 0x00003340a3057816 */ /* 0x000fe400000000a1 */
[----:B------:R-:W-:Y:S02]  /*144e0*/  PRMT R6, R155, 0x3340, R153 ;  /* 0x000033409b067816 */ /* 0x000fe40000000099 */
[----:B------:R-:W-:Y:S02]  /*144f0*/  PRMT R7, R19, 0x3340, R17 ;  /* 0x0000334013077816 */ /* 0x000fe40000000011 */
[----:B------:R-:W-:-:S02]  /*14500*/  PRMT R4, R173, 0x5410, R4 ;  /* 0x00005410ad047816 */ /* 0x000fc40000000004 */
[----:B------:R-:W-:Y:S02]  /*14510*/  PRMT R5, R165, 0x5410, R5 ;  /* 0x00005410a5057816 */ /* 0x000fe40000000005 */
[----:B------:R-:W-:Y:S02]  /*14520*/  PRMT R6, R157, 0x5410, R6 ;  /* 0x000054109d067816 */ /* 0x000fe40000000006 */
[----:B------:R-:W-:-:S05]  /*14530*/  PRMT R7, R21, 0x5410, R7 ;  /* 0x0000541015077816 */ /* 0x000fca0000000007 */
[----:B------:R0:W-:Y:S02]  /*14540*/  STS.128 [R0+UR4+0x5000], R4 ;  /* 0x0050000400007988 */ /* 0x0001e40008000c04 */
[----:B0-----:R-:W-:Y:S02]  /*14550*/  @!P0 IMAD.MOV.U32 R4, RZ, RZ, R236 ;  /* 0x000000ffff048224 */ /* 0x001fe400078e00ec */
[----:B------:R-:W2:Y:S01]  /*14560*/  LDL.LU R0, [R1+0xe44] ;  /* 0x000e440001007983 */ /* 0x000ea20000300800 */
[----:B------:R-:W-:-:S03]  /*14570*/  @!P0 IMAD.MOV.U32 R5, RZ, RZ, R235 ;  /* 0x000000ffff058224 */ /* 0x000fc600078e00eb */
[----:B------:R0:W-:Y:S04]  /*14580*/  STL [R1+0x13c8], R236 ;  /* 0x0013c8ec01007387 */ /* 0x0001e80000100800 */
[----:B------:R1:W3:Y:S04]  /*14590*/  @!P0 LDG.E.U8 R234, desc[UR58][R4.64] ;  /* 0x0000003a04ea8981 */ /* 0x0002e8000c1e1100 */
[----:B0-----:R-:W4:Y:S04]  /*145a0*/  LDL.LU R236, [R1+0xe80] ;  /* 0x000e800001ec7983 */ /* 0x001f280000300800 */
[----:B------:R0:W-:Y:S01]  /*145b0*/  STL [R1+0x13c4], R235 ;  /* 0x0013c4eb01007387 */ /* 0x0001e20000100800 */
[----:B-1----:R-:W-:-:S03]  /*145c0*/  @!P0 IMAD.MOV.U32 R4, RZ, RZ, R26 ;  /* 0x000000ffff048224 */ /* 0x002fc600078e001a */
[----:B0-----:R-:W2:Y:S04]  /*145d0*/  LDL.LU R235, [R1+0xe54] ;  /* 0x000e540001eb7983 */ /* 0x001ea80000300800 */
[----:B------:R-:W3:Y:S01]  /*145e0*/  LDL R26, [R1+0x1134] ;  /* 0x00113400011a7983 */ /* 0x000ee20000100800 */
[----:B------:R-:W-:Y:S01]  /*145f0*/  PRMT R163, RZ, 0x7610, R163 ;  /* 0x00007610ffa37816 */ /* 0x000fe200000000a3 */
[----:B------:R-:W-:Y:S02]  /*14600*/  @!P0 IMAD.MOV.U32 R5, RZ, RZ, R29 ;  /* 0x000000ffff058224 */ /* 0x000fe400078e001d */
[----:B------:R-:W4:Y:S04]  /*14610*/  LDL R29, [R1+0x1130] ;  /* 0x00113000011d7983 */ /* 0x000f280000100800 */
[----:B------:R0:W2:Y:S02]  /*14620*/  @!P0 LDG.E.U8 R163, desc[UR58][R4.64] ;  /* 0x0000003a04a38981 */ /* 0x0000a4000c1e1100 */
[----:B0-----:R-:W-:-:S02]  /*14630*/  @!P0 IMAD.MOV.U32 R4, RZ, RZ, R27 ;  /* 0x000000ffff048224 */ /* 0x001fc400078e001b */
[----:B------:R-:W2:Y:S01]  /*14640*/  LDL R27, [R1+0x1124] ;  /* 0x00112400011b7983 */ /* 0x000ea20000100800 */
[----:B------:R-:W-:Y:S01]  /*14650*/  PRMT R162, RZ, 0x7610, R162 ;  /* 0x00007610ffa27816 */ /* 0x000fe200000000a2 */
[----:B------:R-:W-:Y:S01]  /*14660*/  @!P0 IMAD.MOV.U32 R5, RZ, RZ, R28 ;  /* 0x000000ffff058224 */ /* 0x000fe200078e001c */
[----:B------:R-:W-:Y:S01]  /*14670*/  PRMT R161, RZ, 0x7610, R161 ;  /* 0x00007610ffa17816 */ /* 0x000fe200000000a1 */
[----:B------:R-:W2:Y:S04]  /*14680*/  LDL R28, [R1+0x1120] ;  /* 0x00112000011c7983 */ /* 0x000ea80000100800 */
[----:B------:R0:W2:Y:S01]  /*14690*/  @!P0 LDG.E.U8 R162, desc[UR58][R4.64] ;  /* 0x0000003a04a28981 */ /* 0x0000a2000c1e1100 */
[----:B------:R-:W-:Y:S01]  /*146a0*/  PRMT R160, RZ, 0x7610, R160 ;  /* 0x00007610ffa07816 */ /* 0x000fe200000000a0 */
[----:B0-----:R-:W-:-:S02]  /*146b0*/  @!P0 IMAD.MOV.U32 R4, RZ, RZ, R37 ;  /* 0x000000ffff048224 */ /* 0x001fc400078e0025 */
[----:B------:R-:W-:-:S05]  /*146c0*/  @!P0 IMAD.MOV.U32 R5, RZ, RZ, R38 ;  /* 0x000000ffff058224 */ /* 0x000fca00078e0026 */
[----:B------:R0:W2:Y:S01]  /*146d0*/  @!P0 LDG.E.U8 R161, desc[UR58][R4.64] ;  /* 0x0000003a04a18981 */ /* 0x0000a2000c1e1100 */
[----:B------:R-:W-:Y:S01]  /*146e0*/  PRMT R159, RZ, 0x7610, R159 ;  /* 0x00007610ff9f7816 */ /* 0x000fe2000000009f */
[----:B0-----:R-:W-:Y:S02]  /*146f0*/  @!P0 IMAD.MOV.U32 R4, RZ, RZ, R25 ;  /* 0x000000ffff048224 */ /* 0x001fe400078e0019 */
[----:B------:R-:W-:Y:S01]  /*14700*/  @!P0 IMAD.MOV.U32 R5, RZ, RZ, R36 ;  /* 0x000000ffff058224 */ /* 0x000fe200078e0024 */
[----:B------:R-:W2:Y:S04]  /*14710*/  LDL R25, [R1+0x1114] ;  /* 0x0011140001197983 */ /* 0x000ea80000100800 */
[----:B------:R0:W2:Y:S02]  /*14720*/  @!P0 LDG.E.U8 R160, desc[UR58][R4.64] ;  /* 0x0000003a04a08981 */ /* 0x0000a4000c1e1100 */
[----:B0-----:R-:W-:-:S02]  /*14730*/  @!P0 IMAD.MOV.U32 R4, RZ, RZ, R24 ;  /* 0x000000ffff048224 */ /* 0x001fc400078e0018 */
[----:B------:R-:W-:Y:S01]  /*14740*/  @!P0 IMAD.MOV.U32 R5, RZ, RZ, R35 ;  /* 0x000000ffff058224 */ /* 0x000fe200078e0023 */
[----:B------:R-:W2:Y:S04]  /*14750*/  LDL R24, [R1+0x1104] ;  /* 0x0011040001187983 */ /* 0x000ea80000100800 */
[----:B------:R0:W2:Y:S02]  /*14760*/  @!P0 LDG.E.U8 R159, desc[UR58][R4.64] ;  /* 0x0000003a049f8981 */ /* 0x0000a4000c1e1100 */
[----:B0-----:R-:W-:Y:S02]  /*14770*/  @!P0 IMAD.MOV.U32 R4, RZ, RZ, R9 ;  /* 0x000000ffff048224 */ /* 0x001fe400078e0009 */
[----:B------:R-:W-:Y:S01]  /*14780*/  @!P0 IMAD.MOV.U32 R5, RZ, RZ, R34 ;  /* 0x000000ffff058224 */ /* 0x000fe200078e0022 */
[----:B------:R-:W2:Y:S04]  /*14790*/  LDL R9, [R1+0x10f4] ;  /* 0x0010f40001097983 */ /* 0x000ea80000100800 */
[----:B------:R-:W2:Y:S04]  /*147a0*/  LDL.LU R34, [R1+0x1110] ;  /* 0x0011100001227983 */ /* 0x000ea80000300800 */
[----:B------:R-:W2:Y:S01]  /*147b0*/  LDL.LU R43, [R1+0x1100] ;  /* 0x00110000012b7983 */ /* 0x000ea20000300800 */
[----:B------:R-:W-:-:S02]  /*147c0*/  PRMT R158, RZ, 0x7610, R158 ;  /* 0x00007610ff9e7816 */ /* 0x000fc4000000009e */
[----:B------:R-:W-:Y:S01]  /*147d0*/  PRMT R157, RZ, 0x7610, R157 ;  /* 0x00007610ff9d7816 */ /* 0x000fe2000000009d */
[----:B------:R-:W2:Y:S04]  /*147e0*/  LDL.LU R251, [R1+0x10f0] ;  /* 0x0010f00001fb7983 */ /* 0x000ea80000300800 */
[----:B------:R0:W2:Y:S01]  /*147f0*/  @!P0 LDG.E.U8 R158, desc[UR58][R4.64] ;  /* 0x0000003a049e8981 */ /* 0x0000a2000c1e1100 */
[----:B------:R-:W-:Y:S01]  /*14800*/  PRMT R156, RZ, 0x7610, R156 ;  /* 0x00007610ff9c7816 */ /* 0x000fe2000000009c */
[----:B0-----:R-:W-:Y:S02]  /*14810*/  @!P0 IMAD.MOV.U32 R4, RZ, RZ, R32 ;  /* 0x000000ffff048224 */ /* 0x001fe400078e0020 */
[----:B------:R-:W-:-:S05]  /*14820*/  @!P0 IMAD.MOV.U32 R5, RZ, RZ, R33 ;  /* 0x000000ffff058224 */ /* 0x000fca00078e0021 */
[----:B------:R0:W2:Y:S02]  /*14830*/  @!P0 LDG.E.U8 R157, desc[UR58][R4.64] ;  /* 0x0000003a049d8981 */ /* 0x0000a4000c1e1100 */
[----:B0-----:R-:W-:Y:S02]  /*14840*/  @!P0 IMAD.MOV.U32 R4, RZ, RZ, R30 ;  /* 0x000000ffff048224 */ /* 0x001fe400078e001e */
[----:B------:R-:W-:-:S05]  /*14850*/  @!P0 IMAD.MOV.U32 R5, RZ, RZ, R31 ;  /* 0x000000ffff058224 */ /* 0x000fca00078e001f */
[----:B------:R3:W2:Y:S01]  /*14860*/  @!P0 LDG.E.U8 R156, desc[UR58][R4.64] ;  /* 0x0000003a049c8981 */ /* 0x0006a2000c1e1100 */
[----:B------:R-:W-:Y:S02]  /*14870*/  PRMT R155, RZ, 0x7610, R155 ;  /* 0x00007610ff9b7816 */ /* 0x000fe4000000009b */
[----:B------:R-:W-:Y:S02]  /*14880*/  PRMT R154, RZ, 0x7610, R154 ;  /* 0x00007610ff9a7816 */ /* 0x000fe4000000009a */
[----:B------:R-:W-:Y:S02]  /*14890*/  PRMT R153, RZ, 0x7610, R153 ;  /* 0x00007610ff997816 */ /* 0x000fe40000000099 */
[----:B------:R-:W-:Y:S01]  /*148a0*/  PRMT R152, RZ, 0x7610, R152 ;  /* 0x00007610ff987816 */ /* 0x000fe20000000098 */
[----:B---3--:R-:W-:Y:S02]  /*148b0*/  @!P0 IMAD.MOV.U32 R4, RZ, RZ, R26 ;  /* 0x000000ffff048224 */ /* 0x008fe400078e001a */
[----:B------:R-:W3:Y:S04]  /*148c0*/  LDL.LU R26, [R1+0x10e0] ;  /* 0x0010e000011a7983 */ /* 0x000ee80000300800 */
[----:B------:R-:W3:Y:S04]  /*148d0*/  LDL.LU R45, [R1+0x10d4] ;  /* 0x0010d400012d7983 */ /* 0x000ee80000300800 */
[----:B------:R-:W3:Y:S04]  /*148e0*/  LDL.LU R37, [R1+0x10e4] ;  /* 0x0010e40001257983 */ /* 0x000ee80000300800 */
[----:B------:R-:W3:Y:S01]  /*148f0*/  LDL.LU R31, [R1+0x10d0] ;  /* 0x0010d000011f7983 */ /* 0x000ee20000300800 */
[----:B----4-:R-:W-:-:S03]  /*14900*/  @!P0 IMAD.MOV.U32 R5, RZ, RZ, R29 ;  /* 0x000000ffff058224 */ /* 0x010fc600078e001d */
[----:B------:R-:W4:Y:S04]  /*14910*/  LDL.LU R244, [R1+0x10c4] ;  /* 0x0010c40001f47983 */ /* 0x000f280000300800 */
[----:B------:R2:W4:Y:S02]  /*14920*/  @!P0 LDG.E.U8 R155, desc[UR58][R4.64] ;  /* 0x0000003a049b8981 */ /* 0x000524000c1e1100 */
[----:B--2---:R-:W-:Y:S02]  /*14930*/  @!P0 IMAD.MOV.U32 R4, RZ, RZ, R27 ;  /* 0x000000ffff048224 */ /* 0x004fe400078e001b */
[----:B------:R-:W2:Y:S04]  /*14940*/  LDL.LU R27, [R1+0x10b4] ;  /* 0x0010b400011b7983 */ /* 0x000ea80000300800 */
[----:B------:R-:W2:Y:S04]  /*14950*/  LDL.LU R32, [R1+0x10a4] ;  /* 0x0010a40001207983 */ /* 0x000ea80000300800 */
[----:B------:R-:W2:Y:S04]  /*14960*/  LDL R33, [R1+0x1060] ;  /* 0x0010600001217983 */ /* 0x000ea80000100800 */
[----:B------:R-:W2:Y:S01]  /*14970*/  LDL R30, [R1+0x1050] ;  /* 0x00105000011e7983 */ /* 0x000ea20000100800 */
[----:B------:R-:W-:-:S03]  /*14980*/  @!P0 IMAD.MOV.U32 R5, RZ, RZ, R28 ;  /* 0x000000ffff058224 */ /* 0x000fc600078e001c */
[----:B------:R-:W2:Y:S04]  /*14990*/  LDL R41, [R1+0x1040] ;  /* 0x0010400001297983 */ /* 0x000ea80000100800 */
[----:B------:R0:W2:Y:S04]  /*149a0*/  @!P0 LDG.E.U8 R154, desc[UR58][R4.64] ;  /* 0x0000003a049a8981 */ /* 0x0000a8000c1e1100 */
[----:B------:R-:W2:Y:S04]  /*149b0*/  LDL R39, [R1+0x1030] ;  /* 0x0010300001277983 */ /* 0x000ea80000100800 */
[----:B------:R-:W2:Y:S01]  /*149c0*/  LDL R28, [R1+0x1034] ;  /* 0x00103400011c7983 */ /* 0x000ea20000100800 */
[----:B0-----:R-:W-:-:S03]  /*149d0*/  @!P0 IMAD.MOV.U32 R4, RZ, RZ, R25 ;  /* 0x000000ffff048224 */ /* 0x001fc600078e0019 */
[----:B------:R-:W2:Y:S04]  /*149e0*/  LDL R29, [R1+0x1020] ;  /* 0x00102000011d7983 */ /* 0x000ea80000100800 */
        /* <DEDUP_REMOVED lines=19> */
[----:B------:R-:W-:Y:S01]  /*14b20*/  @!P0 IMAD.MOV.U32 R5, RZ, RZ, R34 ;  /* 0x000000ffff058224 */ /* 0x000fe200078e0022 */
[----:B------:R-:W-:Y:S02]  /*14b30*/  PRMT R165, RZ, 0x7610, R165 ;  /* 0x00007610ffa57816 */ /* 0x000fe400000000a5 */
[----:B------:R-:W2:Y:S04]  /*14b40*/  LDL R42, [R1+0xee4] ;  /* 0x000ee400012a7983 */ /* 0x000ea80000100800 */
[----:B------:R0:W2:Y:S02]  /*14b50*/  @!P0 LDG.E.U8 R153, desc[UR58][R4.64] ;  /* 0x0000003a04998981 */ /* 0x0000a4000c1e1100 */
[----:B0-----:R-:W-:-:S02]  /*14b60*/  @!P0 IMAD.MOV.U32 R4, RZ, RZ, R24 ;  /* 0x000000ffff048224 */ /* 0x001fc400078e0018 */
[----:B------:R-:W2:Y:S01]  /*14b70*/  LDL R24, [R1+0x1024] ;  /* 0x0010240001187983 */ /* 0x000ea20000100800 */
[----:B------:R-:W-:-:S05]  /*14b80*/  @!P0 IMAD.MOV.U32 R5, RZ, RZ, R43 ;  /* 0x000000ffff058224 */ /* 0x000fca00078e002b */
[----:B------:R0:W2:Y:S02]  /*14b90*/  @!P0 LDG.E.U8 R152, desc[UR58][R4.64] ;  /* 0x0000003a04988981 */ /* 0x0000a4000c1e1100 */
[----:B0-----:R-:W-:Y:S02]  /*14ba0*/  @!P0 IMAD.MOV.U32 R4, RZ, RZ, R9 ;  /* 0x000000ffff048224 */ /* 0x001fe400078e0009 */
[----:B------:R-:W2:Y:S01]  /*14bb0*/  LDL R9, [R1+0x1014] ;  /* 0x0010140001097983 */ /* 0x000ea20000100800 */
[----:B------:R-:W-:-:S05]  /*14bc0*/  @!P0 IMAD.MOV.U32 R5, RZ, RZ, R251 ;  /* 0x000000ffff058224 */ /* 0x000fca00078e00fb */
[----:B------:R3:W2:Y:S01]  /*14bd0*/  @!P0 LDG.E.U8 R23, desc[UR58][R4.64] ;  /* 0x0000003a04178981 */ /* 0x0006a2000c1e1100 */
[----:B------:R-:W-:Y:S01]  /*14be0*/  PRMT R166, RZ, 0x7610, R166 ;  /* 0x00007610ffa67816 */ /* 0x000fe200000000a6 */
[----:B---3--:R-:W-:Y:S02]  /*14bf0*/  @!P0 IMAD.MOV.U32 R5, RZ, RZ, R26 ;  /* 0x000000ffff058224 */ /* 0x008fe400078e001a */
[----:B------:R-:W-:-:S05]  /*14c00*/  @!P0 IMAD.MOV.U32 R4, RZ, RZ, R37 ;  /* 0x000000ffff048224 */ /* 0x000fca00078e0025 */
[----:B------:R0:W3:Y:S02]  /*14c10*/  @!P0 LDG.E.U8 R22, desc[UR58][R4.64] ;  /* 0x0000003a04168981 */ /* 0x0000e4000c1e1100 */
[----:B0-----:R-:W-:Y:S02]  /*14c20*/  @!P0 IMAD.MOV.U32 R4, RZ, RZ, R45 ;  /* 0x000000ffff048224 */ /* 0x001fe400078e002d */
[----:B------:R-:W-:-:S05]  /*14c30*/  @!P0 IMAD.MOV.U32 R5, RZ, RZ, R31 ;  /* 0x000000ffff058224 */ /* 0x000fca00078e001f */
[----:B------:R4:W3:Y:S02]  /*14c40*/  @!P0 LDG.E.U8 R21, desc[UR58][R4.64] ;  /* 0x0000003a04158981 */ /* 0x0008e4000c1e1100 */
[----:B----4-:R-:W-:Y:S02]  /*14c50*/  @!P0 IMAD.MOV.U32 R4, RZ, RZ, R244 ;  /* 0x000000ffff048224 */ /* 0x010fe400078e00f4 */
[----:B------:R-:W-:-:S05]  /*14c60*/  @!P0 IMAD.MOV.U32 R5, RZ, RZ, R129 ;  /* 0x000000ffff058224 */ /* 0x000fca00078e0081 */
[----:B------:R2:W4:Y:S02]  /*14c70*/  @!P0 LDG.E.U8 R20, desc[UR58][R4.64] ;  /* 0x0000003a04148981 */ /* 0x000524000c1e1100 */
[----:B--2---:R-:W-:Y:S02]  /*14c80*/  @!P0 IMAD.MOV.U32 R4, RZ, RZ, R27 ;  /* 0x000000ffff048224 */ /* 0x004fe400078e001b */
[----:B------:R-:W-:-:S05]  /*14c90*/  @!P0 IMAD.MOV.U32 R5, RZ, RZ, R133 ;  /* 0x000000ffff058224 */ /* 0x000fca00078e0085 */
[----:B------:R0:W2:Y:S02]  /*14ca0*/  @!P0 LDG.E.U8 R19, desc[UR58][R4.64] ;  /* 0x0000003a04138981 */ /* 0x0000a4000c1e1100 */
[----:B0-----:R-:W-:Y:S02]  /*14cb0*/  @!P0 IMAD.MOV.U32 R4, RZ, RZ, R32 ;  /* 0x000000ffff048224 */ /* 0x001fe400078e0020 */
        /* <DEDUP_REMOVED lines=12> */
[----:B------:R-:W-:Y:S02]  /*14d80*/  @!P0 IMAD.MOV.U32 R5, RZ, RZ, R33 ;  /* 0x000000ffff058224 */ /* 0x000fe400078e0021 */
[----:B------:R-:W3:Y:S04]  /*14d90*/  LDL R33, [R1+0xfe0] ;  /* 0x000fe00001217983 */ /* 0x000ee80000100800 */
[----:B------:R0:W2:Y:S02]  /*14da0*/  @!P0 LDG.E.U8 R7, desc[UR58][R4.64] ;  /* 0x0000003a04078981 */ /* 0x0000a4000c1e1100 */
[----:B0-----:R-:W-:-:S02]  /*14db0*/  @!P0 IMAD.MOV.U32 R4, RZ, RZ, R146 ;  /* 0x000000ffff048224 */ /* 0x001fc400078e0092 */
[----:B------:R-:W-:Y:S02]  /*14dc0*/  @!P0 IMAD.MOV.U32 R5, RZ, RZ, R30 ;  /* 0x000000ffff058224 */ /* 0x000fe400078e001e */
[----:B------:R-:W4:Y:S04]  /*14dd0*/  LDL R30, [R1+0xfe4] ;  /* 0x000fe400011e7983 */ /* 0x000f280000100800 */
[----:B------:R0:W2:Y:S02]  /*14de0*/  @!P0 LDG.E.U8 R6, desc[UR58][R4.64] ;  /* 0x0000003a04068981 */ /* 0x0000a4000c1e1100 */
[----:B0-----:R-:W-:Y:S02]  /*14df0*/  @!P0 IMAD.MOV.U32 R4, RZ, RZ, R150 ;  /* 0x000000ffff048224 */ /* 0x001fe400078e0096 */
[----:B------:R-:W-:Y:S01]  /*14e00*/  @!P0 IMAD.MOV.U32 R5, RZ, RZ, R41 ;  /* 0x000000ffff058224 */ /* 0x000fe200078e0029 */
[----:B------:R-:W-:Y:S01]  /*14e10*/  PRMT R167, RZ, 0x7610, R167 ;  /* 0x00007610ffa77816 */ /* 0x000fe200000000a7 */
[----:B------:R-:W2:Y:S04]  /*14e20*/  LDL R41, [R1+0xf90] ;  /* 0x000f900001297983 */ /* 0x000ea80000100800 */
[----:B------:R0:W2:Y:S02]  /*14e30*/  @!P0 LDG.E.U8 R164, desc[UR58][R4.64] ;  /* 0x0000003a04a48981 */ /* 0x0000a4000c1e1100 */
[----:B0-----:R-:W-:-:S02]  /*14e40*/  @!P0 IMAD.MOV.U32 R4, RZ, RZ, R28 ;  /* 0x000000ffff048224 */ /* 0x001fc400078e001c */
[----:B------:R-:W-:Y:S01]  /*14e50*/  @!P0 IMAD.MOV.U32 R5, RZ, RZ, R39 ;  /* 0x000000ffff058224 */ /* 0x000fe200078e0027 */
[----:B------:R-:W2:Y:S04]  /*14e60*/  LDL R28, [R1+0xfd4] ;  /* 0x000fd400011c7983 */ /* 0x000ea80000100800 */
        /* <DEDUP_REMOVED lines=8> */
[----:B------:R-:W2:Y:S01]  /*14ef0*/  LDL R25, [R1+0xfb0] ;  /* 0x000fb00001197983 */ /* 0x000ea20000100800 */
[----:B------:R-:W-:-:S03]  /*14f00*/  @!P0 IMAD.MOV.U32 R4, RZ, RZ, R9 ;  /* 0x000000ffff048224 */ /* 0x000fc600078e0009 */
[----:B------:R-:W2:Y:S01]  /*14f10*/  LDL R9, [R1+0xfb4] ;  /* 0x000fb40001097983 */ /* 0x000ea20000100800 */
[----:B------:R-:W-:-:S03]  /*14f20*/  PRMT R168, RZ, 0x7610, R168 ;  /* 0x00007610ffa87816 */ /* 0x000fc600000000a8 */
[----:B------:R0:W2:Y:S01]  /*14f30*/  @!P0 LDG.E.U8 R167, desc[UR58][R4.64] ;  /* 0x0000003a04a78981 */ /* 0x0000a2000c1e1100 */
[----:B------:R-:W-:Y:S01]  /*14f40*/  PRMT R169, RZ, 0x7610, R169 ;  /* 0x00007610ffa97816 */ /* 0x000fe200000000a9 */
[----:B0-----:R-:W-:Y:S02]  /*14f50*/  @!P0 IMAD.MOV.U32 R4, RZ, RZ, R35 ;  /* 0x000000ffff048224 */ /* 0x001fe400078e0023 */
[----:B------:R-:W-:Y:S01]  /*14f60*/  @!P0 IMAD.MOV.U32 R5, RZ, RZ, R38 ;  /* 0x000000ffff058224 */ /* 0x000fe200078e0026 */
[----:B------:R-:W2:Y:S04]  /*14f70*/  LDL R35, [R1+0xfa4] ;  /* 0x000fa40001237983 */ /* 0x000ea80000100800 */
[----:B------:R-:W2:Y:S04]  /*14f80*/  LDL R38, [R1+0xfa0] ;  /* 0x000fa00001267983 */ /* 0x000ea80000100800 */
[----:B------:R0:W2:Y:S01]  /*14f90*/  @!P0 LDG.E.U8 R168, desc[UR58][R4.64] ;  /* 0x0000003a04a88981 */ /* 0x0000a2000c1e1100 */
[----:B------:R-:W-:Y:S01]  /*14fa0*/  PRMT R170, RZ, 0x7610, R170 ;  /* 0x00007610ffaa7816 */ /* 0x000fe200000000aa */
[----:B0-----:R-:W-:-:S02]  /*14fb0*/  @!P0 IMAD.MOV.U32 R4, RZ, RZ, R36 ;  /* 0x000000ffff048224 */ /* 0x001fc400078e0024 */
[----:B------:R-:W-:Y:S01]  /*14fc0*/  @!P0 IMAD.MOV.U32 R5, RZ, RZ, R40 ;  /* 0x000000ffff058224 */ /* 0x000fe200078e0028 */
[----:B------:R-:W2:Y:S04]  /*14fd0*/  LDL R36, [R1+0xf94] ;  /* 0x000f940001247983 */ /* 0x000ea80000100800 */
[----:B------:R3:W2:Y:S01]  /*14fe0*/  @!P0 LDG.E.U8 R169, desc[UR58][R4.64] ;  /* 0x0000003a04a98981 */ /* 0x0006a2000c1e1100 */
[----:B------:R-:W-:-:S03]  /*14ff0*/  PRMT R171, RZ, 0x7610, R171 ;  /* 0x00007610ffab7816 */ /* 0x000fc600000000ab */
[----:B------:R-:W2:Y:S01]  /*15000*/  LDL R40, [R1+0xf70] ;  /* 0x000f700001287983 */ /* 0x000ea20000100800 */
[----:B------:R-:W-:Y:S01]  /*15010*/  PRMT R172, RZ, 0x7610, R172 ;  /* 0x00007610ffac7816 */ /* 0x000fe200000000ac */
[----:B---3--:R-:W-:Y:S02]  /*15020*/  @!P0 IMAD.MOV.U32 R5, RZ, RZ, R33 ;  /* 0x000000ffff058224 */ /* 0x008fe400078e0021 */
[----:B------:R-:W3:Y:S01]  /*15030*/  LDL R33, [R1+0xf80] ;  /* 0x000f800001217983 */ /* 0x000ee20000100800 */
[----:B----4-:R-:W-:-:S03]  /*15040*/  @!P0 IMAD.MOV.U32 R4, RZ, RZ, R30 ;  /* 0x000000ffff048224 */ /* 0x010fc600078e001e */
[----:B------:R-:W4:Y:S04]  /*15050*/  LDL R30, [R1+0xf84] ;  /* 0x000f8400011e7983 */ /* 0x000f280000100800 */
[----:B------:R2:W4:Y:S02]  /*15060*/  @!P0 LDG.E.U8 R170, desc[UR58][R4.64] ;  /* 0x0000003a04aa8981 */ /* 0x000524000c1e1100 */
[----:B--2---:R-:W-:Y:S02]  /*15070*/  @!P0 IMAD.MOV.U32 R4, RZ, RZ, R28 ;  /* 0x000000ffff048224 */ /* 0x004fe400078e001c */
[----:B------:R-:W2:Y:S01]  /*15080*/  LDL R28, [R1+0xf74] ;  /* 0x000f7400011c7983 */ /* 0x000ea20000100800 */
[----:B------:R-:W-:-:S03]  /*15090*/  @!P0 IMAD.MOV.U32 R5, RZ, RZ, R39 ;  /* 0x000000ffff058224 */ /* 0x000fc600078e0027 */
[----:B------:R-:W2:Y:S04]  /*150a0*/  LDL R39, [R1+0xf60] ;  /* 0x000f600001277983 */ /* 0x000ea80000100800 */
[----:B------:R0:W2:Y:S02]  /*150b0*/  @!P0 LDG.E.U8 R171, desc[UR58][R4.64] ;  /* 0x0000003a04ab8981 */ /* 0x0000a4000c1e1100 */
[----:B0-----:R-:W-:Y:S02]  /*150c0*/  @!P0 IMAD.MOV.U32 R4, RZ, RZ, R24 ;  /* 0x000000ffff048224 */ /* 0x001fe400078e0018 */
[----:B------:R-:W2:Y:S01]  /*150d0*/  LDL R24, [R1+0xf54] ;  /* 0x000f540001187983 */ /* 0x000ea20000100800 */
[----:B------:R-:W-:-:S03]  /*150e0*/  @!P0 IMAD.MOV.U32 R5, RZ, RZ, R29 ;  /* 0x000000ffff058224 */ /* 0x000fc600078e001d */
[----:B------:R-:W2:Y:S04]  /*150f0*/  LDL R29, [R1+0xf64] ;  /* 0x000f6400011d7983 */ /* 0x000ea80000100800 */
[----:B------:R0:W2:Y:S02]  /*15100*/  @!P0 LDG.E.U8 R172, desc[UR58][R4.64] ;  /* 0x0000003a04ac8981 */ /* 0x0000a4000c1e1100 */
[----:B0-----:R-:W-:Y:S02]  /*15110*/  @!P0 IMAD.MOV.U32 R5, RZ, RZ, R25 ;  /* 0x000000ffff058224 */ /* 0x001fe400078e0019 */
[----:B------:R-:W2:Y:S01]  /*15120*/  LDL R25, [R1+0xf50] ;  /* 0x000f500001197983 */ /* 0x000ea20000100800 */
[----:B------:R-:W-:-:S03]  /*15130*/  @!P0 IMAD.MOV.U32 R4, RZ, RZ, R9 ;  /* 0x000000ffff048224 */ /* 0x000fc600078e0009 */
[----:B------:R-:W2:Y:S01]  /*15140*/  LDL R9, [R1+0xf44] ;  /* 0x000f440001097983 */ /* 0x000ea20000100800 */
[----:B------:R-:W-:Y:S02]  /*15150*/  PRMT R173, RZ, 0x7610, R173 ;  /* 0x00007610ffad7816 */ /* 0x000fe400000000ad */
[----:B------:R-:W-:-:S04]  /*15160*/  PRMT R174, RZ, 0x7610, R174 ;  /* 0x00007610ffae7816 */ /* 0x000fc800000000ae */
[----:B------:R0:W2:Y:S01]  /*15170*/  @!P0 LDG.E.U8 R173, desc[UR58][R4.64] ;  /* 0x0000003a04ad8981 */ /* 0x0000a2000c1e1100 */
[----:B------:R-:W-:Y:S01]  /*15180*/  PRMT R191, RZ, 0x7610, R191 ;  /* 0x00007610ffbf7816 */ /* 0x000fe200000000bf */
[----:B0-----:R-:W-:Y:S02]  /*15190*/  @!P0 IMAD.MOV.U32 R4, RZ, RZ, R35 ;  /* 0x000000ffff048224 */ /* 0x001fe400078e0023 */
[----:B------:R-:W-:Y:S01]  /*151a0*/  @!P0 IMAD.MOV.U32 R5, RZ, RZ, R38 ;  /* 0x000000ffff058224 */ /* 0x000fe200078e0026 */
[----:B------:R-:W-:Y:S01]  /*151b0*/  PRMT R193, RZ, 0x7610, R193 ;  /* 0x00007610ffc17816 */ /* 0x000fe200000000c1 */
[----:B------:R-:W2:Y:S04]  /*151c0*/  LDL R38, [R1+0xf40] ;  /* 0x000f400001267983 */ /* 0x000ea80000100800 */
[----:B------:R0:W2:Y:S04]  /*151d0*/  @!P0 LDG.E.U8 R174, desc[UR58][R4.64] ;  /* 0x0000003a04ae8981 */ /* 0x0000a8000c1e1100 */
[----:B------:R-:W2:Y:S01]  /*151e0*/  LDL R35, [R1+0xf34] ;  /* 0x000f340001237983 */ /* 0x000ea20000100800 */
[----:B0-----:R-:W-:-:S02]  /*151f0*/  @!P0 IMAD.MOV.U32 R5, RZ, RZ, R41 ;  /* 0x000000ffff058224 */ /* 0x001fc400078e0029 */
[----:B------:R-:W-:Y:S01]  /*15200*/  @!P0 IMAD.MOV.U32 R4, RZ, RZ, R36 ;  /* 0x000000ffff048224 */ /* 0x000fe200078e0024 */
[----:B------:R-:W-:Y:S01]  /*15210*/  PRMT R194, RZ, 0x7610, R194 ;  /* 0x00007610ffc27816 */ /* 0x000fe200000000c2 */
[----:B------:R-:W2:Y:S04]  /*15220*/  LDL R36, [R1+0xf30] ;  /* 0x000f300001247983 */ /* 0x000ea80000100800 */
[----:B------:R3:W2:Y:S01]  /*15230*/  @!P0 LDG.E.U8 R191, desc[UR58][R4.64] ;  /* 0x0000003a04bf8981 */ /* 0x0006a2000c1e1100 */
[----:B------:R-:W-:Y:S02]  /*15240*/  PRMT R195, RZ, 0x7610, R195 ;  /* 0x00007610ffc37816 */ /* 0x000fe400000000c3 */
[----:B------:R-:W-:Y:S01]  /*15250*/  PRMT R197, RZ, 0x7610, R197 ;  /* 0x00007610ffc57816 */ /* 0x000fe200000000c5 */
[----:B------:R-:W2:Y:S01]  /*15260*/  LDL R41, [R1+0xed0] ;  /* 0x000ed00001297983 */ /* 0x000ea20000100800 */
[----:B---3--:R-:W-:-:S03]  /*15270*/  @!P0 IMAD.MOV.U32 R5, RZ, RZ, R33 ;  /* 0x000000ffff058224 */ /* 0x008fc600078e0021 */
[----:B------:R-:W3:Y:S01]  /*15280*/  LDL R33, [R1+0xf20] ;  /* 0x000f200001217983 */ /* 0x000ee20000100800 */
[----:B----4-:R-:W-:-:S03]  /*15290*/  @!P0 IMAD.MOV.U32 R4, RZ, RZ, R30 ;  /* 0x000000ffff048224 */ /* 0x010fc600078e001e */
[----:B------:R-:W4:Y:S04]  /*152a0*/  LDL R30, [R1+0xf24] ;  /* 0x000f2400011e7983 */ /* 0x000f280000100800 */
[----:B------:R0:W4:Y:S02]  /*152b0*/  @!P0 LDG.E.U8 R193, desc[UR58][R4.64] ;  /* 0x0000003a04c18981 */ /* 0x000124000c1e1100 */
[----:B0-----:R-:W-:Y:S02]  /*152c0*/  @!P0 IMAD.MOV.U32 R5, RZ, RZ, R40 ;  /* 0x000000ffff058224 */ /* 0x001fe400078e0028 */
[----:B------:R-:W4:Y:S01]  /*152d0*/  LDL R40, [R1+0xed4] ;  /* 0x000ed40001287983 */ /* 0x000f220000100800 */
[----:B--2---:R-:W-:-:S03]  /*152e0*/  @!P0 IMAD.MOV.U32 R4, RZ, RZ, R28 ;  /* 0x000000ffff048224 */ /* 0x004fc600078e001c */
[----:B------:R-:W2:Y:S04]  /*152f0*/  LDL R28, [R1+0xf14] ;  /* 0x000f1400011c7983 */ /* 0x000ea80000100800 */
[----:B------:R0:W2:Y:S02]  /*15300*/  @!P0 LDG.E.U8 R194, desc[UR58][R4.64] ;  /* 0x0000003a04c28981 */ /* 0x0000a4000c1e1100 */
[----:B0-----:R-:W-:Y:S01]  /*15310*/  @!P0 IMAD.MOV.U32 R5, RZ, RZ, R39 ;  /* 0x000000ffff058224 */ /* 0x001fe200078e0027 */
[----:B------:R-:W-:Y:S01]  /*15320*/  PRMT R198, RZ, 0x7610, R198 ;  /* 0x00007610ffc67816 */ /* 0x000fe200000000c6 */
        /* <DEDUP_REMOVED lines=21> */
[----:B------:R-:W-:-:S02]  /*15480*/  PRMT R202, RZ, 0x7610, R202 ;  /* 0x00007610ffca7816 */ /* 0x000fc400000000ca */
        /* <DEDUP_REMOVED lines=18> */
[----:B------:R-:W-:Y:S01]  /*155b0*/  PRMT R205, RZ, 0x7610, R205 ;  /* 0x00007610ffcd7816 */ /* 0x000fe200000000cd */
[----:B------:R-:W-:Y:S01]  /*155c0*/  @!P0 IMAD.MOV.U32 R5, RZ, RZ, R128 ;  /* 0x000000ffff058224 */ /* 0x000fe200078e0080 */
[----:B------:R-:W-:-:S04]  /*155d0*/  PRMT R206, RZ, 0x7610, R206 ;  /* 0x00007610ffce7816 */ /* 0x000fc800000000ce */
[----:B------:R0:W2:Y:S01]  /*155e0*/  @!P0 LDG.E.U8 R205, desc[UR58][R4.64] ;  /* 0x0000003a04cd8981 */ /* 0x0000a2000c1e1100 */
[----:B------:R-:W-:Y:S01]  /*155f0*/  PRMT R207, RZ, 0x7610, R207 ;  /* 0x00007610ffcf7816 */ /* 0x000fe200000000cf */
[----:B0-----:R-:W-:Y:S02]  /*15600*/  @!P0 IMAD.MOV.U32 R4, RZ, RZ, R42 ;  /* 0x000000ffff048224 */ /* 0x001fe400078e002a */
[----:B------:R-:W-:-:S05]  /*15610*/  @!P0 IMAD.MOV.U32 R5, RZ, RZ, R127 ;  /* 0x000000ffff058224 */ /* 0x000fca00078e007f */
        /* <DEDUP_REMOVED lines=11> */
[----:B------:R-:W-:Y:S01]  /*156d0*/  @!P0 IMAD.MOV.U32 R5, RZ, RZ, R36 ;  /* 0x000000ffff058224 */ /* 0x000fe200078e0024 */
[----:B------:R-:W-:Y:S01]  /*156e0*/  PRMT R213, RZ, 0x7610, R213 ;  /* 0x00007610ffd57816 */ /* 0x000fe200000000d5 */
[----:B------:R-:W2:Y:S04]  /*156f0*/  LDL.LU R36, [R1+0xe60] ;  /* 0x000e600001247983 */ /* 0x000ea80000300800 */
[----:B------:R3:W2:Y:S01]  /*15700*/  @!P0 LDG.E.U8 R210, desc[UR58][R4.64] ;  /* 0x0000003a04d28981 */ /* 0x0006a2000c1e1100 */
[----:B------:R-:W-:-:S03]  /*15710*/  PRMT R214, RZ, 0x7610, R214 ;  /* 0x00007610ffd67816 */ /* 0x000fc600000000d6 */
[----:B------:R-:W-:Y:S04]  /*15720*/  STL [R1+0x13d0], R236 ;  /* 0x0013d0ec01007387 */ /* 0x000fe80000100800 */
[----:B------:R0:W-:Y:S01]  /*15730*/  STL [R1+0x13cc], R2 ;  /* 0x0013cc0201007387 */ /* 0x0001e20000100800 */
[----:B------:R-:W-:Y:S01]  /*15740*/  PRMT R215, RZ, 0x7610, R215 ;  /* 0x00007610ffd77816 */ /* 0x000fe200000000d7 */
[----:B---3--:R-:W-:Y:S02]  /*15750*/  @!P0 IMAD.MOV.U32 R5, RZ, RZ, R33 ;  /* 0x000000ffff058224 */ /* 0x008fe400078e0021 */
[----:B----4-:R-:W-:-:S05]  /*15760*/  @!P0 IMAD.MOV.U32 R4, RZ, RZ, R30 ;  /* 0x000000ffff048224 */ /* 0x010fca00078e001e */
[----:B------:R2:W3:Y:S02]  /*15770*/  @!P0 LDG.E.U8 R211, desc[UR58][R4.64] ;  /* 0x0000003a04d38981 */ /* 0x0004e4000c1e1100 */
[----:B--2---:R-:W-:Y:S02]  /*15780*/  @!P0 IMAD.MOV.U32 R4, RZ, RZ, R28 ;  /* 0x000000ffff048224 */ /* 0x004fe400078e001c */
[----:B------:R-:W-:-:S05]  /*15790*/  @!P0 IMAD.MOV.U32 R5, RZ, RZ, R29 ;  /* 0x000000ffff058224 */ /* 0x000fca00078e001d */
[----:B------:R1:W2:Y:S02]  /*157a0*/  @!P0 LDG.E.U8 R213, desc[UR58][R4.64] ;  /* 0x0000003a04d58981 */ /* 0x0002a4000c1e1100 */
[----:B-1----:R-:W-:Y:S02]  /*157b0*/  @!P0 IMAD.MOV.U32 R5, RZ, RZ, R236 ;  /* 0x000000ffff058224 */ /* 0x002fe400078e00ec */
[----:B------:R-:W-:-:S05]  /*157c0*/  @!P0 IMAD.MOV.U32 R4, RZ, RZ, R25 ;  /* 0x000000ffff048224 */ /* 0x000fca00078e0019 */
[----:B------:R1:W4:Y:S02]  /*157d0*/  @!P0 LDG.E.U8 R214, desc[UR58][R4.64] ;  /* 0x0000003a04d68981 */ /* 0x000324000c1e1100 */
[----:B-1----:R-:W-:Y:S02]  /*157e0*/  @!P0 IMAD.MOV.U32 R5, RZ, RZ, R2 ;  /* 0x000000ffff058224 */ /* 0x002fe400078e0002 */
[----:B------:R-:W-:Y:S01]  /*157f0*/  @!P0 IMAD.MOV.U32 R4, RZ, RZ, R24 ;  /* 0x000000ffff048224 */ /* 0x000fe200078e0018 */
[----:B0-----:R-:W3:Y:S04]  /*15800*/  LDL.LU R2, [R1+0xe88] ;  /* 0x000e880001027983 */ /* 0x001ee80000300800 */
[----:B------:R-:W2:Y:S04]  /*15810*/  LDL R39, [R1+0x1194] ;  /* 0x0011940001277983 */ /* 0x000ea80000100800 */
[----:B------:R-:W4:Y:S04]  /*15820*/  LDL R30, [R1+0x139c] ;  /* 0x00139c00011e7983 */ /* 0x000f280000100800 */
[----:B------:R-:W3:Y:S04]  /*15830*/  LDL R38, [R1+0x138c] ;  /* 0x00138c0001267983 */ /* 0x000ee80000100800 */
[----:B------:R-:W3:Y:S04]  /*15840*/  LDL R24, [R1+0x1390] ;  /* 0x0013900001187983 */ /* 0x000ee80000100800 */
[----:B------:R-:W3:Y:S04]  /*15850*/  LDL R35, [R1+0x1188] ;  /* 0x0011880001237983 */ /* 0x000ee80000100800 */
[----:B------:R-:W3:Y:S04]  /*15860*/  LDL R28, [R1+0x118c] ;  /* 0x00118c00011c7983 */ /* 0x000ee80000100800 */
[----:B------:R-:W2:Y:S04]  /*15870*/  LDL.LU R42, [R1+0xe04] ;  /* 0x000e0400012a7983 */ /* 0x000ea80000300800 */
[----:B------:R-:W4:Y:S04]  /*15880*/  LDL.LU R40, [R1+0xe24] ;  /* 0x000e240001287983 */ /* 0x000f280000300800 */
[----:B------:R-:W3:Y:S04]  /*15890*/  LDL.LU R41, [R1+0xe50] ;  /* 0x000e500001297983 */ /* 0x000ee80000300800 */
[----:B------:R-:W2:Y:S04]  /*158a0*/  LDL.LU R33, [R1+0xe00] ;  /* 0x000e000001217983 */ /* 0x000ea80000300800 */
[----:B------:R-:W2:Y:S04]  /*158b0*/  LDL.LU R29, [R1+0xe10] ;  /* 0x000e1000011d7983 */ /* 0x000ea80000300800 */
[----:B------:R-:W2:Y:S04]  /*158c0*/  LDL.LU R25, [R1+0xe20] ;  /* 0x000e200001197983 */ /* 0x000ea80000300800 */
[----:B------:R-:W4:Y:S04]  /*158d0*/  LDL.LU R252, [R1+0xe34] ;  /* 0x000e340001fc7983 */ /* 0x000f280000300800 */
[----:B------:R0:W2:Y:S04]  /*158e0*/  @!P0 LDG.E.U8 R215, desc[UR58][R4.64] ;  /* 0x0000003a04d78981 */ /* 0x0000a8000c1e1100 */
[----:B------:R-:W2:Y:S04]  /*158f0*/  LDL.LU R247, [R1+0xe30] ;  /* 0x000e300001f77983 */ /* 0x000ea80000300800 */
[----:B------:R-:W2:Y:S01]  /*15900*/  LDL.LU R239, [R1+0xe14] ;  /* 0x000e140001ef7983 */ /* 0x000ea20000300800 */
[----:B0-----:R-:W-:-:S03]  /*15910*/  @!P0 IMAD.MOV.U32 R4, RZ, RZ, R9 ;  /* 0x000000ffff048224 */ /* 0x001fc600078e0009 */
[----:B------:R-:W4:Y:S01]  /*15920*/  LDL.LU R9, [R1+0xe40] ;  /* 0x000e400001097983 */ /* 0x000f220000300800 */
[----:B------:R-:W-:Y:S02]  /*15930*/  PRMT R217, RZ, 0x7610, R217 ;  /* 0x00007610ffd97816 */ /* 0x000fe400000000d9 */
[----:B------:R-:W-:Y:S01]  /*15940*/  PRMT R218, RZ, 0x7610, R218 ;  /* 0x00007610ffda7816 */ /* 0x000fe200000000da */
[----:B------:R-:W2:Y:S01]  /*15950*/  LDL.LU R127, [R1+0x10c8] ;  /* 0x0010c800017f7983 */ /* 0x000ea20000300800 */
[----:B------:R-:W-:Y:S01]  /*15960*/  @!P0 IMAD.MOV.U32 R5, RZ, RZ, R36 ;  /* 0x000000ffff058224 */ /* 0x000fe200078e0024 */
[----:B------:R-:W-:Y:S02]  /*15970*/  PRMT R219, RZ, 0x7610, R219 ;  /* 0x00007610ffdb7816 */ /* 0x000fe400000000db */
[----:B------:R-:W-:Y:S01]  /*15980*/  PRMT R221, RZ, 0x7610, R221 ;  /* 0x00007610ffdd7816 */ /* 0x000fe200000000dd */
[----:B------:R-:W2:Y:S04]  /*15990*/  LDL.LU R128, [R1+0x109c] ;  /* 0x00109c0001807983 */ /* 0x000ea80000300800 */
[----:B------:R0:W2:Y:S01]  /*159a0*/  @!P0 LDG.E.U8 R217, desc[UR58][R4.64] ;  /* 0x0000003a04d98981 */ /* 0x0000a2000c1e1100 */
[----:B------:R-:W-:-:S02]  /*159b0*/  PRMT R222, RZ, 0x7610, R222 ;  /* 0x00007610ffde7816 */ /* 0x000fc400000000de */
[----:B------:R-:W-:Y:S01]  /*159c0*/  PRMT R228, RZ, 0x7610, R228 ;  /* 0x00007610ffe47816 */ /* 0x000fe200000000e4 */
[----:B------:R-:W2:Y:S01]  /*159d0*/  LDL.LU R131, [R1+0x10b8] ;  /* 0x0010b80001837983 */ /* 0x000ea20000300800 */
[----:B------:R-:W-:-:S03]  /*159e0*/  PRMT R227, RZ, 0x7610, R227 ;  /* 0x00007610ffe37816 */ /* 0x000fc600000000e3 */
[----:B------:R-:W2:Y:S01]  /*159f0*/  LDL.LU R132, [R1+0x108c] ;  /* 0x00108c0001847983 */ /* 0x000ea20000300800 */
[----:B0-----:R-:W-:-:S03]  /*15a00*/  @!P0 IMAD.MOV.U32 R4, RZ, RZ, R235 ;  /* 0x000000ffff048224 */ /* 0x001fc600078e00eb */
[----:B------:R-:W2:Y:S01]  /*15a10*/  LDL.LU R135, [R1+0x10a8] ;  /* 0x0010a80001877983 */ /* 0x000ea20000300800 */
[----:B------:R-:W-:-:S03]  /*15a20*/  PRMT R226, RZ, 0x7610, R226 ;  /* 0x00007610ffe27816 */ /* 0x000fc600000000e2 */
[----:B------:R-:W2:Y:S04]  /*15a30*/  LDL.LU R136, [R1+0x107c] ;  /* 0x00107c0001887983 */ /* 0x000ea80000300800 */
[----:B------:R-:W2:Y:S04]  /*15a40*/  LDL.LU R139, [R1+0x1098] ;  /* 0x00109800018b7983 */ /* 0x000ea80000300800 */
[----:B------:R-:W2:Y:S04]  /*15a50*/  LDL.LU R140, [R1+0x106c] ;  /* 0x00106c00018c7983 */ /* 0x000ea80000300800 */
[----:B------:R-:W2:Y:S04]  /*15a60*/  LDL.LU R143, [R1+0x1088] ;  /* 0x00108800018f7983 */ /* 0x000ea80000300800 */
[----:B------:R-:W2:Y:S04]  /*15a70*/  LDL.LU R144, [R1+0x105c] ;  /* 0x00105c0001907983 */ /* 0x000ea80000300800 */
[----:B------:R-:W2:Y:S01]  /*15a80*/  LDL.LU R147, [R1+0x1078] ;  /* 0x0010780001937983 */ /* 0x000ea20000300800 */
[----:B------:R-:W-:-:S03]  /*15a90*/  PRMT R225, RZ, 0x7610, R225 ;  /* 0x00007610ffe17816 */ /* 0x000fc600000000e1 */
[----:B------:R-:W2:Y:S04]  /*15aa0*/  LDL.LU R148, [R1+0x104c] ;  /* 0x00104c0001947983 */ /* 0x000ea80000300800 */
[----:B------:R-:W2:Y:S04]  /*15ab0*/  LDL.LU R151, [R1+0x1068] ;  /* 0x0010680001977983 */ /* 0x000ea80000300800 */
[----:B------:R-:W2:Y:S04]  /*15ac0*/  LDL.LU R236, [R1+0xe6c] ;  /* 0x000e6c0001ec7983 */ /* 0x000ea80000300800 */
[----:B------:R0:W-:Y:S01]  /*15ad0*/  STL [R1+0x13d4], R235 ;  /* 0x0013d4eb01007387 */ /* 0x0001e20000100800 */
[----:B------:R-:W-:-:S03]  /*15ae0*/  PRMT R224, RZ, 0x7610, R224 ;  /* 0x00007610ffe07816 */ /* 0x000fc600000000e0 */
[----:B0-----:R-:W2:Y:S04]  /*15af0*/  LDL.LU R235, [R1+0xe98] ;  /* 0x000e980001eb7983 */ /* 0x001ea80000300800 */
[----:B------:R0:W-:Y:S01]  /*15b00*/  STL [R1+0x13d8], R0 ;  /* 0x0013d80001007387 */ /* 0x0001e20000100800 */
[----:B------:R-:W-:Y:S02]  /*15b10*/  PRMT R223, RZ, 0x7610, R223 ;  /* 0x00007610ffdf7816 */ /* 0x000fe400000000df */
[----:B------:R-:W-:Y:S01]  /*15b20*/  PRMT R233, RZ, 0x7610, R233 ;  /* 0x00007610ffe97816 */ /* 0x000fe200000000e9 */
[----:B---3--:R-:W-:-:S05]  /*15b30*/  @!P0 IMAD.MOV.U32 R5, RZ, RZ, R41 ;  /* 0x000000ffff058224 */ /* 0x008fca00078e0029 */
[----:B------:R1:W3:Y:S02]  /*15b40*/  @!P0 LDG.E.U8 R218, desc[UR58][R4.64] ;  /* 0x0000003a04da8981 */ /* 0x0002e4000c1e1100 */
[----:B-1----:R-:W-:Y:S02]  /*15b50*/  @!P0 IMAD.MOV.U32 R4, RZ, RZ, R0 ;  /* 0x000000ffff048224 */ /* 0x002fe400078e0000 */
[----:B0-----:R-:W3:Y:S01]  /*15b60*/  LDL.LU R0, [R1+0xe7c] ;  /* 0x000e7c0001007983 */ /* 0x001ee20000300800 */
[----:B----4-:R-:W-:-:S05]  /*15b70*/  @!P0 IMAD.MOV.U32 R5, RZ, RZ, R9 ;  /* 0x000000ffff058224 */ /* 0x010fca00078e0009 */
[----:B------:R0:W4:Y:S02]  /*15b80*/  @!P0 LDG.E.U8 R219, desc[UR58][R4.64] ;  /* 0x0000003a04db8981 */ /* 0x000124000c1e1100 */
[----:B0-----:R-:W-:Y:S02]  /*15b90*/  @!P0 IMAD.MOV.U32 R4, RZ, RZ, R252 ;  /* 0x000000ffff048224 */ /* 0x001fe400078e00fc */
[----:B--2---:R-:W-:-:S05]  /*15ba0*/  @!P0 IMAD.MOV.U32 R5, RZ, RZ, R247 ;  /* 0x000000ffff058224 */ /* 0x004fca00078e00f7 */
        /* <DEDUP_REMOVED lines=11> */
[----:B------:R-:W-:Y:S01]  /*15c60*/  @!P0 IMAD.MOV.U32 R5, RZ, RZ, R249 ;  /* 0x000000ffff058224 */ /* 0x000fe200078e00f9 */
[----:B------:R0:W-:Y:S04]  /*15c70*/  STL [R1+0x13e0], R250 ;  /* 0x0013e0fa01007387 */ /* 0x0001e80000100800 */
[----:B------:R1:W2:Y:S04]  /*15c80*/  @!P0 LDG.E.U8 R226, desc[UR58][R4.64] ;  /* 0x0000003a04e28981 */ /* 0x0002a8000c1e1100 */
[----:B0-----:R-:W2:Y:S01]  /*15c90*/  LDL.LU R250, [R1+0xe8c] ;  /* 0x000e8c0001fa7983 */ /* 0x001ea20000300800 */
[----:B-1----:R-:W-:-:S02]  /*15ca0*/  @!P0 IMAD.MOV.U32 R4, RZ, RZ, R246 ;  /* 0x000000ffff048224 */ /* 0x002fc400078e00f6 */
[----:B------:R-:W-:Y:S01]  /*15cb0*/  @!P0 IMAD.MOV.U32 R5, RZ, RZ, R245 ;  /* 0x000000ffff058224 */ /* 0x000fe200078e00f5 */
[----:B------:R0:W-:Y:S04]  /*15cc0*/  STL [R1+0x13dc], R249 ;  /* 0x0013dcf901007387 */ /* 0x0001e80000100800 */
[----:B------:R1:W2:Y:S04]  /*15cd0*/  @!P0 LDG.E.U8 R225, desc[UR58][R4.64] ;  /* 0x0000003a04e18981 */ /* 0x0002a8000c1e1100 */
[----:B0-----:R-:W2:Y:S01]  /*15ce0*/  LDL.LU R249, [R1+0xea8] ;  /* 0x000ea80001f97983 */ /* 0x001ea20000300800 */
[----:B-1----:R-:W-:-:S03]  /*15cf0*/  @!P0 IMAD.MOV.U32 R4, RZ, RZ, R242 ;  /* 0x000000ffff048224 */ /* 0x002fc600078e00f2 */
[----:B------:R0:W-:Y:S01]  /*15d00*/  STL [R1+0x13e8], R246 ;  /* 0x0013e8f601007387 */ /* 0x0001e20000100800 */
[----:B------:R-:W-:-:S05]  /*15d10*/  @!P0 IMAD.MOV.U32 R5, RZ, RZ, R241 ;  /* 0x000000ffff058224 */ /* 0x000fca00078e00f1 */
[----:B------:R1:W2:Y:S04]  /*15d20*/  @!P0 LDG.E.U8 R224, desc[UR58][R4.64] ;  /* 0x0000003a04e08981 */ /* 0x0002a8000c1e1100 */
[----:B0-----:R-:W2:Y:S04]  /*15d30*/  LDL.LU R246, [R1+0xe9c] ;  /* 0x000e9c0001f67983 */ /* 0x001ea80000300800 */
[----:B------:R0:W-:Y:S01]  /*15d40*/  STL [R1+0x13e4], R245 ;  /* 0x0013e4f501007387 */ /* 0x0001e20000100800 */
[----:B-1----:R-:W-:Y:S02]  /*15d50*/  @!P0 IMAD.MOV.U32 R4, RZ, RZ, R238 ;  /* 0x000000ffff048224 */ /* 0x002fe400078e00ee */
        /* <DEDUP_REMOVED lines=8> */
[----:B------:R0:W-:Y:S04]  /*15de0*/  STL [R1+0x13ec], R241 ;  /* 0x0013ecf101007387 */ /* 0x0001e80000100800 */
[----:B0-----:R-:W2:Y:S04]  /*15df0*/  LDL.LU R241, [R1+0xec8] ;  /* 0x000ec80001f17983 */ /* 0x001ea80000300800 */
[----:B------:R0:W-:Y:S04]  /*15e00*/  STL [R1+0x13f8], R238 ;  /* 0x0013f8ee01007387 */ /* 0x0001e80000100800 */
[----:B0-----:R-:W2:Y:S04]  /*15e10*/  LDL.LU R238, [R1+0xebc] ;  /* 0x000ebc0001ee7983 */ /* 0x001ea80000300800 */
[----:B------:R0:W-:Y:S04]  /*15e20*/  STL [R1+0x13f4], R237 ;  /* 0x0013f4ed01007387 */ /* 0x0001e80000100800 */
[----:B0-----:R-:W3:Y:S04]  /*15e30*/  LDL.LU R237, [R1+0xed8] ;  /* 0x000ed80001ed7983 */ /* 0x001ee80000300800 */
[----:B------:R-:W4:Y:S04]  /*15e40*/  LDL R39, [R1+0x1178] ;  /* 0x0011780001277983 */ /* 0x000f280000100800 */
[----:B------:R-:W2:Y:S04]  /*15e50*/  LDL R30, [R1+0x117c] ;  /* 0x00117c00011e7983 */ /* 0x000ea80000100800 */
[----:B------:R-:W3:Y:S04]  /*15e60*/  LDL R243, [R1+0x1168] ;  /* 0x0011680001f37983 */ /* 0x000ee80000100800 */
[----:B------:R-:W3:Y:S01]  /*15e70*/  LDL R240, [R1+0x116c] ;  /* 0x00116c0001f07983 */ /* 0x000ee20000100800 */
[----:B-1----:R-:W-:-:S03]  /*15e80*/  @!P0 IMAD.MOV.U32 R4, RZ, RZ, R24 ;  /* 0x000000ffff048224 */ /* 0x002fc600078e0018 */
[----:B------:R-:W3:Y:S01]  /*15e90*/  LDL R24, [R1+0x115c] ;  /* 0x00115c0001187983 */ /* 0x000ee20000100800 */
[----:B------:R-:W-:Y:S01]  /*15ea0*/  PRMT R232, RZ, 0x7610, R232 ;  /* 0x00007610ffe87816 */ /* 0x000fe200000000e8 */
[----:B------:R-:W-:Y:S02]  /*15eb0*/  @!P0 IMAD.MOV.U32 R5, RZ, RZ, R38 ;  /* 0x000000ffff058224 */ /* 0x000fe400078e0026 */
[----:B------:R-:W3:Y:S01]  /*15ec0*/  LDL R38, [R1+0x1158] ;  /* 0x0011580001267983 */ /* 0x000ee20000100800 */
[----:B------:R-:W-:-:S03]  /*15ed0*/  PRMT R231, RZ, 0x7610, R231 ;  /* 0x00007610ffe77816 */ /* 0x000fc600000000e7 */
[----:B------:R0:W3:Y:S01]  /*15ee0*/  @!P0 LDG.E.U8 R232, desc[UR58][R4.64] ;  /* 0x0000003a04e88981 */ /* 0x0000e2000c1e1100 */
[----:B------:R-:W-:Y:S01]  /*15ef0*/  PRMT R230, RZ, 0x7610, R230 ;  /* 0x00007610ffe67816 */ /* 0x000fe200000000e6 */
[----:B0-----:R-:W-:Y:S02]  /*15f00*/  @!P0 IMAD.MOV.U32 R4, RZ, RZ, R28 ;  /* 0x000000ffff048224 */ /* 0x001fe400078e001c */
[----:B------:R-:W-:Y:S01]  /*15f10*/  @!P0 IMAD.MOV.U32 R5, RZ, RZ, R35 ;  /* 0x000000ffff058224 */ /* 0x000fe200078e0023 */
[----:B------:R-:W3:Y:S04]  /*15f20*/  LDL R28, [R1+0x114c] ;  /* 0x00114c00011c7983 */ /* 0x000ee80000100800 */
[----:B------:R-:W3:Y:S04]  /*15f30*/  LDL R35, [R1+0x1148] ;  /* 0x0011480001237983 */ /* 0x000ee80000100800 */
[----:B------:R4:W3:Y:S01]  /*15f40*/  @!P0 LDG.E.U8 R231, desc[UR58][R4.64] ;  /* 0x0000003a04e78981 */ /* 0x0008e2000c1e1100 */
[----:B------:R-:W-:Y:S01]  /*15f50*/  PRMT R229, RZ, 0x7610, R229 ;  /* 0x00007610ffe57816 */ /* 0x000fe200000000e5 */
[----:B----4-:R-:W-:-:S02]  /*15f60*/  @!P0 IMAD.MOV.U32 R5, RZ, RZ, R39 ;  /* 0x000000ffff058224 */ /* 0x010fc400078e0027 */
[----:B------:R-:W4:Y:S01]  /*15f70*/  LDL R39, [R1+0x1138] ;  /* 0x0011380001277983 */ /* 0x000f220000100800 */
[----:B--2---:R-:W-:-:S03]  /*15f80*/  @!P0 IMAD.MOV.U32 R4, RZ, RZ, R30 ;  /* 0x000000ffff048224 */ /* 0x004fc600078e001e */
[----:B------:R-:W2:Y:S04]  /*15f90*/  LDL R30, [R1+0x113c] ;  /* 0x00113c00011e7983 */ /* 0x000ea80000100800 */
[----:B------:R3:W2:Y:S02]  /*15fa0*/  @!P0 LDG.E.U8 R230, desc[UR58][R4.64] ;  /* 0x0000003a04e68981 */ /* 0x0006a4000c1e1100 */
[----:B---3--:R-:W-:Y:S02]  /*15fb0*/  @!P0 IMAD.MOV.U32 R4, RZ, RZ, R240 ;  /* 0x000000ffff048224 */ /* 0x008fe400078e00f0 */
[----:B------:R-:W-:-:S05]  /*15fc0*/  @!P0 IMAD.MOV.U32 R5, RZ, RZ, R243 ;  /* 0x000000ffff058224 */ /* 0x000fca00078e00f3 */
[----:B------:R0:W3:Y:S02]  /*15fd0*/  @!P0 LDG.E.U8 R229, desc[UR58][R4.64] ;  /* 0x0000003a04e58981 */ /* 0x0000e4000c1e1100 */
[----:B0-----:R-:W-:Y:S02]  /*15fe0*/  @!P0 IMAD.MOV.U32 R4, RZ, RZ, R24 ;  /* 0x000000ffff048224 */ /* 0x001fe400078e0018 */
[----:B------:R-:W3:Y:S01]  /*15ff0*/  LDL R24, [R1+0x112c] ;  /* 0x00112c0001187983 */ /* 0x000ee20000100800 */
[----:B------:R-:W-:Y:S01]  /*16000*/  PRMT R220, RZ, 0x7610, R220 ;  /* 0x00007610ffdc7816 */ /* 0x000fe200000000dc */
[----:B------:R-:W-:Y:S02]  /*16010*/  @!P0 IMAD.MOV.U32 R5, RZ, RZ, R38 ;  /* 0x000000ffff058224 */ /* 0x000fe400078e0026 */
[----:B------:R-:W3:Y:S04]  /*16020*/  LDL R38, [R1+0x1128] ;  /* 0x0011280001267983 */ /* 0x000ee80000100800 */
[----:B------:R0:W3:Y:S01]  /*16030*/  @!P0 LDG.E.U8 R220, desc[UR58][R4.64] ;  /* 0x0000003a04dc8981 */ /* 0x0000e2000c1e1100 */
[----:B------:R-:W-:Y:S01]  /*16040*/  PRMT R216, RZ, 0x7610, R216 ;  /* 0x00007610ffd87816 */ /* 0x000fe200000000d8 */
[----:B0-----:R-:W-:-:S02]  /*16050*/  @!P0 IMAD.MOV.U32 R5, RZ, RZ, R35 ;  /* 0x000000ffff058224 */ /* 0x001fc400078e0023 */
[----:B------:R-:W3:Y:S01]  /*16060*/  LDL R35, [R1+0x1118] ;  /* 0x0011180001237983 */ /* 0x000ee20000100800 */
[----:B------:R-:W-:-:S03]  /*16070*/  @!P0 IMAD.MOV.U32 R4, RZ, RZ, R28 ;  /* 0x000000ffff048224 */ /* 0x000fc600078e001c */
[----:B------:R-:W3:Y:S01]  /*16080*/  LDL R28, [R1+0x111c] ;  /* 0x00111c00011c7983 */ /* 0x000ee20000100800 */
[----:B------:R-:W-:-:S03]  /*16090*/  PRMT R212, RZ, 0x7610, R212 ;  /* 0x00007610ffd47816 */ /* 0x000fc600000000d4 */
[----:B------:R4:W3:Y:S02]  /*160a0*/  @!P0 LDG.E.U8 R216, desc[UR58][R4.64] ;  /* 0x0000003a04d88981 */ /* 0x0008e4000c1e1100 */
[----:B----4-:R-:W-:Y:S02]  /*160b0*/  @!P0 IMAD.MOV.U32 R5, RZ, RZ, R39 ;  /* 0x000000ffff058224 */ /* 0x010fe400078e0027 */
[----:B--2---:R-:W-:Y:S02]  /*160c0*/  @!P0 IMAD.MOV.U32 R4, RZ, RZ, R30 ;  /* 0x000000ffff048224 */ /* 0x004fe400078e001e */
[----:B------:R-:W2:Y:S04]  /*160d0*/  LDL R30, [R1+0x110c] ;  /* 0x00110c00011e7983 */ /* 0x000ea80000100800 */
[----:B------:R-:W4:Y:S04]  /*160e0*/  LDL.LU R39, [R1+0x1108] ;  /* 0x0011080001277983 */ /* 0x000f280000300800 */
[----:B------:R3:W4:Y:S04]  /*160f0*/  @!P0 LDG.E.U8 R212, desc[UR58][R4.64] ;  /* 0x0000003a04d48981 */ /* 0x000728000c1e1100 */
[----:B------:R-:W4:Y:S01]  /*16100*/  LDL.LU R240, [R1+0x10f8] ;  /* 0x0010f80001f07983 */ /* 0x000f220000300800 */
[----:B---3--:R-:W-:-:S03]  /*16110*/  @!P0 IMAD.MOV.U32 R4, RZ, RZ, R24 ;  /* 0x000000ffff048224 */ /* 0x008fc600078e0018 */
[----:B------:R-:W3:Y:S01]  /*16120*/  LDL R24, [R1+0x10fc] ;  /* 0x0010fc0001187983 */ /* 0x000ee20000100800 */
[----:B------:R-:W-:Y:S01]  /*16130*/  PRMT R208, RZ, 0x7610, R208 ;  /* 0x00007610ffd07816 */ /* 0x000fe200000000d0 */
[----:B------:R-:W-:Y:S02]  /*16140*/  @!P0 IMAD.MOV.U32 R5, RZ, RZ, R38 ;  /* 0x000000ffff058224 */ /* 0x000fe400078e0026 */
[----:B------:R-:W3:Y:S04]  /*16150*/  LDL.LU R248, [R1+0x10e8] ;  /* 0x0010e80001f87983 */ /* 0x000ee80000300800 */
[----:B------:R0:W3:Y:S04]  /*16160*/  @!P0 LDG.E.U8 R208, desc[UR58][R4.64] ;  /* 0x0000003a04d08981 */ /* 0x0000e8000c1e1100 */
[----:B------:R-:W3:Y:S01]  /*16170*/  LDL.LU R38, [R1+0x10dc] ;  /* 0x0010dc0001267983 */ /* 0x000ee20000300800 */
[----:B------:R-:W-:Y:S01]  /*16180*/  PRMT R204, RZ, 0x7610, R204 ;  /* 0x00007610ffcc7816 */ /* 0x000fe200000000cc */
[----:B0-----:R-:W-:-:S02]  /*16190*/  @!P0 IMAD.MOV.U32 R5, RZ, RZ, R35 ;  /* 0x000000ffff058224 */ /* 0x001fc400078e0023 */
[----:B------:R-:W3:Y:S01]  /*161a0*/  LDL.LU R35, [R1+0x10ec] ;  /* 0x0010ec0001237983 */ /* 0x000ee20000300800 */
[----:B------:R-:W-:-:S03]  /*161b0*/  @!P0 IMAD.MOV.U32 R4, RZ, RZ, R28 ;  /* 0x000000ffff048224 */ /* 0x000fc600078e001c */
[----:B------:R-:W3:Y:S01]  /*161c0*/  LDL.LU R28, [R1+0x10d8] ;  /* 0x0010d800011c7983 */ /* 0x000ee20000300800 */
[----:B------:R-:W-:-:S03]  /*161d0*/  PRMT R200, RZ, 0x7610, R200 ;  /* 0x00007610ffc87816 */ /* 0x000fc600000000c8 */
[----:B------:R2:W3:Y:S04]  /*161e0*/  @!P0 LDG.E.U8 R204, desc[UR58][R4.64] ;  /* 0x0000003a04cc8981 */ /* 0x0004e8000c1e1100 */
[----:B------:R-:W3:Y:S01]  /*161f0*/  LDL.LU R243, [R1+0x10cc] ;  /* 0x0010cc0001f37983 */ /* 0x000ee20000300800 */
[----:B--2---:R-:W-:-:S03]  /*16200*/  @!P0 IMAD.MOV.U32 R4, RZ, RZ, R30 ;  /* 0x000000ffff048224 */ /* 0x004fc600078e001e */
[----:B------:R-:W2:Y:S01]  /*16210*/  LDL.LU R30, [R1+0x10ac] ;  /* 0x0010ac00011e7983 */ /* 0x000ea20000300800 */
[----:B----4-:R-:W-:-:S05]  /*16220*/  @!P0 IMAD.MOV.U32 R5, RZ, RZ, R39 ;  /* 0x000000ffff058224 */ /* 0x010fca00078e0027 */
[----:B------:R3:W4:Y:S02]  /*16230*/  @!P0 LDG.E.U8 R200, desc[UR58][R4.64] ;  /* 0x0000003a04c88981 */ /* 0x000724000c1e1100 */
[----:B---3--:R-:W-:Y:S02]  /*16240*/  @!P0 IMAD.MOV.U32 R4, RZ, RZ, R24 ;  /* 0x000000ffff048224 */ /* 0x008fe400078e0018 */
[----:B------:R-:W3:Y:S01]  /*16250*/  LDL.LU R24, [R1+0x10bc] ;  /* 0x0010bc0001187983 */ /* 0x000ee20000300800 */
[----:B------:R-:W-:Y:S01]  /*16260*/  PRMT R196, RZ, 0x7610, R196 ;  /* 0x00007610ffc47816 */ /* 0x000fe200000000c4 */
[----:B------:R-:W-:Y:S01]  /*16270*/  @!P0 IMAD.MOV.U32 R5, RZ, RZ, R240 ;  /* 0x000000ffff058224 */ /* 0x000fe200078e00f0 */
[----:B------:R-:W-:-:S04]  /*16280*/  PRMT R192, RZ, 0x7610, R192 ;  /* 0x00007610ffc07816 */ /* 0x000fc800000000c0 */
[----:B------:R0:W4:Y:S01]  /*16290*/  @!P0 LDG.E.U8 R196, desc[UR58][R4.64] ;  /* 0x0000003a04c48981 */ /* 0x000122000c1e1100 */
[----:B------:R-:W-:Y:S01]  /*162a0*/  PRMT R190, RZ, 0x7610, R190 ;  /* 0x00007610ffbe7816 */ /* 0x000fe200000000be */
[----:B0-----:R-:W-:Y:S02]  /*162b0*/  @!P0 IMAD.MOV.U32 R5, RZ, RZ, R248 ;  /* 0x000000ffff058224 */ /* 0x001fe400078e00f8 */
[----:B------:R-:W-:-:S05]  /*162c0*/  @!P0 IMAD.MOV.U32 R4, RZ, RZ, R35 ;  /* 0x000000ffff048224 */ /* 0x000fca00078e0023 */
        /* <DEDUP_REMOVED lines=10> */
[----:B0-----:R-:W-:Y:S01]  /*16370*/  @!P0 IMAD.MOV.U32 R5, RZ, RZ, R131 ;  /* 0x000000ffff058224 */ /* 0x001fe200078e0083 */
[----:B------:R-:W-:Y:S02]  /*16380*/  PRMT R186, RZ, 0x7610, R186 ;  /* 0x00007610ffba7816 */ /* 0x000fe400000000ba */
[----:B------:R-:W-:Y:S02]  /*16390*/  PRMT R185, RZ, 0x7610, R185 ;  /* 0x00007610ffb97816 */ /* 0x000fe400000000b9 */
[----:B------:R-:W-:Y:S02]  /*163a0*/  PRMT R184, RZ, 0x7610, R184 ;  /* 0x00007610ffb87816 */ /* 0x000fe400000000b8 */
[----:B------:R-:W-:Y:S01]  /*163b0*/  PRMT R183, RZ, 0x7610, R183 ;  /* 0x00007610ffb77816 */ /* 0x000fe200000000b7 */
[----:B---3--:R-:W-:-:S05]  /*163c0*/  @!P0 IMAD.MOV.U32 R4, RZ, RZ, R24 ;  /* 0x000000ffff048224 */ /* 0x008fca00078e0018 */
[----:B------:R2:W3:Y:S02]  /*163d0*/  @!P0 LDG.E.U8 R188, desc[UR58][R4.64] ;  /* 0x0000003a04bc8981 */ /* 0x0004e4000c1e1100 */
        /* <DEDUP_REMOVED lines=14> */
[----:B------:R0:W2:Y:S04]  /*164c0*/  @!P0 LDG.E.U8 R183, desc[UR58][R4.64] ;  /* 0x0000003a04b78981 */ /* 0x0000a8000c1e1100 */
[----:B------:R-:W4:Y:S01]  /*164d0*/  LDL R5, [R1+0x1058] ;  /* 0x0010580001057983 */ /* 0x000f220000100800 */
[----:B------:R-:W-:Y:S01]  /*164e0*/  PRMT R182, RZ, 0x7610, R182 ;  /* 0x00007610ffb67816 */ /* 0x000fe200000000b6 */
[----:B0-----:R-:W-:-:S05]  /*164f0*/  @!P0 IMAD.MOV.U32 R4, RZ, RZ, R144 ;  /* 0x000000ffff048224 */ /* 0x001fca00078e0090 */
[----:B----4-:R0:W4:Y:S04]  /*16500*/  @!P0 LDG.E.U8 R182, desc[UR58][R4.64] ;  /* 0x0000003a04b68981 */ /* 0x010128000c1e1100 */
[----:B------:R-:W3:Y:S04]  /*16510*/  LDL R5, [R1+0x1048] ;  /* 0x0010480001057983 */ /* 0x000ee80000100800 */
[----:B------:R-:W-:Y:S04]  /*16520*/  STL.64 [R1+0x1658], R150 ;  /* 0x0016589601007387 */ /* 0x000fe80000100a00 */
[----:B------:R-:W-:Y:S04]  /*16530*/  STL.64 [R1+0x1650], R148 ;  /* 0x0016509401007387 */ /* 0x000fe80000100a00 */
[----:B------:R-:W-:Y:S04]  /*16540*/  STL.64 [R1+0x1648], R146 ;  /* 0x0016489201007387 */ /* 0x000fe80000100a00 */
[----:B------:R1:W-:Y:S04]  /*16550*/  STL.64 [R1+0x1640], R144 ;  /* 0x0016409001007387 */ /* 0x0003e80000100a00 */
[----:B------:R-:W-:Y:S04]  /*16560*/  STL.64 [R1+0x1638], R142 ;  /* 0x0016388e01007387 */ /* 0x000fe80000100a00 */
[----:B------:R2:W-:Y:S01]  /*16570*/  STL.64 [R1+0x1630], R140 ;  /* 0x0016308c01007387 */ /* 0x0005e20000100a00 */
[----:B0-----:R-:W-:-:S02]  /*16580*/  @!P0 IMAD.MOV.U32 R4, RZ, RZ, R148 ;  /* 0x000000ffff048224 */ /* 0x001fc400078e0094 */
[----:B-1----:R-:W-:Y:S02]  /*16590*/  IMAD.MOV.U32 R144, RZ, RZ, R41 ;  /* 0x000000ffff907224 */ /* 0x002fe400078e0029 */
[----:B--2---:R-:W-:Y:S02]  /*165a0*/  IMAD.MOV.U32 R141, RZ, RZ, R45 ;  /* 0x000000ffff8d7224 */ /* 0x004fe400078e002d */
[----:B------:R-:W2:Y:S04]  /*165b0*/  LDL.LU R45, [R1+0x19a8] ;  /* 0x0019a800012d7983 */ /* 0x000ea80000300800 */
[----:B------:R-:W-:Y:S01]  /*165c0*/  STL.64 [R1+0x1628], R138 ;  /* 0x0016288a01007387 */ /* 0x000fe20000100a00 */
[----:B------:R-:W-:-:S03]  /*165d0*/  IMAD.MOV.U32 R142, RZ, RZ, R43 ;  /* 0x000000ffff8e7224 */ /* 0x000fc600078e002b */
[----:B------:R-:W-:Y:S01]  /*165e0*/  STL.64 [R1+0x1620], R136 ;  /* 0x0016208801007387 */ /* 0x000fe20000100a00 */
[----:B------:R-:W-:-:S03]  /*165f0*/  IMAD.MOV.U32 R143, RZ, RZ, R40 ;  /* 0x000000ffff8f7224 */ /* 0x000fc600078e0028 */
[----:B------:R0:W-:Y:S01]  /*16600*/  STL.64 [R1+0x1618], R134 ;  /* 0x0016188601007387 */ /* 0x0001e20000100a00 */
[----:B------:R-:W-:Y:S02]  /*16610*/  IMAD.MOV.U32 R145, RZ, RZ, R38 ;  /* 0x000000ffff917224 */ /* 0x000fe400078e0026 */
[----:B------:R-:W-:Y:S02]  /*16620*/  IMAD.MOV.U32 R146, RZ, RZ, R39 ;  /* 0x000000ffff927224 */ /* 0x000fe400078e0027 */
[----:B------:R-:W-:Y:S02]  /*16630*/  IMAD.MOV.U32 R148, RZ, RZ, R36 ;  /* 0x000000ffff947224 */ /* 0x000fe400078e0024 */
[----:B0-----:R-:W-:Y:S02]  /*16640*/  IMAD.MOV.U32 R135, RZ, RZ, R42 ;  /* 0x000000ffff877224 */ /* 0x001fe400078e002a */
[----:B------:R-:W4:Y:S04]  /*16650*/  LDL.LU R42, [R1+0x19a4] ;  /* 0x0019a400012a7983 */ /* 0x000f280000300800 */
[----:B------:R-:W4:Y:S04]  /*16660*/  LDL.LU R43, [R1+0x19a0] ;  /* 0x0019a000012b7983 */ /* 0x000f280000300800 */
[----:B------:R-:W3:Y:S01]  /*16670*/  LDL.LU R40, [R1+0x199c] ;  /* 0x00199c0001287983 */ /* 0x000ee20000300800 */
[----:B------:R-:W-:-:S03]  /*16680*/  IMAD.MOV.U32 R147, RZ, RZ, R37 ;  /* 0x000000ffff937224 */ /* 0x000fc600078e0025 */
[----:B------:R-:W3:Y:S01]  /*16690*/  LDL.LU R41, [R1+0x1998] ;  /* 0x0019980001297983 */ /* 0x000ee20000300800 */
[----:B------:R-:W-:-:S03]  /*166a0*/  IMAD.MOV.U32 R149, RZ, RZ, R34 ;  /* 0x000000ffff957224 */ /* 0x000fc600078e0022 */
[----:B------:R-:W3:Y:S01]  /*166b0*/  LDL.LU R38, [R1+0x1994] ;  /* 0x0019940001267983 */ /* 0x000ee20000300800 */
[----:B------:R-:W-:-:S03]  /*166c0*/  IMAD.MOV.U32 R150, RZ, RZ, R35 ;  /* 0x000000ffff967224 */ /* 0x000fc600078e0023 */
[----:B------:R-:W3:Y:S04]  /*166d0*/  LDL.LU R39, [R1+0x1990] ;  /* 0x0019900001277983 */ /* 0x000ee80000300800 */
[----:B------:R-:W3:Y:S04]  /*166e0*/  LDL.LU R36, [R1+0x198c] ;  /* 0x00198c0001247983 */ /* 0x000ee80000300800 */
[----:B------:R-:W3:Y:S04]  /*166f0*/  LDL.LU R37, [R1+0x1988] ;  /* 0x0019880001257983 */ /* 0x000ee80000300800 */
[----:B------:R-:W3:Y:S04]  /*16700*/  LDL.LU R34, [R1+0x1984] ;  /* 0x0019840001227983 */ /* 0x000ee80000300800 */
[----:B------:R-:W3:Y:S04]  /*16710*/  LDL.LU R35, [R1+0x1980] ;  /* 0x0019800001237983 */ /* 0x000ee80000300800 */
[----:B------:R-:W-:Y:S04]  /*16720*/  STL.64 [R1+0x1610], R132 ;  /* 0x0016108401007387 */ /* 0x000fe80000100a00 */
[----:B------:R-:W-:Y:S04]  /*16730*/  STL.64 [R1+0x1608], R130 ;  /* 0x0016088201007387 */ /* 0x000fe80000100a00 */
[----:B------:R0:W-:Y:S04]  /*16740*/  STL.64 [R1+0x1600], R128 ;  /* 0x0016008001007387 */ /* 0x0001e80000100a00 */
[----:B------:R1:W-:Y:S04]  /*16750*/  STL.64 [R1+0x15f8], R126 ;  /* 0x0015f87e01007387 */ /* 0x0003e80000100a00 */
[----:B------:R1:W-:Y:S04]  /*16760*/  STL.64 [R1+0x15f0], R124 ;  /* 0x0015f07c01007387 */ /* 0x0003e80000100a00 */
[----:B------:R1:W-:Y:S01]  /*16770*/  STL.64 [R1+0x15e8], R122 ;  /* 0x0015e87a01007387 */ /* 0x0003e20000100a00 */
[----:B0-----:R-:W-:-:S02]  /*16780*/  IMAD.MOV.U32 R128, RZ, RZ, R29 ;  /* 0x000000ffff807224 */ /* 0x001fc400078e001d */
[----:B-1----:R-:W-:Y:S02]  /*16790*/  IMAD.MOV.U32 R126, RZ, RZ, R28 ;  /* 0x000000ffff7e7224 */ /* 0x002fe400078e001c */
[----:B------:R-:W-:Y:S02]  /*167a0*/  IMAD.MOV.U32 R124, RZ, RZ, R33 ;  /* 0x000000ffff7c7224 */ /* 0x000fe400078e0021 */
[----:B------:R-:W-:Y:S02]  /*167b0*/  IMAD.MOV.U32 R125, RZ, RZ, R30 ;  /* 0x000000ffff7d7224 */ /* 0x000fe400078e001e */
[----:B------:R-:W-:Y:S02]  /*167c0*/  IMAD.MOV.U32 R122, RZ, RZ, R32 ;  /* 0x000000ffff7a7224 */ /* 0x000fe400078e0020 */
[----:B------:R-:W3:Y:S01]  /*167d0*/  LDL.LU R32, [R1+0x197c] ;  /* 0x00197c0001207983 */ /* 0x000ee20000300800 */
[----:B------:R-:W-:-:S03]  /*167e0*/  IMAD.MOV.U32 R123, RZ, RZ, R31 ;  /* 0x000000ffff7b7224 */ /* 0x000fc600078e001f */
        /* <DEDUP_REMOVED lines=12> */
[----:B------:R-:W3:Y:S01]  /*168b0*/  LDL.LU R25, [R1+0x1958] ;  /* 0x0019580001197983 */ /* 0x000ee20000300800 */
[----:B------:R-:W-:-:S02]  /*168c0*/  IMAD.MOV.U32 R151, RZ, RZ, R252 ;  /* 0x000000ffff977224 */ /* 0x000fc400078e00fc */
[----:B------:R-:W-:Y:S01]  /*168d0*/  IMAD.MOV.U32 R134, RZ, RZ, R251 ;  /* 0x000000ffff867224 */ /* 0x000fe200078e00fb */
[----:B------:R-:W3:Y:S01]  /*168e0*/  LDL.LU R252, [R1+0x1954] ;  /* 0x0019540001fc7983 */ /* 0x000ee20000300800 */
[----:B------:R-:W-:Y:S02]  /*168f0*/  IMAD.MOV.U32 R131, RZ, RZ, R248 ;  /* 0x000000ffff837224 */ /* 0x000fe400078e00f8 */
[----:B------:R-:W-:Y:S01]  /*16900*/  IMAD.MOV.U32 R136, RZ, RZ, R247 ;  /* 0x000000ffff887224 */ /* 0x000fe200078e00f7 */
        /* <DEDUP_REMOVED lines=11> */
[----:B------:R0:W-:Y:S04]  /*169c0*/  STL.64 [R1+0x15e0], R120 ;  /* 0x0015e07801007387 */ /* 0x0001e80000100a00 */
[----:B0-----:R-:W3:Y:S04]  /*169d0*/  LDL R120, [R1+0x1038] ;  /* 0x0010380001787983 */ /* 0x001ee80000100800 */
[----:B------:R-:W3:Y:S04]  /*169e0*/  LDL R121, [R1+0x103c] ;  /* 0x00103c0001797983 */ /* 0x000ee80000100800 */
[----:B------:R-:W-:Y:S04]  /*169f0*/  STL.64 [R1+0x15d8], R118 ;  /* 0x0015d87601007387 */ /* 0x000fe80000100a00 */
        /* <DEDUP_REMOVED lines=36> */
[----:B--2---:R-:W-:Y:S04]  /*16c40*/  STL.64 [R1+0x14b0], R44 ;  /* 0x0014b02c01007387 */ /* 0x004fe80000100a00 */
[----:B----4-:R-:W-:Y:S04]  /*16c50*/  STL.64 [R1+0x14a8], R42 ;  /* 0x0014a82a01007387 */ /* 0x010fe80000100a00 */
[----:B---3--:R-:W-:Y:S04]  /*16c60*/  STL.64 [R1+0x14a0], R40 ;  /* 0x0014a02801007387 */ /* 0x008fe80000100a00 */
[----:B------:R-:W-:Y:S04]  /*16c70*/  STL.64 [R1+0x1498], R38 ;  /* 0x0014982601007387 */ /* 0x000fe80000100a00 */
[----:B------:R-:W-:Y:S04]  /*16c80*/  STL.64 [R1+0x1490], R36 ;  /* 0x0014902401007387 */ /* 0x000fe80000100a00 */
[----:B------:R-:W-:Y:S04]  /*16c90*/  STL.64 [R1+0x1488], R34 ;  /* 0x0014882201007387 */ /* 0x000fe80000100a00 */
[----:B------:R-:W-:Y:S04]  /*16ca0*/  STL.64 [R1+0x1480], R32 ;  /* 0x0014802001007387 */ /* 0x000fe80000100a00 */
[----:B------:R-:W-:Y:S04]  /*16cb0*/  STL.64 [R1+0x1478], R30 ;  /* 0x0014781e01007387 */ /* 0x000fe80000100a00 */
[----:B------:R-:W-:Y:S04]  /*16cc0*/  STL.64 [R1+0x1470], R28 ;  /* 0x0014701c01007387 */ /* 0x000fe80000100a00 */
[----:B------:R-:W-:Y:S04]  /*16cd0*/  STL.64 [R1+0x1468], R26 ;  /* 0x0014681a01007387 */ /* 0x000fe80000100a00 */
[----:B------:R0:W-:Y:S04]  /*16ce0*/  STL.64 [R1+0x1460], R24 ;  /* 0x0014601801007387 */ /* 0x0001e80000100a00 */
[----:B0-----:R-:W2:Y:S01]  /*16cf0*/  LDL R24, [R1+0x102c] ;  /* 0x00102c0001187983 */ /* 0x001ea20000100800 */
[----:B------:R-:W-:-:S02]  /*16d00*/  PRMT R181, RZ, 0x7610, R181 ;  /* 0x00007610ffb57816 */ /* 0x000fc400000000b5 */
[----:B------:R-:W-:Y:S01]  /*16d10*/  PRMT R180, RZ, 0x7610, R180 ;  /* 0x00007610ffb47816 */ /* 0x000fe200000000b4 */
[----:B------:R-:W3:Y:S04]  /*16d20*/  LDL R25, [R1+0x1028] ;  /* 0x0010280001197983 */ /* 0x000ee80000100800 */
[----:B------:R0:W4:Y:S02]  /*16d30*/  @!P0 LDG.E.U8 R181, desc[UR58][R4.64] ;  /* 0x0000003a04b58981 */ /* 0x000124000c1e1100 */
[----:B0-----:R-:W-:Y:S02]  /*16d40*/  @!P0 IMAD.MOV.U32 R5, RZ, RZ, R120 ;  /* 0x000000ffff058224 */ /* 0x001fe400078e0078 */
[----:B------:R-:W-:-:S05]  /*16d50*/  @!P0 IMAD.MOV.U32 R4, RZ, RZ, R121 ;  /* 0x000000ffff048224 */ /* 0x000fca00078e0079 */
[----:B------:R2:W4:Y:S02]  /*16d60*/  @!P0 LDG.E.U8 R180, desc[UR58][R4.64] ;  /* 0x0000003a04b48981 */ /* 0x000524000c1e1100 */
[----:B--2---:R-:W-:Y:S02]  /*16d70*/  @!P0 IMAD.MOV.U32 R4, RZ, RZ, R24 ;  /* 0x000000ffff048224 */ /* 0x004fe400078e0018 */
[----:B------:R-:W2:Y:S01]  /*16d80*/  LDL R24, [R1+0x101c] ;  /* 0x00101c0001187983 */ /* 0x000ea20000100800 */
[----:B------:R-:W-:Y:S01]  /*16d90*/  PRMT R179, RZ, 0x7610, R179 ;  /* 0x00007610ffb37816 */ /* 0x000fe200000000b3 */
[----:B---3--:R-:W-:Y:S02]  /*16da0*/  @!P0 IMAD.MOV.U32 R5, RZ, RZ, R25 ;  /* 0x000000ffff058224 */ /* 0x008fe400078e0019 */
[----:B------:R-:W3:Y:S04]  /*16db0*/  LDL R25, [R1+0x1018] ;  /* 0x0010180001197983 */ /* 0x000ee80000100800 */
[----:B------:R2:W4:Y:S02]  /*16dc0*/  @!P0 LDG.E.U8 R179, desc[UR58][R4.64] ;  /* 0x0000003a04b38981 */ /* 0x000524000c1e1100 */
[----:B--2---:R-:W-:-:S02]  /*16dd0*/  @!P0 IMAD.MOV.U32 R4, RZ, RZ, R24 ;  /* 0x000000ffff048224 */ /* 0x004fc400078e0018 */
        /* <DEDUP_REMOVED lines=25> */
[----:B---3--:R-:W-:-:S03]  /*16f70*/  @!P0 IMAD.MOV.U32 R5, RZ, RZ, R25 ;  /* 0x000000ffff058224 */ /* 0x008fc600078e0019 */
[----:B------:R0:W-:Y:S04]  /*16f80*/  STS.U8 [R14+UR4+0x2100], R174 ;  /* 0x002100ae0e007988 */ /* 0x0001e80008000004 */
[----:B------:R-:W3:Y:S01]  /*16f90*/  LDL R25, [R1+0xfc8] ;  /* 0x000fc80001197983 */ /* 0x000ee20000100800 */
[----:B0-----:R-:W-:-:S03]  /*16fa0*/  PRMT R174, RZ, 0x7610, R174 ;  /* 0x00007610ffae7816 */ /* 0x001fc600000000ae */
[----:B------:R0:W-:Y:S04]  /*16fb0*/  STS.U8 [R14+UR4+0x2300], R193 ;  /* 0x002300c10e007988 */ /* 0x0001e80008000004 */
[----:B------:R2:W4:Y:S04]  /*16fc0*/  @!P0 LDG.E.U8 R174, desc[UR58][R4.64] ;  /* 0x0000003a04ae8981 */ /* 0x000528000c1e1100 */
[----:B0-----:R-:W4:Y:S01]  /*16fd0*/  LDL.LU R193, [R1+0xe08] ;  /* 0x000e080001c17983 */ /* 0x001f220000300800 */
[----:B--2---:R-:W-:-:S03]  /*16fe0*/  @!P0 IMAD.MOV.U32 R4, RZ, RZ, R24 ;  /* 0x000000ffff048224 */ /* 0x004fc600078e0018 */
[----:B------:R-:W2:Y:S04]  /*16ff0*/  LDL R24, [R1+0xfbc] ;  /* 0x000fbc0001187983 */ /* 0x000ea80000100800 */
[----:B------:R0:W-:Y:S01]  /*17000*/  STS.U8 [R14+UR4+0x2000], R173 ;  /* 0x002000ad0e007988 */ /* 0x0001e20008000004 */
[----:B---3--:R-:W-:-:S03]  /*17010*/  @!P0 IMAD.MOV.U32 R5, RZ, RZ, R25 ;  /* 0x000000ffff058224 */ /* 0x008fc600078e0019 */
[----:B------:R-:W3:Y:S01]  /*17020*/  LDL R25, [R1+0xfb8] ;  /* 0x000fb80001197983 */ /* 0x000ee20000100800 */
[----:B0-----:R-:W-:-:S06]  /*17030*/  PRMT R173, RZ, 0x7610, R173 ;  /* 0x00007610ffad7816 */ /* 0x001fcc00000000ad */
[----:B------:R2:W4:Y:S02]  /*17040*/  @!P0 LDG.E.U8 R173, desc[UR58][R4.64] ;  /* 0x0000003a04ad8981 */ /* 0x000524000c1e1100 */
[----:B--2---:R-:W-:Y:S02]  /*17050*/  @!P0 IMAD.MOV.U32 R4, RZ, RZ, R24 ;  /* 0x000000ffff048224 */ /* 0x004fe400078e0018 */
[----:B------:R-:W2:Y:S04]  /*17060*/  LDL R24, [R1+0xfac] ;  /* 0x000fac0001187983 */ /* 0x000ea80000100800 */
[----:B------:R0:W-:Y:S01]  /*17070*/  STS.U8 [R14+UR4+0x1f00], R172 ;  /* 0x001f00ac0e007988 */ /* 0x0001e20008000004 */
[----:B---3--:R-:W-:-:S03]  /*17080*/  @!P0 IMAD.MOV.U32 R5, RZ, RZ, R25 ;  /* 0x000000ffff058224 */ /* 0x008fc600078e0019 */
        /* <DEDUP_REMOVED lines=69> */
[----:B------:R0:W-:Y:S01]  /*174e0*/  STS.U8 [R14+UR4], R163 ;  /* 0x000000a30e007988 */ /* 0x0001e20008000004 */
        /* <DEDUP_REMOVED lines=33> */
[----:B------:R1:W-:Y:S01]  /*17700*/  STS.U8 [R14+UR4+0x3200], R213 ;  /* 0x003200d50e007988 */ /* 0x0003e20008000004 */
[----:B0-----:R-:W-:-:S03]  /*17710*/  PRMT R159, RZ, 0x7610, R159 ;  /* 0x00007610ff9f7816 */ /* 0x001fc6000000009f */
[----:B-1----:R-:W3:Y:S04]  /*17720*/  LDL.LU R213, [R1+0xe2c] ;  /* 0x000e2c0001d57983 */ /* 0x002ee80000300800 */
[----:B------:R2:W3:Y:S02]  /*17730*/  @!P0 LDG.E.U8 R159, desc[UR58][R4.64] ;  /* 0x0000003a049f8981 */ /* 0x0004e4000c1e1100 */
[----:B--2---:R-:W-:Y:S02]  /*17740*/  @!P0 IMAD.MOV.U32 R4, RZ, RZ, R24 ;  /* 0x000000ffff048224 */ /* 0x004fe400078e0018 */
[----:B------:R-:W2:Y:S01]  /*17750*/  LDL R24, [R1+0xecc] ;  /* 0x000ecc0001187983 */ /* 0x000ea20000100800 */
[----:B------:R-:W-:-:S03]  /*17760*/  @!P0 IMAD.MOV.U32 R5, RZ, RZ, R237 ;  /* 0x000000ffff058224 */ /* 0x000fc600078e00ed */
[----:B------:R0:W-:Y:S04]  /*17770*/  STS.U8 [R14+UR4+0x500], R158 ;  /* 0x0005009e0e007988 */ /* 0x0001e80008000004 */
[----:B------:R1:W-:Y:S01]  /*17780*/  STS.U8 [R14+UR4+0x3300], R214 ;  /* 0x003300d60e007988 */ /* 0x0003e20008000004 */
[----:B0-----:R-:W-:-:S03]  /*17790*/  PRMT R158, RZ, 0x7610, R158 ;  /* 0x00007610ff9e7816 */ /* 0x001fc6000000009e */
[----:B------:R0:W-:Y:S04]  /*177a0*/  STS.U8 [R14+UR4+0x3600], R218 ;  /* 0x003600da0e007988 */ /* 0x0001e80008000004 */
[----:B-1----:R-:W4:Y:S04]  /*177b0*/  LDL.LU R214, [R1+0xe58] ;  /* 0x000e580001d67983 */ /* 0x002f280000300800 */
[----:B------:R2:W3:Y:S04]  /*177c0*/  @!P0 LDG.E.U8 R158, desc[UR58][R4.64] ;  /* 0x0000003a049e8981 */ /* 0x0004e8000c1e1100 */
[----:B------:R1:W-:Y:S04]  /*177d0*/  STS.U8 [R14+UR4+0x3700], R219 ;  /* 0x003700db0e007988 */ /* 0x0003e80008000004 */
[----:B------:R1:W-:Y:S04]  /*177e0*/  STS.U8 [R14+UR4+0x3800], R221 ;  /* 0x003800dd0e007988 */ /* 0x0003e80008000004 */
[----:B------:R1:W-:Y:S01]  /*177f0*/  STS.U8 [R14+UR4+0x3900], R222 ;  /* 0x003900de0e007988 */ /* 0x0003e20008000004 */
[----:B--2---:R-:W-:-:S03]  /*17800*/  @!P0 IMAD.MOV.U32 R4, RZ, RZ, R24 ;  /* 0x000000ffff048224 */ /* 0x004fc600078e0018 */
[----:B------:R-:W2:Y:S04]  /*17810*/  LDL R24, [R1+0x13ac] ;  /* 0x0013ac0001187983 */ /* 0x000ea80000100800 */
[----:B0-----:R-:W3:Y:S04]  /*17820*/  LDL.LU R218, [R1+0xe3c] ;  /* 0x000e3c0001da7983 */ /* 0x001ee80000300800 */
[----:B-1----:R-:W4:Y:S04]  /*17830*/  LDL.LU R219, [R1+0xe68] ;  /* 0x000e680001db7983 */ /* 0x002f280000300800 */
[----:B------:R-:W2:Y:S04]  /*17840*/  LDL.LU R221, [R1+0xe4c] ;  /* 0x000e4c0001dd7983 */ /* 0x000ea80000300800 */
[----:B------:R-:W3:Y:S04]  /*17850*/  LDL.LU R222, [R1+0xe5c] ;  /* 0x000e5c0001de7983 */ /* 0x000ee80000300800 */
[----:B------:R-:W4:Y:S02]  /*17860*/  LDL.LU R121, [R1+0x1384] ;  /* 0x0013840001797983 */ /* 0x000f240000300800 */
[----:B----4-:R-:W-:-:S05]  /*17870*/  IADD3 R121, P6, R121, UR9, RZ ;  /* 0x0000000979797c10 */ /* 0x010fca000ffde0ff */
[----:B------:R0:W-:Y:S04]  /*17880*/  STL [R1+0x1384], R121 ;  /* 0x0013847901007387 */ /* 0x0001e80000100800 */
[----:B0-----:R-:W4:Y:S02]  /*17890*/  LDL.LU R121, [R1+0x137c] ;  /* 0x00137c0001797983 */ /* 0x001f240000300800 */
[----:B----4-:R-:W-:-:S05]  /*178a0*/  IADD3 R121, P1, R121, UR9, RZ ;  /* 0x0000000979797c10 */ /* 0x010fca000ff3e0ff */
[----:B------:R0:W-:Y:S04]  /*178b0*/  STL [R1+0x137c], R121 ;  /* 0x00137c7901007387 */ /* 0x0001e80000100800 */
[----:B0-----:R-:W4:Y:S01]  /*178c0*/  LDL.LU R121, [R1+0x1374] ;  /* 0x0013740001797983 */ /* 0x001f220000300800 */
[----:B------:R-:W-:Y:S02]  /*178d0*/  IADD3 R12, P3, R12, UR9, RZ ;  /* 0x000000090c0c7c10 */ /* 0x000fe4000ff7e0ff */
[----:B----4-:R-:W-:-:S05]  /*178e0*/  IADD3 R121, P2, R121, UR9, RZ ;  /* 0x0000000979797c10 */ /* 0x010fca000ff5e0ff */
[----:B------:R-:W-:Y:S04]  /*178f0*/  STL [R1+0x1374], R121 ;  /* 0x0013747901007387 */ /* 0x000fe80000100800 */
[----:B------:R0:W-:Y:S04]  /*17900*/  STL [R1+0x136c], R12 ;  /* 0x00136c0c01007387 */ /* 0x0001e80000100800 */
[----:B0-----:R-:W4:Y:S01]  /*17910*/  LDL.LU R12, [R1+0x1934] ;  /* 0x00193400010c7983 */ /* 0x001f220000300800 */
[----:B------:R-:W-:-:S04]  /*17920*/  IADD3 R13, P4, R13, UR9, RZ ;  /* 0x000000090d0d7c10 */ /* 0x000fc8000ff9e0ff */
[----:B----4-:R-:W-:Y:S02]  /*17930*/  IADD3.X R12, R12, UR7, RZ, P4, !PT ;  /* 0x000000070c0c7c10 */ /* 0x010fe4000a7fe4ff */
[----:B------:R-:W-:-:S05]  /*17940*/  IADD3 R10, P4, R10, UR9, RZ ;  /* 0x000000090a0a7c10 */ /* 0x000fca000ff9e0ff */
[----:B------:R0:W-:Y:S04]  /*17950*/  STL [R1+0x1364], R10 ;  /* 0x0013640a01007387 */ /* 0x0001e80000100800 */
[----:B0-----:R-:W4:Y:S04]  /*17960*/  LDL.LU R10, [R1+0x1930] ;  /* 0x00193000010a7983 */ /* 0x001f280000300800 */
[----:B------:R-:W2:Y:S01]  /*17970*/  LDL.LU R121, [R1+0x135c] ;  /* 0x00135c0001797983 */ /* 0x000ea20000300800 */
[----:B------:R-:W-:-:S04]  /*17980*/  IADD3 R11, P5, R11, UR9, RZ ;  /* 0x000000090b0b7c10 */ /* 0x000fc8000ffbe0ff */
[----:B----4-:R-:W-:Y:S02]  /*17990*/  IADD3.X R10, R10, UR7, RZ, P5, !PT ;  /* 0x000000070a0a7c10 */ /* 0x010fe4000affe4ff */
[----:B--2---:R-:W-:-:S05]  /*179a0*/  IADD3 R121, P5, R121, UR9, RZ ;  /* 0x0000000979797c10 */ /* 0x004fca000ffbe0ff */
[----:B------:R0:W-:Y:S04]  /*179b0*/  STL [R1+0x135c], R121 ;  /* 0x00135c7901007387 */ /* 0x0001e80000100800 */
[----:B0-----:R-:W2:Y:S02]  /*179c0*/  LDL.LU R121, [R1+0x1380] ;  /* 0x0013800001797983 */ /* 0x001ea40000300800 */
[----:B--2---:R-:W-:-:S05]  /*179d0*/  IADD3.X R121, R121, UR7, RZ, P6, !PT ;  /* 0x0000000779797c10 */ /* 0x004fca000b7fe4ff */
[----:B------:R0:W-:Y:S04]  /*179e0*/  STL [R1+0x1380], R121 ;  /* 0x0013807901007387 */ /* 0x0001e80000100800 */
[----:B0-----:R-:W2:Y:S02]  /*179f0*/  LDL.LU R121, [R1+0x1354] ;  /* 0x0013540001797983 */ /* 0x001ea40000300800 */
        /* <DEDUP_REMOVED lines=50> */
[----:B0-----:R-:W2:Y:S01]  /*17d20*/  LDL.LU R121, [R1+0x1338] ;  /* 0x0013380001797983 */ /* 0x001ea20000300800 */
[----:B------:R-:W-:-:S03]  /*17d30*/  @!P0 IMAD.MOV.U32 R5, RZ, RZ, R241 ;  /* 0x000000ffff058224 */ /* 0x000fc600078e00f1 */
[----:B------:R0:W-:Y:S04]  /*17d40*/  STS.U8 [R14+UR4+0x600], R157 ;  /* 0x0006009d0e007988 */ /* 0x0001e80008000004 */
[----:B------:R1:W-:Y:S01]  /*17d50*/  STS.U8 [R14+UR4+0x700], R156 ;  /* 0x0007009c0e007988 */ /* 0x0003e20008000004 */
[----:B0-----:R-:W-:Y:S02]  /*17d60*/  PRMT R157, RZ, 0x7610, R157 ;  /* 0x00007610ff9d7816 */ /* 0x001fe4000000009d */
[----:B-1----:R-:W-:-:S04]  /*17d70*/  PRMT R156, RZ, 0x7610, R156 ;  /* 0x00007610ff9c7816 */ /* 0x002fc8000000009c */
[----:B------:R0:W4:Y:S04]  /*17d80*/  @!P0 LDG.E.U8 R157, desc[UR58][R4.64] ;  /* 0x0000003a049d8981 */ /* 0x000128000c1e1100 */
[----:B------:R1:W-:Y:S01]  /*17d90*/  STS.U8 [R14+UR4+0x800], R155 ;  /* 0x0008009b0e007988 */ /* 0x0003e20008000004 */
[----:B0-----:R-:W-:Y:S02]  /*17da0*/  @!P0 IMAD.MOV.U32 R4, RZ, RZ, R238 ;  /* 0x000000ffff048224 */ /* 0x001fe400078e00ee */
[----:B------:R-:W-:Y:S01]  /*17db0*/  @!P0 IMAD.MOV.U32 R5, RZ, RZ, R245 ;  /* 0x000000ffff058224 */ /* 0x000fe200078e00f5 */
[----:B-1----:R-:W-:-:S04]  /*17dc0*/  PRMT R155, RZ, 0x7610, R155 ;  /* 0x00007610ff9b7816 */ /* 0x002fc8000000009b */
[----:B------:R0:W4:Y:S04]  /*17dd0*/  @!P0 LDG.E.U8 R156, desc[UR58][R4.64] ;  /* 0x0000003a049c8981 */ /* 0x000128000c1e1100 */
[----:B------:R1:W-:Y:S01]  /*17de0*/  STS.U8 [R14+UR4+0x900], R154 ;  /* 0x0009009a0e007988 */ /* 0x0003e20008000004 */
[----:B0-----:R-:W-:Y:S02]  /*17df0*/  @!P0 IMAD.MOV.U32 R4, RZ, RZ, R242 ;  /* 0x000000ffff048224 */ /* 0x001fe400078e00f2 */
[----:B------:R-:W-:Y:S01]  /*17e00*/  @!P0 IMAD.MOV.U32 R5, RZ, RZ, R249 ;  /* 0x000000ffff058224 */ /* 0x000fe200078e00f9 */
[----:B-1----:R-:W-:-:S04]  /*17e10*/  PRMT R154, RZ, 0x7610, R154 ;  /* 0x00007610ff9a7816 */ /* 0x002fc8000000009a */
[----:B------:R0:W4:Y:S01]  /*17e20*/  @!P0 LDG.E.U8 R155, desc[UR58][R4.64] ;  /* 0x0000003a049b8981 */ /* 0x000122000c1e1100 */
[----:B--2---:R-:W-:-:S05]  /*17e30*/  IADD3.X R121, R121, UR7, RZ, P3, !PT ;  /* 0x0000000779797c10 */ /* 0x004fca0009ffe4ff */
[----:B------:R1:W-:Y:S04]  /*17e40*/  STL [R1+0x1338], R121 ;  /* 0x0013387901007387 */ /* 0x0003e80000100800 */
[----:B-1----:R-:W2:Y:S01]  /*17e50*/  LDL.LU R121, [R1+0x130c] ;  /* 0x00130c0001797983 */ /* 0x002ea20000300800 */
[----:B0-----:R-:W-:Y:S02]  /*17e60*/  @!P0 IMAD.MOV.U32 R4, RZ, RZ, R246 ;  /* 0x000000ffff048224 */ /* 0x001fe400078e00f6 */
[----:B------:R-:W-:Y:S01]  /*17e70*/  @!P0 IMAD.MOV.U32 R5, RZ, RZ, R235 ;  /* 0x000000ffff058224 */ /* 0x000fe200078e00eb */
[----:B------:R0:W-:Y:S04]  /*17e80*/  STS.U8 [R14+UR4+0xa00], R153 ;  /* 0x000a00990e007988 */ /* 0x0001e80008000004 */
[----:B------:R1:W4:Y:S01]  /*17e90*/  @!P0 LDG.E.U8 R154, desc[UR58][R4.64] ;  /* 0x0000003a049a8981 */ /* 0x000322000c1e1100 */
[----:B0-----:R-:W-:Y:S01]  /*17ea0*/  PRMT R153, RZ, 0x7610, R153 ;  /* 0x00007610ff997816 */ /* 0x001fe20000000099 */
[----:B-1----:R-:W-:-:S02]  /*17eb0*/  @!P0 IMAD.MOV.U32 R4, RZ, RZ, R250 ;  /* 0x000000ffff048224 */ /* 0x002fc400078e00fa */
[----:B------:R-:W-:Y:S01]  /*17ec0*/  @!P0 IMAD.MOV.U32 R5, RZ, RZ, R2 ;  /* 0x000000ffff058224 */ /* 0x000fe200078e0002 */
[----:B------:R0:W-:Y:S04]  /*17ed0*/  STS.U8 [R14+UR4+0xb00], R152 ;  /* 0x000b00980e007988 */ /* 0x0001e80008000004 */
[----:B------:R1:W4:Y:S01]  /*17ee0*/  @!P0 LDG.E.U8 R153, desc[UR58][R4.64] ;  /* 0x0000003a04998981 */ /* 0x000322000c1e1100 */
[----:B0-----:R-:W-:Y:S01]  /*17ef0*/  PRMT R152, RZ, 0x7610, R152 ;  /* 0x00007610ff987816 */ /* 0x001fe20000000098 */
[----:B-1----:R-:W-:Y:S02]  /*17f00*/  @!P0 IMAD.MOV.U32 R4, RZ, RZ, R0 ;  /* 0x000000ffff048224 */ /* 0x002fe400078e0000 */
        /* <DEDUP_REMOVED lines=9> */
[----:B---3--:R-:W-:Y:S02]  /*17fa0*/  @!P0 IMAD.MOV.U32 R4, RZ, RZ, R222 ;  /* 0x000000ffff048224 */ /* 0x008fe400078e00de */
[----:B------:R-:W-:Y:S01]  /*17fb0*/  @!P0 IMAD.MOV.U32 R5, RZ, RZ, R214 ;  /* 0x000000ffff058224 */ /* 0x000fe200078e00d6 */
[----:B------:R0:W-:Y:S04]  /*17fc0*/  STS.U8 [R14+UR4+0xe00], R21 ;  /* 0x000e00150e007988 */ /* 0x0001e80008000004 */
[----:B------:R1:W3:Y:S01]  /*17fd0*/  @!P0 LDG.E.U8 R22, desc[UR58][R4.64] ;  /* 0x0000003a04168981 */ /* 0x0002e2000c1e1100 */
[----:B0-----:R-:W-:Y:S01]  /*17fe0*/  PRMT R21, RZ, 0x7610, R21 ;  /* 0x00007610ff157816 */ /* 0x001fe20000000015 */
[----:B-1----:R-:W-:-:S02]  /*17ff0*/  @!P0 IMAD.MOV.U32 R4, RZ, RZ, R221 ;  /* 0x000000ffff048224 */ /* 0x002fc400078e00dd */
[----:B------:R-:W-:Y:S01]  /*18000*/  @!P0 IMAD.MOV.U32 R5, RZ, RZ, R209 ;  /* 0x000000ffff058224 */ /* 0x000fe200078e00d1 */
[----:B------:R0:W-:Y:S04]  /*18010*/  STS.U8 [R14+UR4+0xf00], R20 ;  /* 0x000f00140e007988 */ /* 0x0001e80008000004 */
[----:B------:R1:W3:Y:S01]  /*18020*/  @!P0 LDG.E.U8 R21, desc[UR58][R4.64] ;  /* 0x0000003a04158981 */ /* 0x0002e2000c1e1100 */
[----:B0-----:R-:W-:Y:S01]  /*18030*/  PRMT R20, RZ, 0x7610, R20 ;  /* 0x00007610ff147816 */ /* 0x001fe20000000014 */
[----:B-1----:R-:W-:Y:S02]  /*18040*/  @!P0 IMAD.MOV.U32 R4, RZ, RZ, R218 ;  /* 0x000000ffff048224 */ /* 0x002fe400078e00da */
        /* <DEDUP_REMOVED lines=23> */
[----:B------:R-:W-:Y:S01]  /*181c0*/  IMAD.MOV.U32 R140, RZ, RZ, R9 ;  /* 0x000000ffff8c7224 */ /* 0x000fe200078e0009 */
        /* <DEDUP_REMOVED lines=8> */
[----:B------:R0:W-:Y:S01]  /*18250*/  STS.U8 [R14+UR4+0x1600], R6 ;  /* 0x001600060e007988 */ /* 0x0001e20008000004 */
[----:B------:R-:W-:-:S03]  /*18260*/  VIADD R15, R15, 0x1 ;  /* 0x000000010f0f7836 */ /* 0x000fc60000000000 */
[----:B------:R1:W3:Y:S01]  /*18270*/  @!P0 LDG.E.U8 R7, desc[UR58][R4.64] ;  /* 0x0000003a04078981 */ /* 0x0002e2000c1e1100 */
[----:B0-----:R-:W-:Y:S01]  /*18280*/  PRMT R6, RZ, 0x7610, R6 ;  /* 0x00007610ff067816 */ /* 0x001fe20000000006 */
[----:B-1----:R-:W-:Y:S02]  /*18290*/  @!P0 IMAD.MOV.U32 R4, RZ, RZ, R240 ;  /* 0x000000ffff048224 */ /* 0x002fe400078e00f0 */
[----:B------:R-:W-:-:S05]  /*182a0*/  @!P0 IMAD.MOV.U32 R5, RZ, RZ, R239 ;  /* 0x000000ffff058224 */ /* 0x000fca00078e00ef */
[----:B------:R-:W3:Y:S01]  /*182b0*/  @!P0 LDG.E.U8 R6, desc[UR58][R4.64] ;  /* 0x0000003a04068981 */ /* 0x000ee2000c1e1100 */
[----:B------:R-:W-:Y:S02]  /*182c0*/  ISETP.NE.U32.AND P0, PT, R15, R24, PT ;  /* 0x000000180f00720c */ /* 0x000fe40003f05070 */
[----:B--2---:R-:W-:-:S05]  /*182d0*/  IADD3 R121, P3, R121, UR9, RZ ;  /* 0x0000000979797c10 */ /* 0x004fca000ff7e0ff */
[----:B------:R0:W-:Y:S04]  /*182e0*/  STL [R1+0x130c], R121 ;  /* 0x00130c7901007387 */ /* 0x0001e80000100800 */
        /* <DEDUP_REMOVED lines=15> */
[----:B------:R-:W2:Y:S04]  /*183e0*/  LDL.LU.64 R24, [R1+0xc00] ;  /* 0x000c000001187983 */ /* 0x000ea80000300a00 */
        /* <DEDUP_REMOVED lines=47> */
[----:B0-----:R-:W2:Y:S04]  /*186e0*/  LDL.LU.64 R120, [R1+0xd80] ;  /* 0x000d800001787983 */ /* 0x001ea80000300a00 */
[----:B-1----:R-:W2:Y:S04]  /*186f0*/  LDL.LU.64 R122, [R1+0xd88] ;  /* 0x000d8800017a7983 */ /* 0x002ea80000300a00 */
        /* <DEDUP_REMOVED lines=13> */
[----:B------:R-:W2:Y:S01]  /*187d0*/  LDL.LU.64 R150, [R1+0xdf8] ;  /* 0x000df80001967983 */ /* 0x000ea20000300a00 */
[----:B------:R-:W-:-:S03]  /*187e0*/  LOP3.LUT R9, R14, 0x10, RZ, 0x3c, !PT ;  /* 0x000000100e097812 */ /* 0x000fc600078e3cff */
[----:B------:R-:W-:Y:S04]  /*187f0*/  STS.U8 [R14+UR4+0x2200], R191 ;  /* 0x002200bf0e007988 */ /* 0x000fe80008000004 */
        /* <DEDUP_REMOVED lines=63> */
[----:B----4-:R-:W-:Y:S04]  /*18bf0*/  STS.U8 [R9+UR4+0x2e80], R157 ;  /* 0x002e809d09007988 */ /* 0x010fe80008000004 */
[----:B------:R-:W-:Y:S04]  /*18c00*/  STS.U8 [R9+UR4+0x2f80], R156 ;  /* 0x002f809c09007988 */ /* 0x000fe80008000004 */
[----:B------:R-:W-:Y:S04]  /*18c10*/  STS.U8 [R9+UR4+0x3080], R155 ;  /* 0x0030809b09007988 */ /* 0x000fe80008000004 */
[----:B------:R-:W-:Y:S04]  /*18c20*/  STS.U8 [R9+UR4+0x3180], R154 ;  /* 0x0031809a09007988 */ /* 0x000fe80008000004 */
[----:B------:R-:W-:Y:S04]  /*18c30*/  STS.U8 [R9+UR4+0x3280], R153 ;  /* 0x0032809909007988 */ /* 0x000fe80008000004 */
[----:B------:R-:W-:Y:S04]  /*18c40*/  STS.U8 [R9+UR4+0x3380], R152 ;  /* 0x0033809809007988 */ /* 0x000fe80008000004 */
[----:B------:R-:W-:Y:S04]  /*18c50*/  STS.U8 [R9+UR4+0x3480], R23 ;  /* 0x0034801709007988 */ /* 0x000fe80008000004 */
[----:B---3--:R-:W-:Y:S04]  /*18c60*/  STS.U8 [R9+UR4+0x3580], R22 ;  /* 0x0035801609007988 */ /* 0x008fe80008000004 */
        /* <DEDUP_REMOVED lines=8> */
[----:B------:R-:W-:Y:S01]  /*18cf0*/  STS.U8 [R9+UR4+0x3e80], R6 ;  /* 0x003e800609007988 */ /* 0x000fe20008000004 */
[----:B------:R0:W-:Y:S06]  /*18d00*/  MEMBAR.ALL.CTA ;  /* 0x0000000000007992 */ /* 0x0001ec0000008000 */
[----:B0-----:R-:W0:Y:S02]  /*18d10*/  FENCE.VIEW.ASYNC.S ;  /* 0x00000000000073c6 */ /* 0x001e240000000000 */
[----:B0-----:R-:W-:Y:S06]  /*18d20*/  BAR.SYNC.DEFER_BLOCKING 0x0 ;  /* 0x0000000000007b1d */ /* 0x001fec0000010000 */
[----:B--2---:R-:W-:-:S06]  /*18d30*/  WARPGROUP.ARRIVE ;  /* 0x00000000000079c5 */ /* 0x004fcc0000000000 */
[----:B------:R-:W-:Y:S03]  /*18d40*/  QGMMA.64x256x32.F32.E5M2.E5M2 R24, gdesc[UR28], R24, gsb0 ;  /* 0x03e000001c1879f3 */ /* 0x000fe60008003818 */
[----:B------:R-:W-:Y:S02]  /*18d50*/  WARPGROUP.DEPBAR.LE gsb0, 0x0 ;  /* 0x00008000000079c5 */ /* 0x000fe40000010000 */
        /* <DEDUP_REMOVED lines=64> */
[----:B0-----:R-:W2:Y:S04]  /*19160*/  LDL.LU.64 R150, [R1+0x1928] ;  /* 0x0019280001967983 */ /* 0x001ea80000300a00 */
[----:B------:R-:W3:Y:S04]  /*19170*/  LDL.LU.64 R148, [R1+0x1920] ;  /* 0x0019200001947983 */ /* 0x000ee80000300a00 */
[----:B------:R-:W4:Y:S04]  /*19180*/  LDL.LU.64 R146, [R1+0x1918] ;  /* 0x0019180001927983 */ /* 0x000f280000300a00 */
        /* <DEDUP_REMOVED lines=12> */
[----:B------:R-:W2:Y:S02]  /*19250*/  LDL.LU R121, [R1+0x1330] ;  /* 0x0013300001797983 */ /* 0x000ea40000300800 */
        /* <DEDUP_REMOVED lines=80> */
[----:B------:R-:W-:Y:S04]  /*19760*/  STL.64 [R1+0x18b0], R150 ;  /* 0x0018b09601007387 */ /* 0x000fe80000100a00 */
[----:B---3--:R-:W-:Y:S04]  /*19770*/  STL.64 [R1+0x18a8], R148 ;  /* 0x0018a89401007387 */ /* 0x008fe80000100a00 */
[----:B----4-:R-:W-:Y:S04]  /*19780*/  STL.64 [R1+0x18a0], R146 ;  /* 0x0018a09201007387 */ /* 0x010fe80000100a00 */
        /* <DEDUP_REMOVED lines=76> */
[----:B------:R-:W-:Y:S01]  /*19c50*/  UMOV UR12, UR28 ;  /* 0x0000001c000c7c82 */ /* 0x000fe20008000000 */
[----:B------:R-:W-:Y:S01]  /*19c60*/  UMOV UR13, UR29 ;  /* 0x0000001d000d7c82 */ /* 0x000fe20008000000 */
        /* <DEDUP_REMOVED lines=1050> */
[----:B------:R-:W2:Y:S04]  /*1de10*/  LDL.LU.64 R144, [R1+0x16b8] ;  /* 0x0016b80001907983 */ /* 0x000ea80000300a00 */
        /* <DEDUP_REMOVED lines=33> */
[----:B----4-:R-:W-:Y:S02]  /*1e030*/  IMAD.MOV.U32 R228, RZ, RZ, R122 ;  /* 0x000000ffffe47224 */ /* 0x010fe400078e007a */
[----:B------:R-:W-:Y:S02]  /*1e040*/  IMAD.MOV.U32 R227, RZ, RZ, R123 ;  /* 0x000000ffffe37224 */ /* 0x000fe400078e007b */
[----:B---3--:R-:W-:Y:S02]  /*1e050*/  IMAD.MOV.U32 R191, RZ, RZ, R124 ;  /* 0x000000ffffbf7224 */ /* 0x008fe400078e007c */
[----:B------:R-:W-:-:S02]  /*1e060*/  IMAD.MOV.U32 R226, RZ, RZ, R125 ;  /* 0x000000ffffe27224 */ /* 0x000fc400078e007d */
[----:B------:R-:W-:Y:S02]  /*1e070*/  IMAD.MOV.U32 R225, RZ, RZ, R126 ;  /* 0x000000ffffe17224 */ /* 0x000fe400078e007e */
[----:B------:R-:W-:Y:S02]  /*1e080*/  IMAD.MOV.U32 R224, RZ, RZ, R127 ;  /* 0x000000ffffe07224 */ /* 0x000fe400078e007f */
[----:B------:R-:W-:Y:S02]  /*1e090*/  IMAD.MOV.U32 R194, RZ, RZ, R128 ;  /* 0x000000ffffc27224 */ /* 0x000fe400078e0080 */
[----:B------:R-:W-:Y:S02]  /*1e0a0*/  IMAD.MOV.U32 R223, RZ, RZ, R129 ;  /* 0x000000ffffdf7224 */ /* 0x000fe400078e0081 */
[----:B------:R-:W-:Y:S02]  /*1e0b0*/  IMAD.MOV.U32 R233, RZ, RZ, R130 ;  /* 0x000000ffffe97224 */ /* 0x000fe400078e0082 */
        /* <DEDUP_REMOVED lines=20> */
[----:B------:R-:W-:Y:S01]  /*1e200*/  IMAD.MOV.U32 R215, RZ, RZ, R151 ;  /* 0x000000ffffd77224 */ /* 0x000fe200078e0097 */
[----:B--2---:R-:W-:-:S05]  /*1e210*/  IADD3.X R121, R121, UR5, RZ, P3, !PT ;  /* 0x0000000579797c10 */ /* 0x004fca0009ffe4ff */
[----:B------:R0:W-:Y:S04]  /*1e220*/  STL [R1+0x1118], R121 ;  /* 0x0011187901007387 */ /* 0x0001e80000100800 */
[----:B------:R-:W2:Y:S04]  /*1e230*/  LDL.LU.64 R24, [R1] ;  /* 0x0000000001187983 */ /* 0x000ea80000300a00 */
        /* <DEDUP_REMOVED lines=65> */
[----:B------:R-:W-:-:S02]  /*1e650*/  IADD3 R204, P3, R204, UR8, RZ ;  /* 0x00000008cccc7c10 */ /* 0x000fc4000ff7e0ff */
[----:B------:R-:W-:Y:S02]  /*1e660*/  IADD3.X R208, R208, UR5, RZ, P4, !PT ;  /* 0x00000005d0d07c10 */ /* 0x000fe4000a7fe4ff */
[----:B------:R-:W-:Y:S02]  /*1e670*/  IADD3 R212, P4, R212, UR8, RZ ;  /* 0x00000008d4d47c10 */ /* 0x000fe4000ff9e0ff */
[----:B------:R-:W-:Y:S01]  /*1e680*/  IADD3.X R216, R216, UR5, RZ, P5, !PT ;  /* 0x00000005d8d87c10 */ /* 0x000fe2000affe4ff */
[----:B------:R-:W-:Y:S01]  /*1e690*/  STL [R1+0x10ec], R204 ;  /* 0x0010eccc01007387 */ /* 0x000fe20000100800 */
[----:B------:R-:W-:Y:S02]  /*1e6a0*/  IADD3 R220, P5, R220, UR8, RZ ;  /* 0x00000008dcdc7c10 */ /* 0x000fe4000ffbe0ff */
[----:B------:R-:W-:Y:S01]  /*1e6b0*/  IADD3.X R229, R229, UR5, RZ, P6, !PT ;  /* 0x00000005e5e57c10 */ /* 0x000fe2000b7fe4ff */
[----:B------:R-:W-:Y:S01]  /*1e6c0*/  STL [R1+0x1110], R208 ;  /* 0x001110d001007387 */ /* 0x000fe20000100800 */
[----:B------:R-:W-:-:S02]  /*1e6d0*/  IADD3 R234, P6, R234, UR8, RZ ;  /* 0x00000008eaea7c10 */ /* 0x000fc4000ffde0ff */
[----:B------:R-:W-:Y:S01]  /*1e6e0*/  IADD3.X R4, R4, UR5, RZ, P1, !PT ;  /* 0x0000000504047c10 */ /* 0x000fe20008ffe4ff */
[----:B------:R-:W-:Y:S01]  /*1e6f0*/  STL [R1+0x10e4], R212 ;  /* 0x0010e4d401007387 */ /* 0x000fe20000100800 */
[----:B------:R-:W-:Y:S02]  /*1e700*/  IADD3 R5, P1, R5, UR8, RZ ;  /* 0x0000000805057c10 */ /* 0x000fe4000ff3e0ff */
[----:B------:R-:W-:Y:S01]  /*1e710*/  IADD3.X R230, R230, UR5, RZ, P2, !PT ;  /* 0x00000005e6e67c10 */ /* 0x000fe200097fe4ff */
[----:B------:R-:W-:Y:S01]  /*1e720*/  STL [R1+0x1108], R216 ;  /* 0x001108d801007387 */ /* 0x000fe20000100800 */
[----:B------:R-:W-:-:S03]  /*1e730*/  IADD3 R231, P2, R231, UR8, RZ ;  /* 0x00000008e7e77c10 */ /* 0x000fc6000ff5e0ff */
[----:B------:R-:W-:Y:S01]  /*1e740*/  STL [R1+0x10dc], R220 ;  /* 0x0010dcdc01007387 */ /* 0x000fe20000100800 */
[----:B------:R-:W-:-:S03]  /*1e750*/  IADD3.X R232, R232, UR5, RZ, P3, !PT ;  /* 0x00000005e8e87c10 */ /* 0x000fc60009ffe4ff */
        /* <DEDUP_REMOVED lines=14> */
[----:B------:R-:W-:Y:S04]  /*1e840*/  STL [R1+0x10bc], R233 ;  /* 0x0010bce901007387 */ /* 0x000fe80000100800 */
[----:B------:R-:W-:Y:S04]  /*1e850*/  STL [R1+0x10e0], R223 ;  /* 0x0010e0df01007387 */ /* 0x000fe80000100800 */
[----:B------:R-:W-:Y:S04]  /*1e860*/  STL [R1+0x10b4], R224 ;  /* 0x0010b4e001007387 */ /* 0x000fe80000100800 */
[----:B------:R-:W-:Y:S04]  /*1e870*/  STL [R1+0x10d8], R225 ;  /* 0x0010d8e101007387 */ /* 0x000fe80000100800 */
[----:B------:R-:W-:Y:S01]  /*1e880*/  STL [R1+0x10ac], R226 ;  /* 0x0010ace201007387 */ /* 0x000fe20000100800 */
[----:B--2---:R-:W-:-:S06]  /*1e890*/  WARPGROUP.ARRIVE ;  /* 0x00000000000079c5 */ /* 0x004fcc0000000000 */
[----:B------:R-:W-:Y:S03]  /*1e8a0*/  QGMMA.64x256x32.F32.E5M2.E5M2 R24, gdesc[UR16], R24, gsb0 ;  /* 0x03e00000101879f3 */ /* 0x000fe60008003818 */
[----:B------:R-:W-:Y:S02]  /*1e8b0*/  WARPGROUP.DEPBAR.LE gsb0, 0x0 ;  /* 0x00008000000079c5 */ /* 0x000fe40000010000 */
[----:B------:R-:W-:Y:S04]  /*1e8c0*/  STL.64 [R1], R24 ;  /* 0x0000001801007387 */ /* 0x000fe80000100a00 */
[----:B------:R-:W-:Y:S04]  /*1e8d0*/  STL [R1+0x10d0], R227 ;  /* 0x0010d0e301007387 */ /* 0x000fe80000100800 */
[----:B------:R-:W-:Y:S04]  /*1e8e0*/  STL.64 [R1+0x8], R26 ;  /* 0x0000081a01007387 */ /* 0x000fe80000100a00 */
[----:B------:R-:W-:Y:S04]  /*1e8f0*/  STL [R1+0x10a4], R228 ;  /* 0x0010a4e401007387 */ /* 0x000fe80000100800 */
        /* <DEDUP_REMOVED lines=126> */
[----:B---3--:R-:W-:-:S02]  /*1f0e0*/  IADD3.X R137, R137, UR5, RZ, P6, !PT ;  /* 0x0000000589897c10 */ /* 0x008fc4000b7fe4ff */
[----:B----4-:R-:W-:Y:S02]  /*1f0f0*/  IADD3.X R135, R135, UR5, RZ, P5, !PT ;  /* 0x0000000587877c10 */ /* 0x010fe4000affe4ff */
[----:B--2---:R-:W-:Y:S02]  /*1f100*/  IADD3.X R133, R133, UR5, RZ, P4, !PT ;  /* 0x0000000585857c10 */ /* 0x004fe4000a7fe4ff */
[----:B------:R-:W-:Y:S02]  /*1f110*/  IADD3.X R131, R131, UR5, RZ, P3, !PT ;  /* 0x0000000583837c10 */ /* 0x000fe40009ffe4ff */
[----:B------:R-:W-:Y:S02]  /*1f120*/  IADD3.X R129, R129, UR5, RZ, P2, !PT ;  /* 0x0000000581817c10 */ /* 0x000fe400097fe4ff */
[----:B------:R-:W-:Y:S02]  /*1f130*/  IADD3.X R127, R127, UR5, RZ, P1, !PT ;  /* 0x000000057f7f7c10 */ /* 0x000fe40008ffe4ff */
[----:B------:R-:W-:-:S02]  /*1f140*/  IADD3 R128, P1, R128, UR8, RZ ;  /* 0x0000000880807c10 */ /* 0x000fc4000ff3e0ff */
[----:B------:R-:W-:Y:S01]  /*1f150*/  IADD3 R130, P2, R130, UR8, RZ ;  /* 0x0000000882827c10 */ /* 0x000fe2000ff5e0ff */
[----:B------:R0:W-:Y:S01]  /*1f160*/  STL [R1+0x10c8], R127 ;  /* 0x0010c87f01007387 */ /* 0x0001e20000100800 */
[----:B------:R-:W-:-:S03]  /*1f170*/  IADD3 R132, P3, R132, UR8, RZ ;  /* 0x0000000884847c10 */ /* 0x000fc6000ff7e0ff */
[----:B0-----:R-:W2:Y:S04]  /*1f180*/  LDL.LU R127, [R1+0x145c] ;  /* 0x00145c00017f7983 */ /* 0x001ea80000300800 */
[----:B------:R0:W-:Y:S01]  /*1f190*/  STL [R1+0x109c], R128 ;  /* 0x00109c8001007387 */ /* 0x0001e20000100800 */
[----:B------:R-:W-:-:S03]  /*1f1a0*/  IADD3 R134, P4, R134, UR8, RZ ;  /* 0x0000000886867c10 */ /* 0x000fc6000ff9e0ff */
[----:B0-----:R-:W2:Y:S04]  /*1f1b0*/  LDL.LU R128, [R1+0x1458] ;  /* 0x0014580001807983 */ /* 0x001ea80000300800 */
[----:B------:R0:W-:Y:S01]  /*1f1c0*/  STL [R1+0x10c0], R129 ;  /* 0x0010c08101007387 */ /* 0x0001e20000100800 */
[----:B------:R-:W-:-:S03]  /*1f1d0*/  IADD3 R136, P5, R136, UR8, RZ ;  /* 0x0000000888887c10 */ /* 0x000fc6000ffbe0ff */
[----:B0-----:R-:W2:Y:S04]  /*1f1e0*/  LDL.LU R129, [R1+0x1454] ;  /* 0x0014540001817983 */ /* 0x001ea80000300800 */
[----:B------:R0:W-:Y:S04]  /*1f1f0*/  STL [R1+0x1094], R130 ;  /* 0x0010948201007387 */ /* 0x0001e80000100800 */
[----:B0-----:R-:W2:Y:S04]  /*1f200*/  LDL.LU R130, [R1+0x1450] ;  /* 0x0014500001827983 */ /* 0x001ea80000300800 */
[----:B------:R0:W-:Y:S01]  /*1f210*/  STL [R1+0x10b8], R131 ;  /* 0x0010b88301007387 */ /* 0x0001e20000100800 */
[----:B------:R-:W-:-:S03]  /*1f220*/  IADD3 R138, P6, R138, UR8, RZ ;  /* 0x000000088a8a7c10 */ /* 0x000fc6000ffde0ff */
[----:B0-----:R-:W2:Y:S04]  /*1f230*/  LDL.LU R131, [R1+0x144c] ;  /* 0x00144c0001837983 */ /* 0x001ea80000300800 */
[----:B------:R0:W-:Y:S01]  /*1f240*/  STL [R1+0x108c], R132 ;  /* 0x00108c8401007387 */ /* 0x0001e20000100800 */
[----:B------:R-:W-:-:S03]  /*1f250*/  IADD3.X R139, R139, UR5, RZ, P1, !PT ;  /* 0x000000058b8b7c10 */ /* 0x000fc60008ffe4ff */
        /* <DEDUP_REMOVED lines=16> */
[----:B------:R0:W-:Y:S04]  /*1f360*/  STL [R1+0x1074], R138 ;  /* 0x0010748a01007387 */ /* 0x0001e80000100800 */
        /* <DEDUP_REMOVED lines=10> */
[----:B------:R0:W-:Y:S04]  /*1f410*/  STL [R1+0x1064], R142 ;  /* 0x0010648e01007387 */ /* 0x0001e80000100800 */
[----:B0-----:R-:W2:Y:S04]  /*1f420*/  LDL.LU R142, [R1+0x1420] ;  /* 0x00142000018e7983 */ /* 0x001ea80000300800 */
[----:B------:R-:W3:Y:S04]  /*1f430*/  LDL.LU R223, [R1+0x103c] ;  /* 0x00103c0001df7983 */ /* 0x000ee80000300800 */
[----:B------:R0:W-:Y:S01]  /*1f440*/  STL [R1+0x1088], R143 ;  /* 0x0010888f01007387 */ /* 0x0001e20000100800 */
[----:B------:R-:W-:-:S03]  /*1f450*/  IADD3 R148, P5, R148, UR8, RZ ;  /* 0x0000000894947c10 */ /* 0x000fc6000ffbe0ff */
[----:B0-----:R-:W2:Y:S04]  /*1f460*/  LDL.LU R143, [R1+0x141c] ;  /* 0x00141c00018f7983 */ /* 0x001ea80000300800 */
[----:B------:R0:W-:Y:S04]  /*1f470*/  STL [R1+0x105c], R144 ;  /* 0x00105c9001007387 */ /* 0x0001e80000100800 */
[----:B0-----:R-:W2:Y:S04]  /*1f480*/  LDL.LU R144, [R1+0x1418] ;  /* 0x0014180001907983 */ /* 0x001ea80000300800 */
[----:B------:R-:W4:Y:S04]  /*1f490*/  LDL.LU R224, [R1+0x1060] ;  /* 0x0010600001e07983 */ /* 0x000f280000300800 */
[----:B------:R0:W-:Y:S04]  /*1f4a0*/  STL [R1+0x1080], R145 ;  /* 0x0010809101007387 */ /* 0x0001e80000100800 */
[----:B0-----:R-:W2:Y:S04]  /*1f4b0*/  LDL.LU R145, [R1+0x1414] ;  /* 0x0014140001917983 */ /* 0x001ea80000300800 */
[----:B------:R0:W-:Y:S04]  /*1f4c0*/  STL [R1+0x1054], R146 ;  /* 0x0010549201007387 */ /* 0x0001e80000100800 */
[----:B0-----:R-:W2:Y:S04]  /*1f4d0*/  LDL.LU R146, [R1+0x1410] ;  /* 0x0014100001927983 */ /* 0x001ea80000300800 */
[----:B------:R0:W-:Y:S04]  /*1f4e0*/  STL [R1+0x1078], R147 ;  /* 0x0010789301007387 */ /* 0x0001e80000100800 */
[----:B0-----:R-:W2:Y:S04]  /*1f4f0*/  LDL.LU R147, [R1+0x140c] ;  /* 0x00140c0001937983 */ /* 0x001ea80000300800 */
[----:B------:R-:W2:Y:S04]  /*1f500*/  LDL.LU R234, [R1+0x1034] ;  /* 0x0010340001ea7983 */ /* 0x000ea80000300800 */
[----:B------:R-:W2:Y:S04]  /*1f510*/  LDL.LU R225, [R1+0x1058] ;  /* 0x0010580001e17983 */ /* 0x000ea80000300800 */
[----:B------:R0:W-:Y:S04]  /*1f520*/  STL [R1+0x104c], R148 ;  /* 0x00104c9401007387 */ /* 0x0001e80000100800 */
[----:B0-----:R-:W2:Y:S04]  /*1f530*/  LDL.LU R148, [R1+0x1408] ;  /* 0x0014080001947983 */ /* 0x001ea80000300800 */
[----:B------:R-:W2:Y:S04]  /*1f540*/  LDL.LU R4, [R1+0x102c] ;  /* 0x00102c0001047983 */ /* 0x000ea80000300800 */
[----:B------:R-:W2:Y:S04]  /*1f550*/  LDL.LU R226, [R1+0x1050] ;  /* 0x0010500001e27983 */ /* 0x000ea80000300800 */
[----:B------:R-:W2:Y:S01]  /*1f560*/  LDL.LU R227, [R1+0x1024] ;  /* 0x0010240001e37983 */ /* 0x000ea20000300800 */
[----:B------:R-:W-:-:S02]  /*1f570*/  IADD3.X R149, R149, UR5, RZ, P6, !PT ;  /* 0x0000000595957c10 */ /* 0x000fc4000b7fe4ff */
[----:B------:R-:W-:-:S03]  /*1f580*/  IADD3 R150, P6, R150, UR8, RZ ;  /* 0x0000000896967c10 */ /* 0x000fc6000ffde0ff */
[----:B------:R0:W-:Y:S04]  /*1f590*/  STL [R1+0x1070], R149 ;  /* 0x0010709501007387 */ /* 0x0001e80000100800 */
[----:B0-----:R-:W2:Y:S04]  /*1f5a0*/  LDL.LU R149, [R1+0x1404] ;  /* 0x0014040001957983 */ /* 0x001ea80000300800 */
[----:B------:R0:W-:Y:S04]  /*1f5b0*/  STL [R1+0x1044], R150 ;  /* 0x0010449601007387 */ /* 0x0001e80000100800 */
[----:B0-----:R-:W2:Y:S04]  /*1f5c0*/  LDL.LU R150, [R1+0x1400] ;  /* 0x0014000001967983 */ /* 0x001ea80000300800 */
[----:B------:R-:W2:Y:S04]  /*1f5d0*/  LDL.LU R5, [R1+0x1048] ;  /* 0x0010480001057983 */ /* 0x000ea80000300800 */
[----:B------:R-:W2:Y:S04]  /*1f5e0*/  LDL.LU R230, [R1+0x101c] ;  /* 0x00101c0001e67983 */ /* 0x000ea80000300800 */
[----:B------:R-:W2:Y:S04]  /*1f5f0*/  LDL.LU R231, [R1+0x1040] ;  /* 0x0010400001e77983 */ /* 0x000ea80000300800 */
[----:B------:R-:W2:Y:S01]  /*1f600*/  LDL.LU R228, [R1+0x1014] ;  /* 0x0010140001e47983 */ /* 0x000ea20000300800 */
[----:B------:R-:W-:-:S05]  /*1f610*/  IADD3.X R151, R151, UR5, RZ, P1, !PT ;  /* 0x0000000597977c10 */ /* 0x000fca0008ffe4ff */
[----:B------:R0:W-:Y:S04]  /*1f620*/  STL [R1+0x1068], R151 ;  /* 0x0010689701007387 */ /* 0x0001e80000100800 */
[----:B0-----:R-:W2:Y:S04]  /*1f630*/  LDL.LU R151, [R1+0x13fc] ;  /* 0x0013fc0001977983 */ /* 0x001ea80000300800 */
[----:B------:R-:W2:Y:S04]  /*1f640*/  LDL.LU R232, [R1+0x1038] ;  /* 0x0010380001e87983 */ /* 0x000ea80000300800 */
[----:B------:R-:W2:Y:S01]  /*1f650*/  LDL.LU R233, [R1+0x100c] ;  /* 0x00100c0001e97983 */ /* 0x000ea20000300800 */
[----:B---3--:R-:W-:-:S05]  /*1f660*/  IADD3 R223, P1, R223, UR8, RZ ;  /* 0x00000008dfdf7c10 */ /* 0x008fca000ff3e0ff */
[----:B------:R0:W-:Y:S04]  /*1f670*/  STL [R1+0x103c], R223 ;  /* 0x00103cdf01007387 */ /* 0x0001e80000100800 */
[----:B0-----:R-:W3:Y:S01]  /*1f680*/  LDL.LU R223, [R1+0x1030] ;  /* 0x0010300001df7983 */ /* 0x001ee20000300800 */
[----:B----4-:R-:W-:-:S05]  /*1f690*/  IADD3.X R224, R224, UR5, RZ, P2, !PT ;  /* 0x00000005e0e07c10 */ /* 0x010fca00097fe4ff */
[----:B------:R0:W-:Y:S04]  /*1f6a0*/  STL [R1+0x1060], R224 ;  /* 0x001060e001007387 */ /* 0x0001e80000100800 */
[----:B0-----:R-:W4:Y:S01]  /*1f6b0*/  LDL.LU R224, [R1+0x1004] ;  /* 0x0010040001e07983 */ /* 0x001f220000300800 */
[----:B--2---:R-:W-:Y:S02]  /*1f6c0*/  IADD3 R234, P2, R234, UR8, RZ ;  /* 0x00000008eaea7c10 */ /* 0x004fe4000ff5e0ff */
[----:B------:R-:W-:-:S03]  /*1f6d0*/  IADD3.X R225, R225, UR5, RZ, P3, !PT ;  /* 0x00000005e1e17c10 */ /* 0x000fc60009ffe4ff */
[----:B------:R-:W-:Y:S04]  /*1f6e0*/  STL [R1+0x1034], R234 ;  /* 0x001034ea01007387 */ /* 0x000fe80000100800 */
[----:B------:R0:W-:Y:S04]  /*1f6f0*/  STL [R1+0x1058], R225 ;  /* 0x001058e101007387 */ /* 0x0001e80000100800 */
[----:B0-----:R-:W2:Y:S01]  /*1f700*/  LDL.LU R225, [R1+0x1028] ;  /* 0x0010280001e17983 */ /* 0x001ea20000300800 */
[----:B------:R-:W-:Y:S02]  /*1f710*/  IADD3 R4, P3, R4, UR8, RZ ;  /* 0x0000000804047c10 */ /* 0x000fe4000ff7e0ff */
[----:B------:R-:W-:-:S03]  /*1f720*/  IADD3.X R226, R226, UR5, RZ, P4, !PT ;  /* 0x00000005e2e27c10 */ /* 0x000fc6000a7fe4ff */
[----:B------:R-:W-:Y:S01]  /*1f730*/  STL [R1+0x102c], R4 ;  /* 0x00102c0401007387 */ /* 0x000fe20000100800 */
[----:B------:R-:W-:-:S03]  /*1f740*/  IADD3 R227, P4, R227, UR8, RZ ;  /* 0x00000008e3e37c10 */ /* 0x000fc6000ff9e0ff */
[----:B------:R0:W-:Y:S04]  /*1f750*/  STL [R1+0x1050], R226 ;  /* 0x001050e201007387 */ /* 0x0001e80000100800 */
[----:B0-----:R-:W2:Y:S04]  /*1f760*/  LDL.LU R226, [R1+0xffc] ;  /* 0x000ffc0001e27983 */ /* 0x001ea80000300800 */
[----:B------:R0:W-:Y:S04]  /*1f770*/  STL [R1+0x1024], R227 ;  /* 0x001024e301007387 */ /* 0x0001e80000100800 */
[----:B0-----:R-:W2:Y:S01]  /*1f780*/  LDL.LU R227, [R1+0x1020] ;  /* 0x0010200001e37983 */ /* 0x001ea20000300800 */
[----:B------:R-:W-:-:S02]  /*1f790*/  IADD3.X R5, R5, UR5, RZ, P5, !PT ;  /* 0x0000000505057c10 */ /* 0x000fc4000affe4ff */
[----:B------:R-:W-:-:S03]  /*1f7a0*/  IADD3 R230, P5, R230, UR8, RZ ;  /* 0x00000008e6e67c10 */ /* 0x000fc6000ffbe0ff */
[----:B------:R-:W-:Y:S01]  /*1f7b0*/  STL [R1+0x1048], R5 ;  /* 0x0010480501007387 */ /* 0x000fe20000100800 */
        /* <DEDUP_REMOVED lines=9> */
[----:B------:R0:W-:Y:S04]  /*1f850*/  STL [R1+0x1038], R232 ;  /* 0x001038e801007387 */ /* 0x0001e80000100800 */
[----:B0-----:R-:W2:Y:S04]  /*1f860*/  LDL.LU R232, [R1+0xfec] ;  /* 0x000fec0001e87983 */ /* 0x001ea80000300800 */
[----:B------:R0:W-:Y:S04]  /*1f870*/  STL [R1+0x100c], R233 ;  /* 0x00100ce901007387 */ /* 0x0001e80000100800 */
[----:B0-----:R-:W2:Y:S01]  /*1f880*/  LDL.LU R233, [R1+0x1010] ;  /* 0x0010100001e97983 */ /* 0x001ea20000300800 */
[----:B---3--:R-:W-:-:S05]  /*1f890*/  IADD3.X R223, R223, UR5, RZ, P2, !PT ;  /* 0x00000005dfdf7c10 */ /* 0x008fca00097fe4ff */
[----:B------:R0:W-:Y:S04]  /*1f8a0*/  STL [R1+0x1030], R223 ;  /* 0x001030df01007387 */ /* 0x0001e80000100800 */
[----:B------:R-:W3:Y:S01]  /*1f8b0*/  LDL.LU R234, [R1+0xfe4] ;  /* 0x000fe40001ea7983 */ /* 0x000ee20000300800 */
[----:B----4-:R-:W-:-:S05]  /*1f8c0*/  IADD3 R224, P2, R224, UR8, RZ ;  /* 0x00000008e0e07c10 */ /* 0x010fca000ff5e0ff */
[----:B------:R1:W-:Y:S04]  /*1f8d0*/  STL [R1+0x1004], R224 ;  /* 0x001004e001007387 */ /* 0x0003e80000100800 */
[----:B0-----:R-:W4:Y:S04]  /*1f8e0*/  LDL.LU R223, [R1+0x1008] ;  /* 0x0010080001df7983 */ /* 0x001f280000300800 */
[----:B------:R-:W4:Y:S01]  /*1f8f0*/  LDL.LU R4, [R1+0xfdc] ;  /* 0x000fdc0001047983 */ /* 0x000f220000300800 */
[----:B--2---:R-:W-:-:S05]  /*1f900*/  IADD3.X R225, R225, UR5, RZ, P3, !PT ;  /* 0x00000005e1e17c10 */ /* 0x004fca0009ffe4ff */
[----:B------:R0:W-:Y:S04]  /*1f910*/  STL [R1+0x1028], R225 ;  /* 0x001028e101007387 */ /* 0x0001e80000100800 */
[----:B-1----:R-:W2:Y:S04]  /*1f920*/  LDL.LU R224, [R1+0x1000] ;  /* 0x0010000001e07983 */ /* 0x002ea80000300800 */
[----:B0-----:R-:W2:Y:S04]  /*1f930*/  LDL.LU R225, [R1+0xfd4] ;  /* 0x000fd40001e17983 */ /* 0x001ea80000300800 */
[----:B------:R-:W2:Y:S01]  /*1f940*/  LDL.LU R5, [R1+0xff8] ;  /* 0x000ff80001057983 */ /* 0x000ea20000300800 */
[----:B------:R-:W-:-:S05]  /*1f950*/  IADD3 R226, P3, R226, UR8, RZ ;  /* 0x00000008e2e27c10 */ /* 0x000fca000ff7e0ff */
[----:B------:R0:W-:Y:S04]  /*1f960*/  STL [R1+0xffc], R226 ;  /* 0x000ffce201007387 */ /* 0x0001e80000100800 */
[----:B------:R-:W2:Y:S01]  /*1f970*/  LDL.LU R230, [R1+0xfcc] ;  /* 0x000fcc0001e67983 */ /* 0x000ea20000300800 */
[----:B------:R-:W-:-:S05]  /*1f980*/  IADD3.X R227, R227, UR5, RZ, P4, !PT ;  /* 0x00000005e3e37c10 */ /* 0x000fca000a7fe4ff */
[----:B------:R1:W-:Y:S04]  /*1f990*/  STL [R1+0x1020], R227 ;  /* 0x001020e301007387 */ /* 0x0003e80000100800 */
[----:B0-----:R-:W2:Y:S04]  /*1f9a0*/  LDL.LU R226, [R1+0xff0] ;  /* 0x000ff00001e27983 */ /* 0x001ea80000300800 */
[----:B-1----:R-:W2:Y:S01]  /*1f9b0*/  LDL.LU R227, [R1+0xfc4] ;  /* 0x000fc40001e37983 */ /* 0x002ea20000300800 */
[----:B------:R-:W-:-:S05]  /*1f9c0*/  IADD3 R231, P4, R231, UR8, RZ ;  /* 0x00000008e7e77c10 */ /* 0x000fca000ff9e0ff */
[----:B------:R0:W-:Y:S01]  /*1f9d0*/  STL [R1+0xff4], R231 ;  /* 0x000ff4e701007387 */ /* 0x0001e20000100800 */
[----:B------:R-:W-:-:S03]  /*1f9e0*/  IADD3.X R228, R228, UR5, RZ, P5, !PT ;  /* 0x00000005e4e47c10 */ /* 0x000fc6000affe4ff */
[----:B0-----:R-:W2:Y:S04]  /*1f9f0*/  LDL.LU R231, [R1+0xfe8] ;  /* 0x000fe80001e77983 */ /* 0x001ea80000300800 */
[----:B------:R0:W-:Y:S04]  /*1fa00*/  STL [R1+0x1018], R228 ;  /* 0x001018e401007387 */ /* 0x0001e80000100800 */
[----:B0-----:R-:W2:Y:S01]  /*1fa10*/  LDL.LU R228, [R1+0xfbc] ;  /* 0x000fbc0001e47983 */ /* 0x001ea20000300800 */
[----:B------:R-:W-:-:S05]  /*1fa20*/  IADD3 R232, P5, R232, UR8, RZ ;  /* 0x00000008e8e87c10 */ /* 0x000fca000ffbe0ff */
[----:B------:R0:W-:Y:S01]  /*1fa30*/  STL [R1+0xfec], R232 ;  /* 0x000fece801007387 */ /* 0x0001e20000100800 */
[----:B------:R-:W-:-:S03]  /*1fa40*/  IADD3.X R233, R233, UR5, RZ, P6, !PT ;  /* 0x00000005e9e97c10 */ /* 0x000fc6000b7fe4ff */
[----:B0-----:R-:W2:Y:S04]  /*1fa50*/  LDL.LU R232, [R1+0xfe0] ;  /* 0x000fe00001e87983 */ /* 0x001ea80000300800 */
[----:B------:R0:W-:Y:S04]  /*1fa60*/  STL [R1+0x1010], R233 ;  /* 0x001010e901007387 */ /* 0x0001e80000100800 */
[----:B0-----:R-:W2:Y:S01]  /*1fa70*/  LDL.LU R233, [R1+0xfb4] ;  /* 0x000fb40001e97983 */ /* 0x001ea20000300800 */
[----:B---3--:R-:W-:-:S05]  /*1fa80*/  IADD3 R234, P6, R234, UR8, RZ ;  /* 0x00000008eaea7c10 */ /* 0x008fca000ffde0ff */
[----:B------:R-:W-:Y:S01]  /*1fa90*/  STL [R1+0xfe4], R234 ;  /* 0x000fe4ea01007387 */ /* 0x000fe20000100800 */
[----:B----4-:R-:W-:Y:S02]  /*1faa0*/  IADD3.X R223, R223, UR5, RZ, P1, !PT ;  /* 0x00000005dfdf7c10 */ /* 0x010fe40008ffe4ff */
[----:B------:R-:W-:-:S03]  /*1fab0*/  IADD3 R4, P1, R4, UR8, RZ ;  /* 0x0000000804047c10 */ /* 0x000fc6000ff3e0ff */
[----:B------:R0:W-:Y:S04]  /*1fac0*/  STL [R1+0x1008], R223 ;  /* 0x001008df01007387 */ /* 0x0001e80000100800 */
[----:B0-----:R-:W3:Y:S04]  /*1fad0*/  LDL.LU R223, [R1+0xfd8] ;  /* 0x000fd80001df7983 */ /* 0x001ee80000300800 */
[----:B------:R-:W-:Y:S01]  /*1fae0*/  STL [R1+0xfdc], R4 ;  /* 0x000fdc0401007387 */ /* 0x000fe20000100800 */
[----:B--2---:R-:W-:Y:S02]  /*1faf0*/  IADD3.X R224, R224, UR5, RZ, P2, !PT ;  /* 0x00000005e0e07c10 */ /* 0x004fe400097fe4ff */
[----:B------:R-:W-:-:S03]  /*1fb00*/  IADD3 R225, P2, R225, UR8, RZ ;  /* 0x00000008e1e17c10 */ /* 0x000fc6000ff5e0ff */
[----:B------:R0:W-:Y:S01]  /*1fb10*/  STL [R1+0x1000], R224 ;  /* 0x001000e001007387 */ /* 0x0001e20000100800 */
[----:B------:R-:W-:-:S03]  /*1fb20*/  IADD3.X R5, R5, UR5, RZ, P3, !PT ;  /* 0x0000000505057c10 */ /* 0x000fc60009ffe4ff */
[----:B0-----:R-:W2:Y:S01]  /*1fb30*/  LDL.LU R224, [R1+0xfac] ;  /* 0x000fac0001e07983 */ /* 0x001ea20000300800 */
[----:B------:R-:W-:-:S03]  /*1fb40*/  IADD3 R230, P3, R230, UR8, RZ ;  /* 0x00000008e6e67c10 */ /* 0x000fc6000ff7e0ff */
[----:B------:R0:W-:Y:S04]  /*1fb50*/  STL [R1+0xfd4], R225 ;  /* 0x000fd4e101007387 */ /* 0x0001e80000100800 */
[----:B0-----:R-:W4:Y:S01]  /*1fb60*/  LDL.LU R225, [R1+0xfd0] ;  /* 0x000fd00001e17983 */ /* 0x001f220000300800 */
[----:B------:R-:W-:-:S03]  /*1fb70*/  IADD3.X R226, R226, UR5, RZ, P4, !PT ;  /* 0x00000005e2e27c10 */ /* 0x000fc6000a7fe4ff */
[----:B------:R-:W-:Y:S01]  /*1fb80*/  STL [R1+0xff8], R5 ;  /* 0x000ff80501007387 */ /* 0x000fe20000100800 */
[----:B------:R-:W-:-:S03]  /*1fb90*/  IADD3 R227, P4, R227, UR8, RZ ;  /* 0x00000008e3e37c10 */ /* 0x000fc6000ff9e0ff */
[----:B------:R-:W-:Y:S04]  /*1fba0*/  STL [R1+0xfcc], R230 ;  /* 0x000fcce601007387 */ /* 0x000fe80000100800 */
[----:B------:R0:W-:Y:S04]  /*1fbb0*/  STL [R1+0xff0], R226 ;  /* 0x000ff0e201007387 */ /* 0x0001e80000100800 */
[----:B0-----:R-:W4:Y:S04]  /*1fbc0*/  LDL.LU R226, [R1+0xfa4] ;  /* 0x000fa40001e27983 */ /* 0x001f280000300800 */
[----:B------:R0:W-:Y:S04]  /*1fbd0*/  STL [R1+0xfc4], R227 ;  /* 0x000fc4e301007387 */ /* 0x0001e80000100800 */
[----:B0-----:R-:W4:Y:S01]  /*1fbe0*/  LDL.LU R227, [R1+0xfc8] ;  /* 0x000fc80001e37983 */ /* 0x001f220000300800 */
[----:B------:R-:W-:-:S05]  /*1fbf0*/  IADD3.X R231, R231, UR5, RZ, P5, !PT ;  /* 0x00000005e7e77c10 */ /* 0x000fca000affe4ff */
[----:B------:R0:W-:Y:S01]  /*1fc00*/  STL [R1+0xfe8], R231 ;  /* 0x000fe8e701007387 */ /* 0x0001e20000100800 */
[----:B------:R-:W-:-:S03]  /*1fc10*/  IADD3 R228, P5, R228, UR8, RZ ;  /* 0x00000008e4e47c10 */ /* 0x000fc6000ffbe0ff */
[----:B0-----:R-:W4:Y:S04]  /*1fc20*/  LDL.LU R231, [R1+0xf9c] ;  /* 0x000f9c0001e77983 */ /* 0x001f280000300800 */
[----:B------:R0:W-:Y:S04]  /*1fc30*/  STL [R1+0xfbc], R228 ;  /* 0x000fbce401007387 */ /* 0x0001e80000100800 */
[----:B0-----:R-:W4:Y:S01]  /*1fc40*/  LDL.LU R228, [R1+0xfc0] ;  /* 0x000fc00001e47983 */ /* 0x001f220000300800 */
[----:B------:R-:W-:-:S05]  /*1fc50*/  IADD3.X R232, R232, UR5, RZ, P6, !PT ;  /* 0x00000005e8e87c10 */ /* 0x000fca000b7fe4ff */
[----:B------:R0:W-:Y:S04]  /*1fc60*/  STL [R1+0xfe0], R232 ;  /* 0x000fe0e801007387 */ /* 0x0001e80000100800 */
[----:B------:R-:W4:Y:S01]  /*1fc70*/  LDL.LU R234, [R1+0xf94] ;  /* 0x000f940001ea7983 */ /* 0x000f220000300800 */
[----:B------:R-:W-:-:S05]  /*1fc80*/  IADD3 R233, P6, R233, UR8, RZ ;  /* 0x00000008e9e97c10 */ /* 0x000fca000ffde0ff */
[----:B------:R1:W-:Y:S04]  /*1fc90*/  STL [R1+0xfb4], R233 ;  /* 0x000fb4e901007387 */ /* 0x0003e80000100800 */
[----:B0-----:R-:W4:Y:S04]  /*1fca0*/  LDL.LU R232, [R1+0xfb8] ;  /* 0x000fb80001e87983 */ /* 0x001f280000300800 */
[----:B------:R-:W4:Y:S01]  /*1fcb0*/  LDL.LU R4, [R1+0xf8c] ;  /* 0x000f8c0001047983 */ /* 0x000f220000300800 */
[----:B---3--:R-:W-:-:S05]  /*1fcc0*/  IADD3.X R223, R223, UR5, RZ, P1, !PT ;  /* 0x00000005dfdf7c10 */ /* 0x008fca0008ffe4ff */
[----:B------:R0:W-:Y:S04]  /*1fcd0*/  STL [R1+0xfd8], R223 ;  /* 0x000fd8df01007387 */ /* 0x0001e80000100800 */
[----:B-1----:R-:W3:Y:S04]  /*1fce0*/  LDL.LU R233, [R1+0xfb0] ;  /* 0x000fb00001e97983 */ /* 0x002ee80000300800 */
[----:B0-----:R-:W3:Y:S04]  /*1fcf0*/  LDL.LU R223, [R1+0xf84] ;  /* 0x000f840001df7983 */ /* 0x001ee80000300800 */
[----:B------:R-:W3:Y:S01]  /*1fd00*/  LDL.LU R5, [R1+0xfa8] ;  /* 0x000fa80001057983 */ /* 0x000ee20000300800 */
[----:B--2---:R-:W-:-:S05]  /*1fd10*/  IADD3 R224, P1, R224, UR8, RZ ;  /* 0x00000008e0e07c10 */ /* 0x004fca000ff3e0ff */
[----:B------:R0:W-:Y:S04]  /*1fd20*/  STL [R1+0xfac], R224 ;  /* 0x000face001007387 */ /* 0x0001e80000100800 */
[----:B------:R-:W2:Y:S01]  /*1fd30*/  LDL.LU R230, [R1+0xf7c] ;  /* 0x000f7c0001e67983 */ /* 0x000ea20000300800 */
[----:B----4-:R-:W-:-:S05]  /*1fd40*/  IADD3.X R225, R225, UR5, RZ, P2, !PT ;  /* 0x00000005e1e17c10 */ /* 0x010fca00097fe4ff */
[----:B------:R1:W-:Y:S04]  /*1fd50*/  STL [R1+0xfd0], R225 ;  /* 0x000fd0e101007387 */ /* 0x0003e80000100800 */
[----:B0-----:R-:W4:Y:S04]  /*1fd60*/  LDL.LU R224, [R1+0xfa0] ;  /* 0x000fa00001e07983 */ /* 0x001f280000300800 */
[----:B-1----:R-:W4:Y:S01]  /*1fd70*/  LDL.LU R225, [R1+0xf74] ;  /* 0x000f740001e17983 */ /* 0x002f220000300800 */
[----:B------:R-:W-:-:S05]  /*1fd80*/  IADD3 R226, P2, R226, UR8, RZ ;  /* 0x00000008e2e27c10 */ /* 0x000fca000ff5e0ff */
[----:B------:R0:W-:Y:S01]  /*1fd90*/  STL [R1+0xfa4], R226 ;  /* 0x000fa4e201007387 */ /* 0x0001e20000100800 */
[----:B------:R-:W-:-:S03]  /*1fda0*/  IADD3.X R227, R227, UR5, RZ, P3, !PT ;  /* 0x00000005e3e37c10 */ /* 0x000fc60009ffe4ff */
[----:B0-----:R-:W4:Y:S04]  /*1fdb0*/  LDL.LU R226, [R1+0xf98] ;  /* 0x000f980001e27983 */ /* 0x001f280000300800 */
[----:B------:R0:W-:Y:S04]  /*1fdc0*/  STL [R1+0xfc8], R227 ;  /* 0x000fc8e301007387 */ /* 0x0001e80000100800 */
[----:B0-----:R-:W4:Y:S01]  /*1fdd0*/  LDL.LU R227, [R1+0xf6c] ;  /* 0x000f6c0001e37983 */ /* 0x001f220000300800 */
[----:B------:R-:W-:-:S05]  /*1fde0*/  IADD3 R231, P3, R231, UR8, RZ ;  /* 0x00000008e7e77c10 */ /* 0x000fca000ff7e0ff */
[----:B------:R0:W-:Y:S01]  /*1fdf0*/  STL [R1+0xf9c], R231 ;  /* 0x000f9ce701007387 */ /* 0x0001e20000100800 */
[----:B------:R-:W-:-:S03]  /*1fe00*/  IADD3.X R228, R228, UR5, RZ, P4, !PT ;  /* 0x00000005e4e47c10 */ /* 0x000fc6000a7fe4ff */
[----:B0-----:R-:W4:Y:S04]  /*1fe10*/  LDL.LU R231, [R1+0xf90] ;  /* 0x000f900001e77983 */ /* 0x001f280000300800 */
[----:B------:R0:W-:Y:S04]  /*1fe20*/  STL [R1+0xfc0], R228 ;  /* 0x000fc0e401007387 */ /* 0x0001e80000100800 */
[----:B0-----:R-:W4:Y:S01]  /*1fe30*/  LDL.LU R228, [R1+0xf64] ;  /* 0x000f640001e47983 */ /* 0x001f220000300800 */
[----:B------:R-:W-:Y:S02]  /*1fe40*/  IADD3 R234, P4, R234, UR8, RZ ;  /* 0x00000008eaea7c10 */ /* 0x000fe4000ff9e0ff */
[----:B------:R-:W-:-:S03]  /*1fe50*/  IADD3.X R232, R232, UR5, RZ, P5, !PT ;  /* 0x00000005e8e87c10 */ /* 0x000fc6000affe4ff */
[----:B------:R-:W-:Y:S01]  /*1fe60*/  STL [R1+0xf94], R234 ;  /* 0x000f94ea01007387 */ /* 0x000fe20000100800 */
[----:B------:R-:W-:-:S03]  /*1fe70*/  IADD3 R4, P5, R4, UR8, RZ ;  /* 0x0000000804047c10 */ /* 0x000fc6000ffbe0ff */
[----:B------:R0:W-:Y:S04]  /*1fe80*/  STL [R1+0xfb8], R232 ;  /* 0x000fb8e801007387 */ /* 0x0001e80000100800 */
[----:B0-----:R-:W4:Y:S04]  /*1fe90*/  LDL.LU R232, [R1+0xf88] ;  /* 0x000f880001e87983 */ /* 0x001f280000300800 */
[----:B------:R-:W-:Y:S01]  /*1fea0*/  STL [R1+0xf8c], R4 ;  /* 0x000f8c0401007387 */ /* 0x000fe20000100800 */
[----:B---3--:R-:W-:Y:S02]  /*1feb0*/  IADD3.X R233, R233, UR5, RZ, P6, !PT ;  /* 0x00000005e9e97c10 */ /* 0x008fe4000b7fe4ff */
[----:B------:R-:W-:-:S03]  /*1fec0*/  IADD3 R223, P6, R223, UR8, RZ ;  /* 0x00000008dfdf7c10 */ /* 0x000fc6000ffde0ff */
[----:B------:R0:W-:Y:S01]  /*1fed0*/  STL [R1+0xfb0], R233 ;  /* 0x000fb0e901007387 */ /* 0x0001e20000100800 */
[----:B------:R-:W-:-:S03]  /*1fee0*/  IADD3.X R5, R5, UR5, RZ, P1, !PT ;  /* 0x0000000505057c10 */ /* 0x000fc60008ffe4ff */
[----:B0-----:R-:W3:Y:S04]  /*1fef0*/  LDL.LU R233, [R1+0xf5c] ;  /* 0x000f5c0001e97983 */ /* 0x001ee80000300800 */
[----:B------:R0:W-:Y:S04]  /*1ff00*/  STL [R1+0xf84], R223 ;  /* 0x000f84df01007387 */ /* 0x0001e80000100800 */
[----:B0-----:R-:W3:Y:S04]  /*1ff10*/  LDL.LU R223, [R1+0xf80] ;  /* 0x000f800001df7983 */ /* 0x001ee80000300800 */
[----:B------:R-:W-:Y:S01]  /*1ff20*/  STL [R1+0xfa8], R5 ;  /* 0x000fa80501007387 */ /* 0x000fe20000100800 */
[----:B--2---:R-:W-:-:S05]  /*1ff30*/  IADD3 R230, P1, R230, UR8, RZ ;  /* 0x00000008e6e67c10 */ /* 0x004fca000ff3e0ff */
[----:B------:R-:W-:Y:S01]  /*1ff40*/  STL [R1+0xf7c], R230 ;  /* 0x000f7ce601007387 */ /* 0x000fe20000100800 */
[----:B----4-:R-:W-:Y:S02]  /*1ff50*/  IADD3.X R224, R224, UR5, RZ, P2, !PT ;  /* 0x00000005e0e07c10 */ /* 0x010fe400097fe4ff */
[----:B------:R-:W-:-:S03]  /*1ff60*/  IADD3 R225, P2, R225, UR8, RZ ;  /* 0x00000008e1e17c10 */ /* 0x000fc6000ff5e0ff */
[----:B------:R0:W-:Y:S04]  /*1ff70*/  STL [R1+0xfa0], R224 ;  /* 0x000fa0e001007387 */ /* 0x0001e80000100800 */
[----:B0-----:R-:W2:Y:S04]  /*1ff80*/  LDL.LU R224, [R1+0xf54] ;  /* 0x000f540001e07983 */ /* 0x001ea80000300800 */
[----:B------:R0:W-:Y:S01]  /*1ff90*/  STL [R1+0xf74], R225 ;  /* 0x000f74e101007387 */ /* 0x0001e20000100800 */
[----:B------:R-:W-:-:S03]  /*1ffa0*/  IADD3.X R226, R226, UR5, RZ, P3, !PT ;  /* 0x00000005e2e27c10 */ /* 0x000fc60009ffe4ff */
[----:B0-----:R-:W4:Y:S04]  /*1ffb0*/  LDL.LU R225, [R1+0xf78] ;  /* 0x000f780001e17983 */ /* 0x001f280000300800 */
[----:B------:R0:W-:Y:S01]  /*1ffc0*/  STL [R1+0xf98], R226 ;  /* 0x000f98e201007387 */ /* 0x0001e20000100800 */
[----:B------:R-:W-:-:S03]  /*1ffd0*/  IADD3 R227, P3, R227, UR8, RZ ;  /* 0x00000008e3e37c10 */ /* 0x000fc6000ff7e0ff */
[----:B0-----:R-:W4:Y:S04]  /*1ffe0*/  LDL.LU R226, [R1+0xf4c] ;  /* 0x000f4c0001e27983 */ /* 0x001f280000300800 */
[----:B------:R0:W-:Y:S04]  /*1fff0*/  STL [R1+0xf6c], R227 ;  /* 0x000f6ce301007387 */ /* 0x0001e80000100800 */
[----:B0-----:R-:W4:Y:S01]  /*20000*/  LDL.LU R227, [R1+0xf70] ;  /* 0x000f700001e37983 */ /* 0x001f220000300800 */
[----:B------:R-:W-:-:S05]  /*20010*/  IADD3.X R231, R231, UR5, RZ, P4, !PT ;  /* 0x00000005e7e77c10 */ /* 0x000fca000a7fe4ff */
[----:B------:R-:W-:Y:S04]  /*20020*/  STL [R1+0xf90], R231 ;  /* 0x000f90e701007387 */ /* 0x000fe80000100800 */
[----:B------:R-:W4:Y:S01]  /*20030*/  LDL.LU R234, [R1+0xf44] ;  /* 0x000f440001ea7983 */ /* 0x000f220000300800 */
[----:B------:R-:W-:-:S05]  /*20040*/  IADD3 R228, P4, R228, UR8, RZ ;  /* 0x00000008e4e47c10 */ /* 0x000fca000ff9e0ff */
[----:B------:R0:W-:Y:S04]  /*20050*/  STL [R1+0xf64], R228 ;  /* 0x000f64e401007387 */ /* 0x0001e80000100800 */
[----:B0-----:R-:W4:Y:S04]  /*20060*/  LDL.LU R228, [R1+0xf68] ;  /* 0x000f680001e47983 */ /* 0x001f280000300800 */
[----:B------:R-:W4:Y:S01]  /*20070*/  LDL.LU R4, [R1+0xf3c] ;  /* 0x000f3c0001047983 */ /* 0x000f220000300800 */
[----:B------:R-:W-:-:S05]  /*20080*/  IADD3.X R232, R232, UR5, RZ, P5, !PT ;  /* 0x00000005e8e87c10 */ /* 0x000fca000affe4ff */
[----:B------:R0:W-:Y:S04]  /*20090*/  STL [R1+0xf88], R232 ;  /* 0x000f88e801007387 */ /* 0x0001e80000100800 */
[----:B------:R-:W4:Y:S04]  /*200a0*/  LDL.LU R231, [R1+0xf60] ;  /* 0x000f600001e77983 */ /* 0x000f280000300800 */
[----:B0-----:R-:W4:Y:S04]  /*200b0*/  LDL.LU R232, [R1+0xf34] ;  /* 0x000f340001e87983 */ /* 0x001f280000300800 */
[----:B------:R-:W4:Y:S01]  /*200c0*/  LDL.LU R5, [R1+0xf58] ;  /* 0x000f580001057983 */ /* 0x000f220000300800 */
[----:B---3--:R-:W-:-:S05]  /*200d0*/  IADD3 R233, P5, R233, UR8, RZ ;  /* 0x00000008e9e97c10 */ /* 0x008fca000ffbe0ff */
[----:B------:R0:W-:Y:S04]  /*200e0*/  STL [R1+0xf5c], R233 ;  /* 0x000f5ce901007387 */ /* 0x0001e80000100800 */
[----:B------:R-:W3:Y:S01]  /*200f0*/  LDL.LU R230, [R1+0xf2c] ;  /* 0x000f2c0001e67983 */ /* 0x000ee20000300800 */
[----:B------:R-:W-:-:S05]  /*20100*/  IADD3.X R223, R223, UR5, RZ, P6, !PT ;  /* 0x00000005dfdf7c10 */ /* 0x000fca000b7fe4ff */
[----:B------:R1:W-:Y:S04]  /*20110*/  STL [R1+0xf80], R223 ;  /* 0x000f80df01007387 */ /* 0x0003e80000100800 */
[----:B0-----:R-:W3:Y:S04]  /*20120*/  LDL.LU R233, [R1+0xf50] ;  /* 0x000f500001e97983 */ /* 0x001ee80000300800 */
[----:B-1----:R-:W3:Y:S01]  /*20130*/  LDL.LU R223, [R1+0xf24] ;  /* 0x000f240001df7983 */ /* 0x002ee20000300800 */
[----:B--2---:R-:W-:-:S05]  /*20140*/  IADD3 R224, P6, R224, UR8, RZ ;  /* 0x00000008e0e07c10 */ /* 0x004fca000ffde0ff */
[----:B------:R0:W-:Y:S01]  /*20150*/  STL [R1+0xf54], R224 ;  /* 0x000f54e001007387 */ /* 0x0001e20000100800 */
[----:B----4-:R-:W-:-:S03]  /*20160*/  IADD3.X R225, R225, UR5, RZ, P1, !PT ;  /* 0x00000005e1e17c10 */ /* 0x010fc60008ffe4ff */
[----:B0-----:R-:W2:Y:S04]  /*20170*/  LDL.LU R224, [R1+0xf48] ;  /* 0x000f480001e07983 */ /* 0x001ea80000300800 */
[----:B------:R0:W-:Y:S01]  /*20180*/  STL [R1+0xf78], R225 ;  /* 0x000f78e101007387 */ /* 0x0001e20000100800 */
[----:B------:R-:W-:-:S03]  /*20190*/  IADD3 R226, P1, R226, UR8, RZ ;  /* 0x00000008e2e27c10 */ /* 0x000fc6000ff3e0ff */
[----:B0-----:R-:W4:Y:S04]  /*201a0*/  LDL.LU R225, [R1+0xf1c] ;  /* 0x000f1c0001e17983 */ /* 0x001f280000300800 */
[----:B------:R0:W-:Y:S01]  /*201b0*/  STL [R1+0xf4c], R226 ;  /* 0x000f4ce201007387 */ /* 0x0001e20000100800 */
[----:B------:R-:W-:-:S03]  /*201c0*/  IADD3.X R227, R227, UR5, RZ, P2, !PT ;  /* 0x00000005e3e37c10 */ /* 0x000fc600097fe4ff */
[----:B0-----:R-:W4:Y:S04]  /*201d0*/  LDL.LU R226, [R1+0xf40] ;  /* 0x000f400001e27983 */ /* 0x001f280000300800 */
[----:B------:R0:W-:Y:S04]  /*201e0*/  STL [R1+0xf70], R227 ;  /* 0x000f70e301007387 */ /* 0x0001e80000100800 */
[----:B0-----:R-:W4:Y:S01]  /*201f0*/  LDL.LU R227, [R1+0xf14] ;  /* 0x000f140001e37983 */ /* 0x001f220000300800 */
[----:B------:R-:W-:-:S05]  /*20200*/  IADD3 R234, P2, R234, UR8, RZ ;  /* 0x00000008eaea7c10 */ /* 0x000fca000ff5e0ff */
[----:B------:R-:W-:Y:S01]  /*20210*/  STL [R1+0xf44], R234 ;  /* 0x000f44ea01007387 */ /* 0x000fe20000100800 */
[----:B------:R-:W-:-:S05]  /*20220*/  IADD3.X R228, R228, UR5, RZ, P3, !PT ;  /* 0x00000005e4e47c10 */ /* 0x000fca0009ffe4ff */
[----:B------:R0:W-:Y:S04]  /*20230*/  STL [R1+0xf68], R228 ;  /* 0x000f68e401007387 */ /* 0x0001e80000100800 */
[----:B0-----:R-:W4:Y:S01]  /*20240*/  LDL.LU R228, [R1+0xf38] ;  /* 0x000f380001e47983 */ /* 0x001f220000300800 */
[----:B------:R-:W-:Y:S02]  /*20250*/  IADD3 R4, P3, R4, UR8, RZ ;  /* 0x0000000804047c10 */ /* 0x000fe4000ff7e0ff */
[----:B------:R-:W-:-:S03]  /*20260*/  IADD3.X R231, R231, UR5, RZ, P4, !PT ;  /* 0x00000005e7e77c10 */ /* 0x000fc6000a7fe4ff */
[----:B------:R-:W-:Y:S01]  /*20270*/  STL [R1+0xf3c], R4 ;  /* 0x000f3c0401007387 */ /* 0x000fe20000100800 */
[----:B------:R-:W-:-:S03]  /*20280*/  IADD3 R232, P4, R232, UR8, RZ ;  /* 0x00000008e8e87c10 */ /* 0x000fc6000ff9e0ff */
[----:B------:R0:W-:Y:S01]  /*20290*/  STL [R1+0xf60], R231 ;  /* 0x000f60e701007387 */ /* 0x0001e20000100800 */
[----:B------:R-:W-:-:S03]  /*202a0*/  IADD3.X R5, R5, UR5, RZ, P5, !PT ;  /* 0x0000000505057c10 */ /* 0x000fc6000affe4ff */
[----:B0-----:R-:W4:Y:S04]  /*202b0*/  LDL.LU R231, [R1+0xf0c] ;  /* 0x000f0c0001e77983 */ /* 0x001f280000300800 */
[----:B------:R0:W-:Y:S04]  /*202c0*/  STL [R1+0xf34], R232 ;  /* 0x000f34e801007387 */ /* 0x0001e80000100800 */
[----:B0-----:R-:W4:Y:S04]  /*202d0*/  LDL.LU R232, [R1+0xf30] ;  /* 0x000f300001e87983 */ /* 0x001f280000300800 */
[----:B------:R-:W-:Y:S01]  /*202e0*/  STL [R1+0xf58], R5 ;  /* 0x000f580501007387 */ /* 0x000fe20000100800 */
[----:B---3--:R-:W-:-:S05]  /*202f0*/  IADD3 R230, P5, R230, UR8, RZ ;  /* 0x00000008e6e67c10 */ /* 0x008fca000ffbe0ff */
[----:B------:R-:W-:Y:S01]  /*20300*/  STL [R1+0xf2c], R230 ;  /* 0x000f2ce601007387 */ /* 0x000fe20000100800 */
[----:B------:R-:W-:Y:S02]  /*20310*/  IADD3.X R233, R233, UR5, RZ, P6, !PT ;  /* 0x00000005e9e97c10 */ /* 0x000fe4000b7fe4ff */
[----:B------:R-:W-:-:S03]  /*20320*/  IADD3 R223, P6, R223, UR8, RZ ;  /* 0x00000008dfdf7c10 */ /* 0x000fc6000ffde0ff */
[----:B------:R0:W-:Y:S04]  /*20330*/  STL [R1+0xf50], R233 ;  /* 0x000f50e901007387 */ /* 0x0001e80000100800 */
[----:B0-----:R-:W3:Y:S04]  /*20340*/  LDL.LU R233, [R1+0xf04] ;  /* 0x000f040001e97983 */ /* 0x001ee80000300800 */
[----:B------:R0:W-:Y:S04]  /*20350*/  STL [R1+0xf24], R223 ;  /* 0x000f24df01007387 */ /* 0x0001e80000100800 */
[----:B0-----:R-:W3:Y:S01]  /*20360*/  LDL.LU R223, [R1+0xf28] ;  /* 0x000f280001df7983 */ /* 0x001ee20000300800 */
[----:B--2---:R-:W-:-:S05]  /*20370*/  IADD3.X R224, R224, UR5, RZ, P1, !PT ;  /* 0x00000005e0e07c10 */ /* 0x004fca0008ffe4ff */
[----:B------:R0:W-:Y:S01]  /*20380*/  STL [R1+0xf48], R224 ;  /* 0x000f48e001007387 */ /* 0x0001e20000100800 */
[----:B----4-:R-:W-:-:S03]  /*20390*/  IADD3 R225, P1, R225, UR8, RZ ;  /* 0x00000008e1e17c10 */ /* 0x010fc6000ff3e0ff */
[----:B0-----:R-:W2:Y:S04]  /*203a0*/  LDL.LU R224, [R1+0xefc] ;  /* 0x000efc0001e07983 */ /* 0x001ea80000300800 */
[----:B------:R0:W-:Y:S01]  /*203b0*/  STL [R1+0xf1c], R225 ;  /* 0x000f1ce101007387 */ /* 0x0001e20000100800 */
[----:B------:R-:W-:-:S03]  /*203c0*/  IADD3.X R226, R226, UR5, RZ, P2, !PT ;  /* 0x00000005e2e27c10 */ /* 0x000fc600097fe4ff */
[----:B0-----:R-:W4:Y:S04]  /*203d0*/  LDL.LU R225, [R1+0xf20] ;  /* 0x000f200001e17983 */ /* 0x001f280000300800 */
[----:B------:R0:W-:Y:S04]  /*203e0*/  STL [R1+0xf40], R226 ;  /* 0x000f40e201007387 */ /* 0x0001e80000100800 */
[----:B------:R-:W4:Y:S01]  /*203f0*/  LDL.LU R234, [R1+0xef4] ;  /* 0x000ef40001ea7983 */ /* 0x000f220000300800 */
[----:B------:R-:W-:-:S05]  /*20400*/  IADD3 R227, P2, R227, UR8, RZ ;  /* 0x00000008e3e37c10 */ /* 0x000fca000ff5e0ff */
[----:B------:R1:W-:Y:S04]  /*20410*/  STL [R1+0xf14], R227 ;  /* 0x000f14e301007387 */ /* 0x0003e80000100800 */
[----:B0-----:R-:W4:Y:S04]  /*20420*/  LDL.LU R226, [R1+0xf18] ;  /* 0x000f180001e27983 */ /* 0x001f280000300800 */
[----:B------:R-:W4:Y:S01]  /*20430*/  LDL.LU R4, [R1+0xeec] ;  /* 0x000eec0001047983 */ /* 0x000f220000300800 */
[----:B------:R-:W-:-:S05]  /*20440*/  IADD3.X R228, R228, UR5, RZ, P3, !PT ;  /* 0x00000005e4e47c10 */ /* 0x000fca0009ffe4ff */
[----:B------:R0:W-:Y:S04]  /*20450*/  STL [R1+0xf38], R228 ;  /* 0x000f38e401007387 */ /* 0x0001e80000100800 */
[----:B-1----:R-:W4:Y:S04]  /*20460*/  LDL.LU R227, [R1+0xf10] ;  /* 0x000f100001e37983 */ /* 0x002f280000300800 */
[----:B0-----:R-:W4:Y:S04]  /*20470*/  LDL.LU R228, [R1+0xee4] ;  /* 0x000ee40001e47983 */ /* 0x001f280000300800 */
[----:B------:R-:W4:Y:S01]  /*20480*/  LDL.LU R5, [R1+0xf08] ;  /* 0x000f080001057983 */ /* 0x000f220000300800 */
[----:B------:R-:W-:-:S05]  /*20490*/  IADD3 R231, P3, R231, UR8, RZ ;  /* 0x00000008e7e77c10 */ /* 0x000fca000ff7e0ff */
[----:B------:R0:W-:Y:S04]  /*204a0*/  STL [R1+0xf0c], R231 ;  /* 0x000f0ce701007387 */ /* 0x0001e80000100800 */
[----:B------:R-:W4:Y:S01]  /*204b0*/  LDL.LU R230, [R1+0xedc] ;  /* 0x000edc0001e67983 */ /* 0x000f220000300800 */
[----:B------:R-:W-:-:S05]  /*204c0*/  IADD3.X R232, R232, UR5, RZ, P4, !PT ;  /* 0x00000005e8e87c10 */ /* 0x000fca000a7fe4ff */
[----:B------:R1:W-:Y:S04]  /*204d0*/  STL [R1+0xf30], R232 ;  /* 0x000f30e801007387 */ /* 0x0003e80000100800 */
[----:B0-----:R-:W4:Y:S04]  /*204e0*/  LDL.LU R231, [R1+0xf00] ;  /* 0x000f000001e77983 */ /* 0x001f280000300800 */
[----:B-1----:R-:W4:Y:S01]  /*204f0*/  LDL.LU R232, [R1+0xed4] ;  /* 0x000ed40001e87983 */ /* 0x002f220000300800 */
[----:B---3--:R-:W-:-:S05]  /*20500*/  IADD3 R233, P4, R233, UR8, RZ ;  /* 0x00000008e9e97c10 */ /* 0x008fca000ff9e0ff */
[----:B------:R0:W-:Y:S01]  /*20510*/  STL [R1+0xf04], R233 ;  /* 0x000f04e901007387 */ /* 0x0001e20000100800 */
[----:B------:R-:W-:-:S03]  /*20520*/  IADD3.X R223, R223, UR5, RZ, P5, !PT ;  /* 0x00000005dfdf7c10 */ /* 0x000fc6000affe4ff */
[----:B0-----:R-:W3:Y:S04]  /*20530*/  LDL.LU R233, [R1+0xef8] ;  /* 0x000ef80001e97983 */ /* 0x001ee80000300800 */
[----:B------:R0:W-:Y:S04]  /*20540*/  STL [R1+0xf28], R223 ;  /* 0x000f28df01007387 */ /* 0x0001e80000100800 */
[----:B0-----:R-:W3:Y:S01]  /*20550*/  LDL.LU R223, [R1+0xecc] ;  /* 0x000ecc0001df7983 */ /* 0x001ee20000300800 */
[----:B--2---:R-:W-:-:S05]  /*20560*/  IADD3 R224, P5, R224, UR8, RZ ;  /* 0x00000008e0e07c10 */ /* 0x004fca000ffbe0ff */
[----:B------:R0:W-:Y:S01]  /*20570*/  STL [R1+0xefc], R224 ;  /* 0x000efce001007387 */ /* 0x0001e20000100800 */
[----:B----4-:R-:W-:-:S03]  /*20580*/  IADD3.X R225, R225, UR5, RZ, P6, !PT ;  /* 0x00000005e1e17c10 */ /* 0x010fc6000b7fe4ff */
[----:B0-----:R-:W2:Y:S04]  /*20590*/  LDL.LU R224, [R1+0xef0] ;  /* 0x000ef00001e07983 */ /* 0x001ea80000300800 */
[----:B------:R0:W-:Y:S01]  /*205a0*/  STL [R1+0xf20], R225 ;  /* 0x000f20e101007387 */ /* 0x0001e20000100800 */
[----:B------:R-:W-:-:S03]  /*205b0*/  IADD3 R234, P6, R234, UR8, RZ ;  /* 0x00000008eaea7c10 */ /* 0x000fc6000ffde0ff */
[----:B0-----:R-:W4:Y:S01]  /*205c0*/  LDL.LU R225, [R1+0xec4] ;  /* 0x000ec40001e17983 */ /* 0x001f220000300800 */
[----:B------:R-:W-:-:S03]  /*205d0*/  IADD3.X R226, R226, UR5, RZ, P1, !PT ;  /* 0x00000005e2e27c10 */ /* 0x000fc60008ffe4ff */
[----:B------:R-:W-:Y:S04]  /*205e0*/  STL [R1+0xef4], R234 ;  /* 0x000ef4ea01007387 */ /* 0x000fe80000100800 */
        /* <DEDUP_REMOVED lines=8> */
[----:B------:R-:W-:Y:S02]  /*20670*/  IADD3.X R5, R5, UR5, RZ, P3, !PT ;  /* 0x0000000505057c10 */ /* 0x000fe40009ffe4ff */
[----:B------:R-:W-:Y:S01]  /*20680*/  IADD3 R230, P3, R230, UR8, RZ ;  /* 0x00000008e6e67c10 */ /* 0x000fe2000ff7e0ff */
[----:B------:R0:W-:Y:S04]  /*20690*/  STL [R1+0xee4], R228 ;  /* 0x000ee4e401007387 */ /* 0x0001e80000100800 */
[----:B0-----:R-:W4:Y:S01]  /*206a0*/  LDL.LU R228, [R1+0xeb4] ;  /* 0x000eb40001e47983 */ /* 0x001f220000300800 */
[----:B------:R-:W-:-:S03]  /*206b0*/  IADD3.X R231, R231, UR5, RZ, P4, !PT ;  /* 0x00000005e7e77c10 */ /* 0x000fc6000a7fe4ff */
[----:B------:R-:W-:Y:S04]  /*206c0*/  STL [R1+0xf08], R5 ;  /* 0x000f080501007387 */ /* 0x000fe80000100800 */
[----:B------:R0:W-:Y:S01]  /*206d0*/  STL [R1+0xedc], R230 ;  /* 0x000edce601007387 */ /* 0x0001e20000100800 */
[----:B------:R-:W-:-:S03]  /*206e0*/  IADD3 R232, P4, R232, UR8, RZ ;  /* 0x00000008e8e87c10 */ /* 0x000fc6000ff9e0ff */
[----:B0-----:R-:W4:Y:S04]  /*206f0*/  LDL.LU R230, [R1+0xed0] ;  /* 0x000ed00001e67983 */ /* 0x001f280000300800 */
[----:B------:R0:W-:Y:S04]  /*20700*/  STL [R1+0xf00], R231 ;  /* 0x000f00e701007387 */ /* 0x0001e80000100800 */
[----:B0-----:R-:W4:Y:S04]  /*20710*/  LDL.LU R231, [R1+0xea4] ;  /* 0x000ea40001e77983 */ /* 0x001f280000300800 */
[----:B------:R0:W-:Y:S04]  /*20720*/  STL [R1+0xed4], R232 ;  /* 0x000ed4e801007387 */ /* 0x0001e80000100800 */
[----:B0-----:R-:W4:Y:S01]  /*20730*/  LDL.LU R232, [R1+0xec0] ;  /* 0x000ec00001e87983 */ /* 0x001f220000300800 */
[----:B---3--:R-:W-:-:S05]  /*20740*/  IADD3.X R233, R233, UR5, RZ, P5, !PT ;  /* 0x00000005e9e97c10 */ /* 0x008fca000affe4ff */
[----:B------:R0:W-:Y:S01]  /*20750*/  STL [R1+0xef8], R233 ;  /* 0x000ef8e901007387 */ /* 0x0001e20000100800 */
[----:B------:R-:W-:-:S03]  /*20760*/  IADD3 R223, P5, R223, UR8, RZ ;  /* 0x00000008dfdf7c10 */ /* 0x000fc6000ffbe0ff */
[----:B0-----:R-:W3:Y:S04]  /*20770*/  LDL.LU R233, [R1+0xe94] ;  /* 0x000e940001e97983 */ /* 0x001ee80000300800 */
[----:B------:R0:W-:Y:S01]  /*20780*/  STL [R1+0xecc], R223 ;  /* 0x000eccdf01007387 */ /* 0x0001e20000100800 */
[----:B--2---:R-:W-:-:S05]  /*20790*/  IADD3.X R224, R224, UR5, RZ, P6, !PT ;  /* 0x00000005e0e07c10 */ /* 0x004fca000b7fe4ff */
[----:B------:R1:W-:Y:S04]  /*207a0*/  STL [R1+0xef0], R224 ;  /* 0x000ef0e001007387 */ /* 0x0003e80000100800 */
[----:B0-----:R-:W2:Y:S01]  /*207b0*/  LDL.LU R223, [R1+0xeb0] ;  /* 0x000eb00001df7983 */ /* 0x001ea20000300800 */
[----:B----4-:R-:W-:-:S05]  /*207c0*/  IADD3 R225, P6, R225, UR8, RZ ;  /* 0x00000008e1e17c10 */ /* 0x010fca000ffde0ff */
[----:B------:R-:W-:Y:S04]  /*207d0*/  STL [R1+0xec4], R225 ;  /* 0x000ec4e101007387 */ /* 0x000fe80000100800 */
[----:B-1----:R-:W4:Y:S01]  /*207e0*/  LDL.LU R224, [R1+0xe84] ;  /* 0x000e840001e07983 */ /* 0x002f220000300800 */
[----:B------:R-:W-:Y:S02]  /*207f0*/  IADD3.X R226, R226, UR5, RZ, P1, !PT ;  /* 0x00000005e2e27c10 */ /* 0x000fe40008ffe4ff */
[----:B------:R-:W-:-:S05]  /*20800*/  IADD3 R238, P1, R238, UR8, RZ ;  /* 0x00000008eeee7c10 */ /* 0x000fca000ff3e0ff */
[----:B------:R0:W-:Y:S04]  /*20810*/  STL [R1+0xebc], R238 ;  /* 0x000ebcee01007387 */ /* 0x0001e80000100800 */
[----:B0-----:R-:W4:Y:S04]  /*20820*/  LDL.LU R238, [R1+0x13f8] ;  /* 0x0013f80001ee7983 */ /* 0x001f280000300800 */
[----:B------:R0:W-:Y:S04]  /*20830*/  STL [R1+0xee8], R226 ;  /* 0x000ee8e201007387 */ /* 0x0001e80000100800 */
[----:B------:R-:W4:Y:S04]  /*20840*/  LDL.LU R225, [R1+0xea0] ;  /* 0x000ea00001e17983 */ /* 0x000f280000300800 */
[----:B0-----:R-:W4:Y:S01]  /*20850*/  LDL.LU R226, [R1+0xe74] ;  /* 0x000e740001e27983 */ /* 0x001f220000300800 */
[----:B------:R-:W-:-:S05]  /*20860*/  IADD3.X R227, R227, UR5, RZ, P2, !PT ;  /* 0x00000005e3e37c10 */ /* 0x000fca00097fe4ff */
[----:B------:R0:W-:Y:S04]  /*20870*/  STL [R1+0xee0], R227 ;  /* 0x000ee0e301007387 */ /* 0x0001e80000100800 */
[----:B0-----:R-:W4:Y:S01]  /*20880*/  LDL.LU R227, [R1+0xe90] ;  /* 0x000e900001e37983 */ /* 0x001f220000300800 */
[----:B------:R-:W-:Y:S02]  /*20890*/  IADD3 R228, P2, R228, UR8, RZ ;  /* 0x00000008e4e47c10 */ /* 0x000fe4000ff5e0ff */
[----:B------:R-:W-:Y:S02]  /*208a0*/  IADD3.X R237, R237, UR5, RZ, P3, !PT ;  /* 0x00000005eded7c10 */ /* 0x000fe40009ffe4ff */
[----:B------:R-:W-:Y:S01]  /*208b0*/  IADD3 R242, P3, R242, UR8, RZ ;  /* 0x00000008f2f27c10 */ /* 0x000fe2000ff7e0ff */
[----:B------:R0:W-:Y:S01]  /*208c0*/  STL [R1+0xeb4], R228 ;  /* 0x000eb4e401007387 */ /* 0x0001e20000100800 */
[----:B------:R-:W-:-:S02]  /*208d0*/  IADD3.X R241, R241, UR5, RZ, P5, !PT ;  /* 0x00000005f1f17c10 */ /* 0x000fc4000affe4ff */
[----:B------:R-:W-:Y:S01]  /*208e0*/  IADD3 R246, P5, R246, UR8, RZ ;  /* 0x00000008f6f67c10 */ /* 0x000fe2000ffbe0ff */
[----:B0-----:R-:W4:Y:S01]  /*208f0*/  LDL.LU R228, [R1+0xe64] ;  /* 0x000e640001e47983 */ /* 0x001f220000300800 */
[----:B------:R-:W-:-:S03]  /*20900*/  IADD3.X R230, R230, UR5, RZ, P4, !PT ;  /* 0x00000005e6e67c10 */ /* 0x000fc6000a7fe4ff */
[----:B------:R0:W-:Y:S01]  /*20910*/  STL [R1+0xed8], R237 ;  /* 0x000ed8ed01007387 */ /* 0x0001e20000100800 */
[----:B------:R-:W-:-:S03]  /*20920*/  IADD3.X R245, R245, UR5, RZ, P1, !PT ;  /* 0x00000005f5f57c10 */ /* 0x000fc60008ffe4ff */
[----:B0-----:R-:W4:Y:S01]  /*20930*/  LDL.LU R237, [R1+0x13f4] ;  /* 0x0013f40001ed7983 */ /* 0x001f220000300800 */
[----:B------:R-:W-:-:S03]  /*20940*/  IADD3 R231, P4, R231, UR8, RZ ;  /* 0x00000008e7e77c10 */ /* 0x000fc6000ff9e0ff */
[----:B------:R0:W-:Y:S01]  /*20950*/  STL [R1+0xeac], R242 ;  /* 0x000eacf201007387 */ /* 0x0001e20000100800 */
[----:B------:R-:W-:-:S03]  /*20960*/  IADD3 R250, P1, R250, UR8, RZ ;  /* 0x00000008fafa7c10 */ /* 0x000fc6000ff3e0ff */
[----:B0-----:R-:W4:Y:S04]  /*20970*/  LDL.LU R242, [R1+0x13f0] ;  /* 0x0013f00001f27983 */ /* 0x001f280000300800 */
[----:B------:R-:W-:Y:S01]  /*20980*/  STL [R1+0xed0], R230 ;  /* 0x000ed0e601007387 */ /* 0x000fe20000100800 */
[----:B------:R-:W-:-:S03]  /*20990*/  IADD3.X R232, R232, UR5, RZ, P6, !PT ;  /* 0x00000005e8e87c10 */ /* 0x000fc6000b7fe4ff */
[----:B------:R0:W-:Y:S04]  /*209a0*/  STL [R1+0xec8], R241 ;  /* 0x000ec8f101007387 */ /* 0x0001e80000100800 */
[----:B------:R-:W-:Y:S04]  /*209b0*/  STL [R1+0xea4], R231 ;  /* 0x000ea4e701007387 */ /* 0x000fe80000100800 */
[----:B0-----:R-:W4:Y:S04]  /*209c0*/  LDL.LU R241, [R1+0x13ec] ;  /* 0x0013ec0001f17983 */ /* 0x001f280000300800 */
[----:B------:R0:W-:Y:S01]  /*209d0*/  STL [R1+0xe9c], R246 ;  /* 0x000e9cf601007387 */ /* 0x0001e20000100800 */
[----:B------:R-:W-:-:S02]  /*209e0*/  IADD3.X R249, R249, UR5, RZ, P3, !PT ;  /* 0x00000005f9f97c10 */ /* 0x000fc40009ffe4ff */
[----:B------:R-:W-:Y:S01]  /*209f0*/  IADD3 R0, P3, R0, UR8, RZ ;  /* 0x0000000800007c10 */ /* 0x000fe2000ff7e0ff */
[----:B0-----:R-:W4:Y:S04]  /*20a00*/  LDL.LU R246, [R1+0x13e8] ;  /* 0x0013e80001f67983 */ /* 0x001f280000300800 */
[----:B------:R0:W-:Y:S04]  /*20a10*/  STL [R1+0xeb8], R245 ;  /* 0x000eb8f501007387 */ /* 0x0001e80000100800 */
[----:B------:R-:W-:Y:S04]  /*20a20*/  STL [R1+0xec0], R232 ;  /* 0x000ec0e801007387 */ /* 0x000fe80000100800 */
[----:B0-----:R-:W4:Y:S01]  /*20a30*/  LDL.LU R245, [R1+0x13e4] ;  /* 0x0013e40001f57983 */ /* 0x001f220000300800 */
[----:B------:R-:W-:-:S02]  /*20a40*/  IADD3.X R235, R235, UR5, RZ, P5, !PT ;  /* 0x00000005ebeb7c10 */ /* 0x000fc4000affe4ff */
[----:B------:R-:W-:Y:S02]  /*20a50*/  IADD3 R236, P5, R236, UR8, RZ ;  /* 0x00000008ecec7c10 */ /* 0x000fe4000ffbe0ff */
[----:B---3--:R-:W-:-:S05]  /*20a60*/  IADD3 R233, P6, R233, UR8, RZ ;  /* 0x00000008e9e97c10 */ /* 0x008fca000ffde0ff */
[----:B------:R-:W-:Y:S04]  /*20a70*/  STL [R1+0xe94], R233 ;  /* 0x000e94e901007387 */ /* 0x000fe80000100800 */
[----:B------:R0:W-:Y:S04]  /*20a80*/  STL [R1+0xe8c], R250 ;  /* 0x000e8cfa01007387 */ /* 0x0001e80000100800 */
[----:B0-----:R-:W3:Y:S01]  /*20a90*/  LDL.LU R250, [R1+0x13e0] ;  /* 0x0013e00001fa7983 */ /* 0x001ee20000300800 */
[----:B--2---:R-:W-:-:S05]  /*20aa0*/  IADD3.X R223, R223, UR5, RZ, P2, !PT ;  /* 0x00000005dfdf7c10 */ /* 0x004fca00097fe4ff */
[----:B------:R-:W-:Y:S01]  /*20ab0*/  STL [R1+0xeb0], R223 ;  /* 0x000eb0df01007387 */ /* 0x000fe20000100800 */
[----:B----4-:R-:W-:-:S05]  /*20ac0*/  IADD3 R224, P2, R224, UR8, RZ ;  /* 0x00000008e0e07c10 */ /* 0x010fca000ff5e0ff */
[----:B------:R-:W-:Y:S04]  /*20ad0*/  STL [R1+0xe84], R224 ;  /* 0x000e84e001007387 */ /* 0x000fe80000100800 */
[----:B------:R0:W-:Y:S04]  /*20ae0*/  STL [R1+0xea8], R249 ;  /* 0x000ea8f901007387 */ /* 0x0001e80000100800 */
[----:B0-----:R-:W2:Y:S04]  /*20af0*/  LDL.LU R249, [R1+0x13dc] ;  /* 0x0013dc0001f97983 */ /* 0x001ea80000300800 */
[----:B------:R0:W-:Y:S04]  /*20b00*/  STL [R1+0xe7c], R0 ;  /* 0x000e7c0001007387 */ /* 0x0001e80000100800 */
[----:B0-----:R-:W4:Y:S01]  /*20b10*/  LDL.LU R0, [R1+0x13d8] ;  /* 0x0013d80001007983 */ /* 0x001f220000300800 */
[----:B------:R-:W-:-:S02]  /*20b20*/  IADD3.X R225, R225, UR5, RZ, P4, !PT ;  /* 0x00000005e1e17c10 */ /* 0x000fc4000a7fe4ff */
[----:B------:R-:W-:-:S03]  /*20b30*/  IADD3 R226, P4, R226, UR8, RZ ;  /* 0x00000008e2e27c10 */ /* 0x000fc6000ff9e0ff */
[----:B------:R-:W-:Y:S04]  /*20b40*/  STL [R1+0xea0], R225 ;  /* 0x000ea0e101007387 */ /* 0x000fe80000100800 */
[----:B------:R-:W-:Y:S04]  /*20b50*/  STL [R1+0xe74], R226 ;  /* 0x000e74e201007387 */ /* 0x000fe80000100800 */
[----:B------:R0:W-:Y:S04]  /*20b60*/  STL [R1+0xe98], R235 ;  /* 0x000e98eb01007387 */ /* 0x0001e80000100800 */
[----:B0-----:R-:W3:Y:S04]  /*20b70*/  LDL.LU R235, [R1+0x13d4] ;  /* 0x0013d40001eb7983 */ /* 0x001ee80000300800 */
[----:B------:R0:W-:Y:S04]  /*20b80*/  STL [R1+0xe6c], R236 ;  /* 0x000e6cec01007387 */ /* 0x0001e80000100800 */
[----:B0-----:R-:W2:Y:S01]  /*20b90*/  LDL.LU R236, [R1+0x13d0] ;  /* 0x0013d00001ec7983 */ /* 0x001ea20000300800 */
[----:B------:R-:W-:-:S02]  /*20ba0*/  IADD3.X R2, R2, UR5, RZ, P1, !PT ;  /* 0x0000000502027c10 */ /* 0x000fc40008ffe4ff */
[----:B------:R-:W-:-:S03]  /*20bb0*/  IADD3.X R227, R227, UR5, RZ, P6, !PT ;  /* 0x00000005e3e37c10 */ /* 0x000fc6000b7fe4ff */
[----:B------:R0:W-:Y:S04]  /*20bc0*/  STL [R1+0xe88], R2 ;  /* 0x000e880201007387 */ /* 0x0001e80000100800 */
[----:B------:R-:W-:Y:S04]  /*20bd0*/  STL [R1+0xe90], R227 ;  /* 0x000e90e301007387 */ /* 0x000fe80000100800 */
[----:B0-----:R-:W4:Y:S01]  /*20be0*/  LDL.LU R2, [R1+0x13cc] ;  /* 0x0013cc0001027983 */ /* 0x001f220000300800 */
[----:B------:R-:W-:Y:S02]  /*20bf0*/  IADD3 R228, P6, R228, UR8, RZ ;  /* 0x00000008e4e47c10 */ /* 0x000fe4000ffde0ff */
[----:B------:R-:W-:-:S03]  /*20c00*/  IADD3 R222, P1, R222, UR8, RZ ;  /* 0x00000008dede7c10 */ /* 0x000fc6000ff3e0ff */
[----:B------:R-:W-:Y:S01]  /*20c10*/  STL [R1+0xe64], R228 ;  /* 0x000e64e401007387 */ /* 0x000fe20000100800 */
[----:B------:R-:W-:Y:S01]  /*20c20*/  WARPGROUP.ARRIVE ;  /* 0x00000000000079c5 */ /* 0x000fe20000000000 */
[----:B------:R-:W-:Y:S01]  /*20c30*/  UMOV UR40, UR16 ;  /* 0x0000001000287c82 */ /* 0x000fe20008000000 */
[----:B------:R-:W-:Y:S01]  /*20c40*/  UMOV UR41, UR17 ;  /* 0x0000001100297c82 */ /* 0x000fe20008000000 */
[----:B------:R-:W-:Y:S01]  /*20c50*/  UMOV UR42, UR14 ;  /* 0x0000000e002a7c82 */ /* 0x000fe20008000000 */
[----:B------:R-:W-:Y:S02]  /*20c60*/  UMOV UR43, UR15 ;  /* 0x0000000f002b7c82 */ /* 0x000fe40008000000 */
[----:B------:R-:W-:Y:S01]  /*20c70*/  QGMMA.64x256x32.F32.E5M2.E5M2 R24, gdesc[UR40], R24, gsb0 ;  /* 0x03e00000281879f3 */ /* 0x000fe20008003818 */
[----:B------:R-:W-:Y:S02]  /*20c80*/  IADD3.X R3, R3, UR5, RZ, P3, !PT ;  /* 0x0000000503037c10 */ /* 0x000fe40009ffe4ff */
[----:B------:R-:W-:-:S02]  /*20c90*/  IADD3 R221, P3, R221, UR8, RZ ;  /* 0x00000008dddd7c10 */ /* 0x000fc4000ff7e0ff */
[----:B--2---:R-:W-:Y:S02]  /*20ca0*/  IADD3.X R236, R236, UR5, RZ, P2, !PT ;  /* 0x00000005ecec7c10 */ /* 0x004fe400097fe4ff */
[----:B---3--:R-:W-:-:S03]  /*20cb0*/  IADD3 R235, P2, R235, UR8, RZ ;  /* 0x00000008ebeb7c10 */ /* 0x008fc6000ff5e0ff */
[----:B------:R0:W-:Y:S04]  /*20cc0*/  STL [R1+0xe80], R236 ;  /* 0x000e80ec01007387 */ /* 0x0001e80000100800 */
[----:B0-----:R-:W2:Y:S04]  /*20cd0*/  LDL.LU R236, [R1+0x13c8] ;  /* 0x0013c80001ec7983 */ /* 0x001ea80000300800 */
[----:B------:R-:W-:Y:S04]  /*20ce0*/  STL [R1+0xe5c], R222 ;  /* 0x000e5cde01007387 */ /* 0x000fe80000100800 */
[----:B------:R0:W-:Y:S04]  /*20cf0*/  STL [R1+0xe54], R235 ;  /* 0x000e54eb01007387 */ /* 0x0001e80000100800 */
[----:B0-----:R-:W3:Y:S01]  /*20d00*/  LDL.LU R235, [R1+0x13c4] ;  /* 0x0013c40001eb7983 */ /* 0x001ee20000300800 */
[----:B----4-:R-:W-:-:S02]  /*20d10*/  IADD3.X R2, R2, UR5, RZ, P4, !PT ;  /* 0x0000000502027c10 */ /* 0x010fc4000a7fe4ff */
[----:B------:R-:W-:Y:S01]  /*20d20*/  IADD3 R0, P4, R0, UR8, RZ ;  /* 0x0000000800007c10 */ /* 0x000fe2000ff9e0ff */
[----:B------:R0:W-:Y:S01]  /*20d30*/  STL [R1+0xe78], R3 ;  /* 0x000e780301007387 */ /* 0x0001e20000100800 */
[----:B------:R-:W-:Y:S02]  /*20d40*/  IADD3.X R219, R219, UR5, RZ, P5, !PT ;  /* 0x00000005dbdb7c10 */ /* 0x000fe4000affe4ff */
[----:B------:R-:W-:Y:S02]  /*20d50*/  IADD3 R218, P5, R218, UR8, RZ ;  /* 0x00000008dada7c10 */ /* 0x000fe4000ffbe0ff */
[----:B------:R-:W-:Y:S01]  /*20d60*/  IADD3.X R217, R217, UR5, RZ, P6, !PT ;  /* 0x00000005d9d97c10 */ /* 0x000fe2000b7fe4ff */
[----:B0-----:R0:W5:Y:S01]  /*20d70*/  LDL.LU R3, [R1+0x13c0] ;  /* 0x0013c00001037983 */ /* 0x0011620000300800 */
[----:B------:R-:W-:-:S03]  /*20d80*/  IADD3 R215, P6, R215, UR8, RZ ;  /* 0x00000008d7d77c10 */ /* 0x000fc6000ffde0ff */
[----:B------:R1:W-:Y:S01]  /*20d90*/  STL [R1+0xe70], R2 ;  /* 0x000e700201007387 */ /* 0x0003e20000100800 */
[----:B------:R-:W-:Y:S02]  /*20da0*/  IADD3.X R214, R214, UR5, RZ, P1, !PT ;  /* 0x00000005d6d67c10 */ /* 0x000fe40008ffe4ff */
[----:B------:R-:W-:Y:S02]  /*20db0*/  IADD3 R213, P1, R213, UR8, RZ ;  /* 0x00000008d5d57c10 */ /* 0x000fe4000ff3e0ff */
[----:B------:R-:W-:Y:S01]  /*20dc0*/  IADD3.X R211, R211, UR5, RZ, P2, !PT ;  /* 0x00000005d3d37c10 */ /* 0x000fe200097fe4ff */
[----:B-1----:R0:W5:Y:S04]  /*20dd0*/  LDL.LU R2, [R1+0x13bc] ;  /* 0x0013bc0001027983 */ /* 0x0021680000300800 */
[----:B------:R-:W-:Y:S04]  /*20de0*/  STL [R1+0xe4c], R221 ;  /* 0x000e4cdd01007387 */ /* 0x000fe80000100800 */
[----:B------:R1:W-:Y:S01]  /*20df0*/  STL [R1+0xe44], R0 ;  /* 0x000e440001007387 */ /* 0x0003e20000100800 */
[----:B------:R-:W-:-:S02]  /*20e00*/  IADD3 R210, P2, R210, UR8, RZ ;  /* 0x00000008d2d27c10 */ /* 0x000fc4000ff5e0ff */
[----:B------:R-:W-:Y:S02]  /*20e10*/  IADD3.X R209, R209, UR5, RZ, P3, !PT ;  /* 0x00000005d1d17c10 */ /* 0x000fe40009ffe4ff */
[----:B------:R-:W-:Y:S01]  /*20e20*/  IADD3 R207, P3, R207, UR8, RZ ;  /* 0x00000008cfcf7c10 */ /* 0x000fe2000ff7e0ff */
[----:B-1----:R0:W5:Y:S04]  /*20e30*/  LDL.LU R0, [R1+0x13b8] ;  /* 0x0013b80001007983 */ /* 0x0021680000300800 */
[----:B------:R0:W-:Y:S04]  /*20e40*/  STL [R1+0xe68], R219 ;  /* 0x000e68db01007387 */ /* 0x0001e80000100800 */
[----:B------:R0:W-:Y:S01]  /*20e50*/  STL [R1+0xe3c], R218 ;  /* 0x000e3cda01007387 */ /* 0x0001e20000100800 */
[----:B------:R-:W-:-:S03]  /*20e60*/  IADD3.X R206, R206, UR5, RZ, P4, !PT ;  /* 0x00000005cece7c10 */ /* 0x000fc6000a7fe4ff */
[----:B------:R0:W-:Y:S01]  /*20e70*/  STL [R1+0xe60], R217 ;  /* 0x000e60d901007387 */ /* 0x0001e20000100800 */
[----:B------:R-:W-:-:S03]  /*20e80*/  IADD3 R205, P4, R205, UR8, RZ ;  /* 0x00000008cdcd7c10 */ /* 0x000fc6000ff9e0ff */
        /* <DEDUP_REMOVED lines=20> */
[----:B------:R0:W-:Y:S04]  /*20fd0*/  STL [R1+0xe0c], R202 ;  /* 0x000e0cca01007387 */ /* 0x0001e80000100800 */
[----:B------:R0:W-:Y:S04]  /*20fe0*/  STL [R1+0xe30], R201 ;  /* 0x000e30c901007387 */ /* 0x0001e80000100800 */
[----:B------:R0:W-:Y:S04]  /*20ff0*/  STL [R1+0xe04], R199 ;  /* 0x000e04c701007387 */ /* 0x0001e80000100800 */
[----:B------:R0:W-:Y:S04]  /*21000*/  STL [R1+0xe28], R198 ;  /* 0x000e28c601007387 */ /* 0x0001e80000100800 */
[----:B------:R0:W-:Y:S04]  /*21010*/  STL [R1+0xe20], R197 ;  /* 0x000e20c501007387 */ /* 0x0001e80000100800 */
[----:B------:R0:W-:Y:S04]  /*21020*/  STL [R1+0xe18], R195 ;  /* 0x000e18c301007387 */ /* 0x0001e80000100800 */
[----:B------:R0:W-:Y:S04]  /*21030*/  STL [R1+0xe10], R194 ;  /* 0x000e10c201007387 */ /* 0x0001e80000100800 */
[----:B------:R0:W-:Y:S04]  /*21040*/  STL [R1+0xe08], R193 ;  /* 0x000e08c101007387 */ /* 0x0001e80000100800 */
[----:B------:R0:W-:Y:S01]  /*21050*/  STL [R1+0xe00], R191 ;  /* 0x000e00bf01007387 */ /* 0x0001e20000100800 */
[----:B------:R-:W-:-:S02]  /*21060*/  IADD3 R252, P1, R252, UR8, RZ ;  /* 0x00000008fcfc7c10 */ /* 0x000fc4000ff3e0ff */
[----:B------:R-:W-:Y:S02]  /*21070*/  IADD3 R250, P2, R250, UR8, RZ ;  /* 0x00000008fafa7c10 */ /* 0x000fe4000ff5e0ff */
[----:B------:R-:W-:Y:S02]  /*21080*/  IADD3 R248, P3, R248, UR8, RZ ;  /* 0x00000008f8f87c10 */ /* 0x000fe4000ff7e0ff */
[----:B------:R-:W-:Y:S02]  /*21090*/  IADD3.X R251, R251, UR5, RZ, P1, !PT ;  /* 0x00000005fbfb7c10 */ /* 0x000fe40008ffe4ff */
[----:B------:R-:W-:Y:S02]  /*210a0*/  IADD3.X R249, R249, UR5, RZ, P2, !PT ;  /* 0x00000005f9f97c10 */ /* 0x000fe400097fe4ff */
[----:B------:R-:W-:Y:S02]  /*210b0*/  IADD3.X R247, R247, UR5, RZ, P3, !PT ;  /* 0x00000005f7f77c10 */ /* 0x000fe40009ffe4ff */
[----:B------:R-:W-:-:S02]  /*210c0*/  IADD3 R246, P4, R246, UR8, RZ ;  /* 0x00000008f6f67c10 */ /* 0x000fc4000ff9e0ff */
[----:B------:R-:W-:Y:S02]  /*210d0*/  IADD3 R244, P5, R244, UR8, RZ ;  /* 0x00000008f4f47c10 */ /* 0x000fe4000ffbe0ff */
[----:B------:R-:W-:Y:S02]  /*210e0*/  IADD3 R242, P6, R242, UR8, RZ ;  /* 0x00000008f2f27c10 */ /* 0x000fe4000ffde0ff */
[----:B------:R-:W-:Y:S02]  /*210f0*/  IADD3 R240, P1, R240, UR8, RZ ;  /* 0x00000008f0f07c10 */ /* 0x000fe4000ff3e0ff */
[----:B------:R-:W-:Y:S01]  /*21100*/  IADD3 R238, P2, R238, UR8, RZ ;  /* 0x00000008eeee7c10 */ /* 0x000fe2000ff5e0ff */
[----:B------:R-:W-:Y:S02]  /*21110*/  WARPGROUP.DEPBAR.LE gsb0, 0x0 ;  /* 0x00008000000079c5 */ /* 0x000fe40000010000 */
[----:B------:R-:W-:Y:S02]  /*21120*/  IADD3.X R245, R245, UR5, RZ, P4, !PT ;  /* 0x00000005f5f57c10 */ /* 0x000fe4000a7fe4ff */
[----:B------:R-:W-:-:S02]  /*21130*/  IADD3.X R243, R243, UR5, RZ, P5, !PT ;  /* 0x00000005f3f37c10 */ /* 0x000fc4000affe4ff */
[----:B------:R-:W-:Y:S02]  /*21140*/  IADD3.X R241, R241, UR5, RZ, P6, !PT ;  /* 0x00000005f1f17c10 */ /* 0x000fe4000b7fe4ff */
[----:B------:R-:W-:Y:S02]  /*21150*/  IADD3.X R239, R239, UR5, RZ, P1, !PT ;  /* 0x00000005efef7c10 */ /* 0x000fe40008ffe4ff */
[----:B------:R-:W-:Y:S02]  /*21160*/  IADD3.X R237, R237, UR5, RZ, P2, !PT ;  /* 0x00000005eded7c10 */ /* 0x000fe400097fe4ff */
[----:B--2---:R-:W-:-:S04]  /*21170*/  IADD3 R236, P3, R236, UR8, RZ ;  /* 0x00000008ecec7c10 */ /* 0x004fc8000ff7e0ff */
[----:B---3--:R-:W-:Y:S01]  /*21180*/  IADD3.X R235, R235, UR5, RZ, P3, !PT ;  /* 0x00000005ebeb7c10 */ /* 0x008fe20009ffe4ff */
[----:B0-----:R-:W-:Y:S08]  /*21190*/  @P0 BRA `(.L_x_1) ;  /* 0xffffff0c00240947 */ /* 0x001ff0000383ffff */
.L_x_0:
[----:B------:R-:W2:Y:S01]  /*211a0*/  LDL.LU R166, [R1+0xc50] ;  /* 0x000c500001a67983 */ /* 0x000ea20000300800 */
[----:B------:R-:W-:Y:S01]  /*211b0*/  ULDC UR5, c[0x0][0x244] ;  /* 0x0000910000057ab9 */ /* 0x000fe20000000800 */
[----:B------:R-:W-:Y:S01]  /*211c0*/  ULDC.64 UR10, c[0x0][0x228] ;  /* 0x00008a00000a7ab9 */ /* 0x000fe20000000a00 */
[----:B------:R-:W-:Y:S01]  /*211d0*/  ULDC.64 UR8, c[0x0][0x228] ;  /* 0x00008a0000087ab9 */ /* 0x000fe20000000a00 */
[----:B------:R-:W3:Y:S01]  /*211e0*/  LDL.LU R165, [R1+0xc54] ;  /* 0x000c540001a57983 */ /* 0x000ee20000300800 */
[----:B------:R-:W-:Y:S01]  /*211f0*/  ULDC.64 UR12, c[0x0][0x220] ;  /* 0x00008800000c7ab9 */ /* 0x000fe20000000a00 */
[----:B------:R-:W-:Y:S01]  /*21200*/  ULDC.64 UR6, c[0x0][0x228] ;  /* 0x00008a0000067ab9 */ /* 0x000fe20000000a00 */
[----:B------:R-:W-:Y:S01]  /*21210*/  MOV R10, UR59 ;  /* 0x0000003b000a7c02 */ /* 0x000fe20008000f00 */
[----:B------:R-:W4:Y:S01]  /*21220*/  LDL.LU R164, [R1+0xc58] ;  /* 0x000c580001a47983 */ /* 0x000f220000300800 */
[----:B------:R-:W-:Y:S01]  /*21230*/  MOV R14, UR4 ;  /* 0x00000004000e7c02 */ /* 0x000fe20008000f00 */
[----:B------:R-:W-:Y:S01]  /*21240*/  ULDC.64 UR14, c[0x0][0x228] ;  /* 0x00008a00000e7ab9 */ /* 0x000fe20000000a00 */
[----:B------:R-:W-:Y:S01]  /*21250*/  LOP3.LUT R250, R250, 0xfffffdff, RZ, 0xc0, !PT ;  /* 0xfffffdfffafa7812 */ /* 0x000fe200078ec0ff */
[----:B------:R-:W4:Y:S01]  /*21260*/  LDL.LU R163, [R1+0xc5c] ;  /* 0x000c5c0001a37983 */ /* 0x000f220000300800 */
[----:B------:R-:W-:Y:S01]  /*21270*/  ULDC.64 UR16, c[0x0][0x228] ;  /* 0x00008a0000107ab9 */ /* 0x000fe20000000a00 */
[----:B------:R-:W-:Y:S01]  /*21280*/  ULDC.64 UR18, c[0x0][0x228] ;  /* 0x00008a0000127ab9 */ /* 0x000fe20000000a00 */
[----:B------:R-:W-:Y:S01]  /*21290*/  ULDC.64 UR36, c[0x0][0x228] ;  /* 0x00008a0000247ab9 */ /* 0x000fe20000000a00 */
[----:B------:R-:W4:Y:S01]  /*212a0*/  LDL.LU R162, [R1+0xc60] ;  /* 0x000c600001a27983 */ /* 0x000f220000300800 */
[----:B------:R-:W-:Y:S01]  /*212b0*/  ULDC.64 UR28, c[0x0][0x228] ;  /* 0x00008a00001c7ab9 */ /* 0x000fe20000000a00 */
[C---:B-----5:R-:W-:Y:S01]  /*212c0*/  VIADD R185, R0.reuse, 0x13c ;  /* 0x0000013c00b97836 */ /* 0x060fe20000000000 */
[----:B------:R-:W-:Y:S01]  /*212d0*/  ULDC.64 UR22, c[0x0][0x228] ;  /* 0x00008a0000167ab9 */ /* 0x000fe20000000a00 */
[----:B------:R-:W4:Y:S01]  /*212e0*/  LDL.LU R161, [R1+0xc64] ;  /* 0x000c640001a17983 */ /* 0x000f220000300800 */
[C---:B------:R-:W-:Y:S01]  /*212f0*/  VIADD R184, R0.reuse, 0x13a ;  /* 0x0000013a00b87836 */ /* 0x040fe20000000000 */
[----:B------:R-:W-:Y:S01]  /*21300*/  ULDC.64 UR34, c[0x0][0x228] ;  /* 0x00008a0000227ab9 */ /* 0x000fe20000000a00 */
[C---:B------:R-:W-:Y:S01]  /*21310*/  VIADD R183, R0.reuse, 0x138 ;  /* 0x0000013800b77836 */ /* 0x040fe20000000000 */
        /* <DEDUP_REMOVED lines=9> */
[----:B------:R-:W-:Y:S01]  /*213b0*/  ULDC.64 UR32, c[0x0][0x228] ;  /* 0x00008a0000207ab9 */ /* 0x000fe20000000a00 */
[C---:B------:R-:W-:Y:S01]  /*213c0*/  VIADD R178, R0.reuse, 0x12e ;  /* 0x0000012e00b27836 */ /* 0x040fe20000000000 */
[----:B------:R-:W-:Y:S01]  /*213d0*/  ULDC.64 UR24, c[0x0][0x228] ;  /* 0x00008a0000187ab9 */ /* 0x000fe20000000a00 */
[----:B------:R-:W4:Y:S01]  /*213e0*/  LDL.LU R157, [R1+0xc74] ;  /* 0x000c7400019d7983 */ /* 0x000f220000300800 */
[----:B------:R-:W-:Y:S01]  /*213f0*/  VIADD R177, R0, 0x12c ;  /* 0x0000012c00b17836 */ /* 0x000fe20000000000 */
[----:B------:R-:W-:-:S02]  /*21400*/  ULDC.64 UR30, c[0x0][0x228] ;  /* 0x00008a00001e7ab9 */ /* 0x000fc40000000a00 */
[----:B------:R-:W4:Y:S04]  /*21410*/  LDL.LU R156, [R1+0xc78] ;  /* 0x000c7800019c7983 */ /* 0x000f280000300800 */
        /* <DEDUP_REMOVED lines=13> */
[----:B-1----:R-:W4:Y:S04]  /*214f0*/  LDL.LU R7, [R1+0xc04] ;  /* 0x000c040001077983 */ /* 0x002f280000300800 */
[----:B------:R-:W4:Y:S04]  /*21500*/  LDL.LU R6, [R1+0xc40] ;  /* 0x000c400001067983 */ /* 0x000f280000300800 */
[----:B------:R-:W4:Y:S04]  /*21510*/  LDL.LU R5, [R1+0xc44] ;  /* 0x000c440001057983 */ /* 0x000f280000300800 */
[----:B------:R-:W4:Y:S04]  /*21520*/  LDL.LU R4, [R1+0xc48] ;  /* 0x000c480001047983 */ /* 0x000f280000300800 */
[----:B------:R-:W2:Y:S04]  /*21530*/  LDL.LU R167, [R1+0xc4c] ;  /* 0x000c4c0001a77983 */ /* 0x000ea80000300800 */
        /* <DEDUP_REMOVED lines=29> */
[----:B------:R0:W-:Y:S04]  /*21710*/  STL [R1+0x13b8], R238 ;  /* 0x0013b8ee01007387 */ /* 0x0001e80000100800 */
[----:B------:R-:W4:Y:S01]  /*21720*/  LDL.LU R9, [R1+0x13b4] ;  /* 0x0013b40001097983 */ /* 0x000f220000300800 */
[----:B------:R-:W-:Y:S01]  /*21730*/  UMOV UR4, UR7 ;  /* 0x0000000700047c82 */ /* 0x000fe20008000000 */
[----:B------:R-:W-:Y:S01]  /*21740*/  UMOV UR60, UR6 ;  /* 0x00000006003c7c82 */ /* 0x000fe20008000000 */
[----:B------:R-:W-:Y:S01]  /*21750*/  ULDC.64 UR6, c[0x0][0x220] ;  /* 0x0000880000067ab9 */ /* 0x000fe20000000a00 */
[----:B------:R1:W-:Y:S01]  /*21760*/  STL [R1+0xfe8], R10 ;  /* 0x000fe80a01007387 */ /* 0x0003e20000100800 */
[----:B------:R-:W-:Y:S01]  /*21770*/  LOP3.LUT R236, R236, 0x7fffffff, RZ, 0xc0, !PT ;  /* 0x7fffffffecec7812 */ /* 0x000fe200078ec0ff */
[----:B------:R-:W-:Y:S01]  /*21780*/  UMOV UR61, UR19 ;  /* 0x00000013003d7c82 */ /* 0x000fe20008000000 */
[----:B0-----:R-:W-:Y:S01]  /*21790*/  MOV R238, UR58 ;  /* 0x0000003a00ee7c02 */ /* 0x001fe20008000f00 */
[C---:B------:R-:W-:Y:S01]  /*217a0*/  VIADD R176, R0.reuse, 0x12a ;  /* 0x0000012a00b07836 */ /* 0x040fe20000000000 */
[----:B------:R-:W-:Y:S01]  /*217b0*/  MOV R193, UR21 ;  /* 0x0000001500c17c02 */ /* 0x000fe20008000f00 */
[C---:B------:R-:W-:Y:S01]  /*217c0*/  VIADD R175, R0.reuse, 0x128 ;  /* 0x0000012800af7836 */ /* 0x040fe20000000000 */
[----:B------:R-:W-:Y:S01]  /*217d0*/  MOV R192, UR20 ;  /* 0x0000001400c07c02 */ /* 0x000fe20008000f00 */
[----:B------:R-:W-:Y:S01]  /*217e0*/  STL [R1+0x13bc], R238 ;  /* 0x0013bcee01007387 */ /* 0x000fe20000100800 */
[----:B------:R-:W-:Y:S01]  /*217f0*/  ULDC.64 UR20, c[0x0][0x228] ;  /* 0x00008a0000147ab9 */ /* 0x000fe20000000a00 */
[----:B------:R-:W-:Y:S01]  /*21800*/  MOV R186, UR60 ;  /* 0x0000003c00ba7c02 */ /* 0x000fe20008000f00 */
[----:B------:R-:W-:Y:S01]  /*21810*/  UMOV UR46, UR21 ;  /* 0x00000015002e7c82 */ /* 0x000fe20008000000 */
[----:B------:R0:W-:Y:S01]  /*21820*/  STL [R1+0x13c0], R14 ;  /* 0x0013c00e01007387 */ /* 0x0001e20000100800 */
[----:B------:R-:W-:Y:S01]  /*21830*/  LOP3.LUT R235, R235, 0x7fffffff, RZ, 0xc0, !PT ;  /* 0x7fffffffebeb7812 */ /* 0x000fe200078ec0ff */
[C---:B------:R-:W-:Y:S01]  /*21840*/  VIADD R174, R0.reuse, 0x126 ;  /* 0x0000012600ae7836 */ /* 0x040fe20000000000 */
[----:B------:R-:W-:Y:S01]  /*21850*/  MOV R187, UR61 ;  /* 0x0000003d00bb7c02 */ /* 0x000fe20008000f00 */
[----:B------:R-:W-:Y:S01]  /*21860*/  VIADD R173, R0, 0x124 ;  /* 0x0000012400ad7836 */ /* 0x000fe20000000000 */
[----:B------:R-:W-:Y:S01]  /*21870*/  LOP3.LUT R234, R234, 0x7fffffff, RZ, 0xc0, !PT ;  /* 0x7fffffffeaea7812 */ /* 0x000fe200078ec0ff */
[C---:B------:R-:W-:Y:S01]  /*21880*/  VIADD R172, R0.reuse, 0x122 ;  /* 0x0000012200ac7836 */ /* 0x040fe20000000000 */
[----:B------:R-:W-:Y:S01]  /*21890*/  LOP3.LUT R233, R233, 0xbfffffff, RZ, 0xc0, !PT ;  /* 0xbfffffffe9e97812 */ /* 0x000fe200078ec0ff */
        /* <DEDUP_REMOVED lines=8> */
[----:B-1----:R-:W-:Y:S01]  /*21920*/  VIADD R10, R0, 0xe0 ;  /* 0x000000e0000a7836 */ /* 0x002fe20000000000 */
[----:B------:R-:W-:Y:S01]  /*21930*/  LOP3.LUT R228, R228, 0xffbfffff, RZ, 0xc0, !PT ;  /* 0xffbfffffe4e47812 */ /* 0x000fe200078ec0ff */
[----:B--2---:R-:W-:-:S02]  /*21940*/  IMAD.MOV.U32 R168, RZ, RZ, R167 ;  /* 0x000000ffffa87224 */ /* 0x004fc400078e00a7 */
[----:B------:R-:W-:Y:S02]  /*21950*/  IMAD.MOV.U32 R167, RZ, RZ, R166 ;  /* 0x000000ffffa77224 */ /* 0x000fe400078e00a6 */
[----:B---3--:R-:W-:Y:S02]  /*21960*/  IMAD.MOV.U32 R166, RZ, RZ, R165 ;  /* 0x000000ffffa67224 */ /* 0x008fe400078e00a5 */
[----:B----4-:R-:W-:Y:S02]  /*21970*/  IMAD.MOV.U32 R165, RZ, RZ, R164 ;  /* 0x000000ffffa57224 */ /* 0x010fe400078e00a4 */
        /* <DEDUP_REMOVED lines=34> */
[----:B------:R-:W1:Y:S01]  /*21ba0*/  LDC R6, c[0x0][0x244] ;  /* 0x00009100ff067b82 */ /* 0x000e620000000800 */
        /* <DEDUP_REMOVED lines=18> */
[----:B------:R-:W-:Y:S01]  /*21cd0*/  IMAD R7, R2, UR5, RZ ;  /* 0x0000000502077c24 */ /* 0x000fe2000f8e02ff */
[----:B------:R-:W-:Y:S01]  /*21ce0*/  ULDC UR5, c[0x0][0x248] ;  /* 0x0000920000057ab9 */ /* 0x000fe20000000800 */
[----:B------:R-:W-:Y:S02]  /*21cf0*/  IMAD.MOV.U32 R18, RZ, RZ, R8 ;  /* 0x000000ffff127224 */ /* 0x000fe400078e0008 */
[----:B------:R-:W-:Y:S02]  /*21d00*/  IMAD.MOV.U32 R8, RZ, RZ, R5 ;  /* 0x000000ffff087224 */ /* 0x000fe400078e0005 */
[C---:B------:R-:W-:Y:S02]  /*21d10*/  VIADD R5, R0.reuse, 0x13e ;  /* 0x0000013e00057836 */ /* 0x040fe40000000000 */
[----:B------:R-:W-:-:S02]  /*21d20*/  VIADD R4, R0, 0x13f ;  /* 0x0000013f00047836 */ /* 0x000fc40000000000 */
[----:B-1----:R-:W-:Y:S01]  /*21d30*/  IMAD R6, R6, 0x80, R7 ;  /* 0x0000008006067824 */ /* 0x002fe200078e0207 */
[----:B------:R-:W-:Y:S01]  /*21d40*/  ISETP.GE.AND P1, PT, R5, UR11, PT ;  /* 0x0000000b05007c0c */ /* 0x000fe2000bf26270 */
[----:B------:R-:W-:Y:S01]  /*21d50*/  IMAD R124, R0, UR5, RZ ;  /* 0x00000005007c7c24 */ /* 0x000fe2000f8e02ff */
[----:B------:R-:W-:Y:S01]  /*21d60*/  ISETP.GE.AND P3, PT, R4, UR9, PT ;  /* 0x0000000904007c0c */ /* 0x000fe2000bf66270 */
[----:B------:R-:W-:Y:S01]  /*21d70*/  VIADD R4, R0, 0x13d ;  /* 0x0000013d00047836 */ /* 0x000fe20000000000 */
[C---:B------:R-:W-:Y:S01]  /*21d80*/  IADD3 R5, P2, R6.reuse, UR12, RZ ;  /* 0x0000000c06057c10 */ /* 0x040fe2000ff5e0ff */
[----:B------:R-:W-:Y:S01]  /*21d90*/  ULDC UR9, c[0x0][0x248] ;  /* 0x0000920000097ab9 */ /* 0x000fe20000000800 */
[----:B------:R-:W-:Y:S01]  /*21da0*/  ISETP.GE.AND P5, PT, R9, UR4, PT ;  /* 0x0000000409007c0c */ /* 0x000fe2000bfa6270 */
[----:B------:R-:W-:Y:S01]  /*21db0*/  UMOV UR12, UR18 ;  /* 0x00000012000c7c82 */ /* 0x000fe20008000000 */
[----:B------:R-:W-:Y:S01]  /*21dc0*/  LEA.HI.X.SX32 R6, R6, UR13, 0x1, P2 ;  /* 0x0000000d06067c11 */ /* 0x000fe200090f0eff */
[----:B------:R1:W-:Y:S01]  /*21dd0*/  STL [R1+0x13c4], R5 ;  /* 0x0013c40501007387 */ /* 0x0003e20000100800 */
[----:B------:R-:W-:Y:S01]  /*21de0*/  ISETP.GE.AND P0, PT, R4, UR15, PT ;  /* 0x0000000f04007c0c */ /* 0x000fe2000bf06270 */
[----:B------:R-:W-:Y:S01]  /*21df0*/  ULDC.64 UR18, c[0x0][0x228] ;  /* 0x00008a0000127ab9 */ /* 0x000fe20000000a00 */
[----:B------:R-:W-:Y:S01]  /*21e00*/  IADD3 R4, P4, R7, UR6, RZ ;  /* 0x0000000607047c10 */ /* 0x000fe2000ff9e0ff */
[----:B------:R-:W-:Y:S01]  /*21e10*/  STL [R1+0x13c8], R6 ;  /* 0x0013c80601007387 */ /* 0x000fe20000100800 */
[----:B------:R-:W-:Y:S01]  /*21e20*/  ISETP.LT.AND P6, PT, R3, UR8, !P5 ;  /* 0x0000000803007c0c */ /* 0x000fe2000efc1270 */
[----:B------:R-:W-:Y:S01]  /*21e30*/  ULDC UR8, c[0x0][0x248] ;  /* 0x0000920000087ab9 */ /* 0x000fe20000000800 */
[----:B------:R-:W-:Y:S01]  /*21e40*/  SHF.R.S32.HI R123, RZ, 0x1f, R124 ;  /* 0x0000001fff7b7819 */ /* 0x000fe2000001147c */
[----:B------:R2:W-:Y:S01]  /*21e50*/  STL [R1+0xea8], R124 ;  /* 0x000ea87c01007387 */ /* 0x0005e20000100800 */
[----:B0-----:R-:W-:Y:S01]  /*21e60*/  VIADD R14, R124, UR8 ;  /* 0x000000087c0e7c36 */ /* 0x001fe20008000000 */
[----:B------:R-:W-:Y:S01]  /*21e70*/  LEA.HI.X.SX32 R7, R7, UR7, 0x1, P4 ;  /* 0x0000000707077c11 */ /* 0x000fe2000a0f0eff */
[----:B------:R-:W-:Y:S01]  /*21e80*/  ULDC.64 UR6, c[0x0][0x228] ;  /* 0x00008a0000067ab9 */ /* 0x000fe20000000a00 */
[----:B------:R-:W-:Y:S01]  /*21e90*/  ISETP.LT.AND P5, PT, R2, UR10, !P5 ;  /* 0x0000000a02007c0c */ /* 0x000fe2000efa1270 */
[----:B------:R0:W-:Y:S01]  /*21ea0*/  STL [R1+0x10d4], R123 ;  /* 0x0010d47b01007387 */ /* 0x0001e20000100800 */
[----:B-1----:R-:W-:Y:S01]  /*21eb0*/  SHF.R.S32.HI R5, RZ, 0x1f, R14 ;  /* 0x0000001fff057819 */ /* 0x002fe2000001140e */
[----:B------:R-:W-:Y:S01]  /*21ec0*/  UMOV UR56, UR6 ;  /* 0x0000000600387c82 */ /* 0x000fe20008000000 */
[----:B------:R-:W-:Y:S01]  /*21ed0*/  ISETP.LT.AND P4, PT, R3, UR14, !P3 ;  /* 0x0000000e03007c0c */ /* 0x000fe2000df81270 */
[----:B------:R-:W-:Y:S01]  /*21ee0*/  STL [R1+0xe2c], R14 ;  /* 0x000e2c0e01007387 */ /* 0x000fe20000100800 */
[-C--:B--2---:R-:W-:Y:S01]  /*21ef0*/  IADD3 R124, P2, R124, R4.reuse, RZ ;  /* 0x000000047c7c7210 */ /* 0x084fe20007f5e0ff */
[----:B------:R-:W-:Y:S01]  /*21f00*/  UMOV UR49, UR7 ;  /* 0x0000000700317c82 */ /* 0x000fe20008000000 */
[----:B------:R-:W-:Y:S01]  /*21f10*/  @P6 LOP3.LUT R250, R250, 0x200, RZ, 0xfc, !PT ;  /* 0x00000200fafa6812 */ /* 0x000fe200078efcff */
[----:B------:R-:W-:Y:S01]  /*21f20*/  ULDC.64 UR6, c[0x0][0x228] ;  /* 0x00008a0000067ab9 */ /* 0x000fe20000000a00 */
[----:B------:R-:W-:Y:S01]  /*21f30*/  ISETP.LT.AND P3, PT, R2, UR16, !P3 ;  /* 0x0000001002007c0c */ /* 0x000fe2000df61270 */
[--C-:B------:R-:W-:Y:S01]  /*21f40*/  IMAD.X R125, R123, 0x1, R7.reuse, P2 ;  /* 0x000000017b7d7824 */ /* 0x100fe200010e0607 */
[----:B------:R-:W-:Y:S01]  /*21f50*/  LOP3.LUT R250, R250, 0xfffffeff, RZ, 0xc0, !PT ;  /* 0xfffffefffafa7812 */ /* 0x000fe200078ec0ff */
[----:B0-----:R-:W-:Y:S01]  /*21f60*/  VIADD R123, R14, UR9 ;  /* 0x000000090e7b7c36 */ /* 0x001fe20008000000 */
[----:B------:R-:W-:Y:S01]  /*21f70*/  UMOV UR54, UR6 ;  /* 0x0000000600367c82 */ /* 0x000fe20008000000 */
[----:B------:R-:W-:Y:S01]  /*21f80*/  ULDC.64 UR14, c[0x0][0x228] ;  /* 0x00008a00000e7ab9 */ /* 0x000fe20000000a00 */
[----:B------:R0:W-:Y:S01]  /*21f90*/  STL.64 [R1+0xe30], R124 ;  /* 0x000e307c01007387 */ /* 0x0001e20000100a00 */
[----:B------:R-:W-:Y:S01]  /*21fa0*/  @P5 LOP3.LUT R250, R250, 0x100, RZ, 0xfc, !PT ;  /* 0x00000100fafa5812 */ /* 0x000fe200078efcff */
[----:B------:R-:W-:Y:S01]  /*21fb0*/  UMOV UR41, UR7 ;  /* 0x0000000700297c82 */ /* 0x000fe20008000000 */
[----:B------:R-:W-:Y:S01]  /*21fc0*/  ULDC.64 UR6, c[0x0][0x228] ;  /* 0x00008a0000067ab9 */ /* 0x000fe20000000a00 */
[----:B------:R1:W-:Y:S01]  /*21fd0*/  STL [R1+0xf80], R5 ;  /* 0x000f800501007387 */ /* 0x0003e20000100800 */
[----:B------:R-:W-:Y:S01]  /*21fe0*/  LOP3.LUT R250, R250, 0xffffff7f, RZ, 0xc0, !PT ;  /* 0xffffff7ffafa7812 */ /* 0x000fe200078ec0ff */
[----:B------:R-:W-:Y:S01]  /*21ff0*/  UMOV UR47, UR6 ;  /* 0x00000006002f7c82 */ /* 0x000fe20008000000 */
[----:B------:R-:W-:Y:S01]  /*22000*/  UMOV UR40, UR7 ;  /* 0x0000000700287c82 */ /* 0x000fe20008000000 */
[----:B------:R-:W-:Y:S01]  /*22010*/  STL [R1+0xe28], R123 ;  /* 0x000e287b01007387 */ /* 0x000fe20000100800 */
[----:B------:R-:W-:Y:S01]  /*22020*/  @P4 LOP3.LUT R250, R250, 0x80, RZ, 0xfc, !PT ;  /* 0x00000080fafa4812 */ /* 0x000fe200078efcff */
[----:B------:R-:W-:Y:S01]  /*22030*/  ULDC.64 UR6, c[0x0][0x228] ;  /* 0x00008a0000067ab9 */ /* 0x000fe20000000a00 */
[----:B------:R-:W-:Y:S01]  /*22040*/  ULDC.64 UR10, c[0x0][0x228] ;  /* 0x00008a00000a7ab9 */ /* 0x000fe20000000a00 */
[-C--:B0-----:R-:W-:Y:S01]  /*22050*/  IADD3 R124, P2, R14, R4.reuse, RZ ;  /* 0x000000040e7c7210 */ /* 0x081fe20007f5e0ff */
[----:B------:R-:W-:Y:S01]  /*22060*/  UMOV UR50, UR6 ;  /* 0x0000000600327c82 */ /* 0x000fe20008000000 */
[----:B------:R-:W-:Y:S01]  /*22070*/  LOP3.LUT R250, R250, 0xffffffbf, RZ, 0xc0, !PT ;  /* 0xffffffbffafa7812 */ /* 0x000fe200078ec0ff */
[----:B------:R-:W-:Y:S01]  /*22080*/  UMOV UR4, UR7 ;  /* 0x0000000700047c82 */ /* 0x000fe20008000000 */
[----:B------:R-:W-:Y:S01]  /*22090*/  ULDC.64 UR6, c[0x0][0x228] ;  /* 0x00008a0000067ab9 */ /* 0x000fe20000000a00 */
[----:B------:R-:W-:Y:S01]  /*220a0*/  IMAD.X R125, R5, 0x1, R7, P2 ;  /* 0x00000001057d7824 */ /* 0x000fe200010e0607 */
[----:B-1----:R-:W-:Y:S01]  /*220b0*/  SHF.R.S32.HI R5, RZ, 0x1f, R123 ;  /* 0x0000001fff057819 */ /* 0x002fe2000001147b */
[----:B------:R-:W-:Y:S01]  /*220c0*/  UMOV UR55, UR10 ;  /* 0x0000000a00377c82 */ /* 0x000fe20008000000 */
[----:B------:R-:W-:Y:S01]  /*220d0*/  @P3 LOP3.LUT R250, R250, 0x40, RZ, 0xfc, !PT ;  /* 0x00000040fafa3812 */ /* 0x000fe200078efcff */
[----:B------:R-:W-:Y:S01]  /*220e0*/  UMOV UR52, UR11 ;  /* 0x0000000b00347c82 */ /* 0x000fe20008000000 */
[----:B------:R0:W-:Y:S01]  /*220f0*/  STL.64 [R1+0xe38], R124 ;  /* 0x000e387c01007387 */ /* 0x0001e20000100a00 */
[----:B------:R-:W-:Y:S01]  /*22100*/  ULDC.64 UR10, c[0x0][0x228] ;  /* 0x00008a00000a7ab9 */ /* 0x000fe20000000a00 */
[----:B------:R-:W-:Y:S01]  /*22110*/  LOP3.LUT R250, R250, 0xffffffdf, RZ, 0xc0, !PT ;  /* 0xffffffdffafa7812 */ /* 0x000fe200078ec0ff */
[----:B------:R-:W-:Y:S01]  /*22120*/  UMOV UR48, UR10 ;  /* 0x0000000a00307c82 */ /* 0x000fe20008000000 */
[----:B------:R-:W-:Y:S01]  /*22130*/  UMOV UR45, UR11 ;  /* 0x0000000b002d7c82 */ /* 0x000fe20008000000 */
[----:B------:R-:W-:Y:S01]  /*22140*/  ULDC.64 UR10, c[0x0][0x228] ;  /* 0x00008a00000a7ab9 */ /* 0x000fe20000000a00 */
[----:B------:R-:W-:Y:S01]  /*22150*/  UMOV UR43, UR18 ;  /* 0x00000012002b7c82 */ /* 0x000fe20008000000 */
[----:B------:R-:W-:Y:S01]  /*22160*/  UMOV UR39, UR19 ;  /* 0x0000001300277c82 */ /* 0x000fe20008000000 */
[----:B------:R-:W-:Y:S01]  /*22170*/  ULDC.64 UR18, c[0x0][0x228] ;  /* 0x00008a0000127ab9 */ /* 0x000fe20000000a00 */
[----:B------:R-:W-:Y:S01]  /*22180*/  MOV R190, UR4 ;  /* 0x0000000400be7c02 */ /* 0x000fe20008000f00 */
[----:B------:R-:W-:Y:S01]  /*22190*/  UMOV UR5, UR19 ;  /* 0x0000001300057c82 */ /* 0x000fe20008000000 */
[----:B------:R-:W-:Y:S01]  /*221a0*/  UMOV UR51, UR18 ;  /* 0x0000001200337c82 */ /* 0x000fe20008000000 */
[----:B0-----:R-:W-:Y:S01]  /*221b0*/  IADD3 R124, P2, R123, R4, RZ ;  /* 0x000000047b7c7210 */ /* 0x001fe20007f5e0ff */
[----:B------:R-:W-:Y:S01]  /*221c0*/  ULDC.64 UR18, c[0x0][0x228] ;  /* 0x00008a0000127ab9 */ /* 0x000fe20000000a00 */
[----:B------:R-:W-:Y:S01]  /*221d0*/  MOV R191, UR5 ;  /* 0x0000000500bf7c02 */ /* 0x000fe20008000f00 */
[----:B------:R-:W-:Y:S01]  /*221e0*/  UMOV UR5, UR20 ;  /* 0x0000001400057c82 */ /* 0x000fe20008000000 */
[----:B------:R-:W-:Y:S01]  /*221f0*/  ULDC.64 UR20, c[0x0][0x228] ;  /* 0x00008a0000147ab9 */ /* 0x000fe20000000a00 */
[----:B------:R-:W-:Y:S01]  /*22200*/  IMAD.X R125, R5, 0x1, R7, P2 ;  /* 0x00000001057d7824 */ /* 0x000fe200010e0607 */
[C---:B------:R-:W-:Y:S01]  /*22210*/  ISETP.LT.AND P2, PT, R3.reuse, UR12, !P1 ;  /* 0x0000000c03007c0c */ /* 0x040fe2000cf41270 */
[----:B------:R-:W-:Y:S01]  /*22220*/  UMOV UR4, UR20 ;  /* 0x0000001400047c82 */ /* 0x000fe20008000000 */
[----:B------:R-:W-:Y:S01]  /*22230*/  ISETP.LT.AND P1, PT, R2, UR36, !P1 ;  /* 0x0000002402007c0c */ /* 0x000fe2000cf21270 */
[----:B------:R-:W-:Y:S01]  /*22240*/  UMOV UR38, UR21 ;  /* 0x0000001500267c82 */ /* 0x000fe20008000000 */
[----:B------:R-:W-:Y:S01]  /*22250*/  ULDC.64 UR20, c[0x0][0x228] ;  /* 0x00008a0000147ab9 */ /* 0x000fe20000000a00 */
[----:B------:R-:W-:Y:S01]  /*22260*/  MOV R189, UR41 ;  /* 0x0000002900bd7c02 */ /* 0x000fe20008000f00 */
[----:B------:R-:W-:Y:S01]  /*22270*/  UMOV UR36, UR20 ;  /* 0x0000001400247c82 */ /* 0x000fe20008000000 */
[----:B------:R-:W-:Y:S01]  /*22280*/  UMOV UR41, UR18 ;  /* 0x0000001200297c82 */ /* 0x000fe20008000000 */
[----:B------:R-:W-:Y:S01]  /*22290*/  UMOV UR53, UR19 ;  /* 0x0000001300357c82 */ /* 0x000fe20008000000 */
[----:B------:R-:W-:Y:S01]  /*222a0*/  ULDC.64 UR18, c[0x0][0x228] ;  /* 0x00008a0000127ab9 */ /* 0x000fe20000000a00 */
[----:B------:R-:W-:Y:S01]  /*222b0*/  ULDC.64 UR8, c[0x0][0x228] ;  /* 0x00008a0000087ab9 */ /* 0x000fe20000000a00 */
[----:B------:R-:W-:Y:S01]  /*222c0*/  MOV R188, UR40 ;  /* 0x0000002800bc7c02 */ /* 0x000fe20008000f00 */
[----:B------:R-:W-:Y:S01]  /*222d0*/  UMOV UR40, UR8 ;  /* 0x0000000800287c82 */ /* 0x000fe20008000000 */
[----:B------:R-:W-:Y:S01]  /*222e0*/  @P2 LOP3.LUT R250, R250, 0x20, RZ, 0xfc, !PT ;  /* 0x00000020fafa2812 */ /* 0x000fe200078efcff */
[----:B------:R-:W-:Y:S01]  /*222f0*/  ULDC.64 UR12, c[0x0][0x228] ;  /* 0x00008a00000c7ab9 */ /* 0x000fe20000000a00 */
[----:B------:R-:W-:Y:S01]  /*22300*/  ISETP.LT.AND P2, PT, R3, UR56, !P0 ;  /* 0x0000003803007c0c */ /* 0x000fe2000c741270 */
[----:B------:R-:W-:Y:S01]  /*22310*/  UMOV UR44, UR9 ;  /* 0x00000009002c7c82 */ /* 0x000fe20008000000 */
[----:B------:R-:W-:Y:S01]  /*22320*/  LOP3.LUT R250, R250, 0xffffffef, RZ, 0xc0, !PT ;  /* 0xffffffeffafa7812 */ /* 0x000fe200078ec0ff */
[----:B------:R-:W-:Y:S01]  /*22330*/  ULDC.64 UR8, c[0x0][0x228] ;  /* 0x00008a0000087ab9 */ /* 0x000fe20000000a00 */
[----:B------:R-:W-:Y:S01]  /*22340*/  IMAD.MOV.U32 R217, RZ, RZ, R171 ;  /* 0x000000ffffd97224 */ /* 0x000fe200078e00ab */
[----:B------:R-:W-:Y:S01]  /*22350*/  UMOV UR61, UR8 ;  /* 0x00000008003d7c82 */ /* 0x000fe20008000000 */
[----:B------:R-:W-:Y:S01]  /*22360*/  @P1 LOP3.LUT R250, R250, 0x10, RZ, 0xfc, !PT ;  /* 0x00000010fafa1812 */ /* 0x000fe200078efcff */
[----:B------:R-:W-:Y:S01]  /*22370*/  UMOV UR42, UR9 ;  /* 0x00000009002a7c82 */ /* 0x000fe20008000000 */
[----:B------:R-:W-:Y:S01]  /*22380*/  ISETP.LT.AND P1, PT, R2, UR28, !P0 ;  /* 0x0000001c02007c0c */ /* 0x000fe2000c721270 */
[----:B------:R-:W-:Y:S01]  /*22390*/  ULDC.64 UR8, c[0x0][0x228] ;  /* 0x00008a0000087ab9 */ /* 0x000fe20000000a00 */
[----:B------:R-:W-:Y:S01]  /*223a0*/  LOP3.LUT R250, R250, 0xfffffff7, RZ, 0xc0, !PT ;  /* 0xfffffff7fafa7812 */ /* 0x000fe200078ec0ff */
[----:B------:R-:W-:Y:S01]  /*223b0*/  VIADD R171, R0, 0x120 ;  /* 0x0000012000ab7836 */ /* 0x000fe20000000000 */
[----:B------:R-:W-:Y:S01]  /*223c0*/  ISETP.GE.AND P0, PT, R185, UR17, PT ;  /* 0x00000011b9007c0c */ /* 0x000fe2000bf06270 */
[----:B------:R-:W-:Y:S01]  /*223d0*/  ULDC.64 UR16, c[0x0][0x228] ;  /* 0x00008a0000107ab9 */ /* 0x000fe20000000a00 */
[----:B------:R-:W-:Y:S01]  /*223e0*/  @P2 LOP3.LUT R250, R250, 0x8, RZ, 0xfc, !PT ;  /* 0x00000008fafa2812 */ /* 0x000fe200078efcff */
[----:B------:R-:W-:Y:S01]  /*223f0*/  UMOV UR57, UR17 ;  /* 0x0000001100397c82 */ /* 0x000fe20008000000 */
[----:B------:R-:W-:Y:S01]  /*22400*/  IMAD.MOV.U32 R216, RZ, RZ, R170 ;  /* 0x000000ffffd87224 */ /* 0x000fe200078e00aa */
[----:B------:R0:W-:Y:S01]  /*22410*/  STL [R1+0x13cc], R4 ;  /* 0x0013cc0401007387 */ /* 0x0001e20000100800 */
[----:B------:R-:W-:Y:S01]  /*22420*/  LOP3.LUT R250, R250, 0xfffffffb, RZ, 0xc0, !PT ;  /* 0xfffffffbfafa7812 */ /* 0x000fe200078ec0ff */
[----:B------:R-:W-:-:S02]  /*22430*/  VIADD R170, R0, 0x11e ;  /* 0x0000011e00aa7836 */ /* 0x000fc40000000000 */
[----:B------:R-:W-:Y:S01]  /*22440*/  IMAD.MOV.U32 R215, RZ, RZ, R169 ;  /* 0x000000ffffd77224 */ /* 0x000fe200078e00a9 */
[----:B------:R-:W-:Y:S01]  /*22450*/  @P1 LOP3.LUT R250, R250, 0x4, RZ, 0xfc, !PT ;  /* 0x00000004fafa1812 */ /* 0x000fe200078efcff */
[----:B------:R-:W-:Y:S01]  /*22460*/  VIADD R169, R0, 0x11c ;  /* 0x0000011c00a97836 */ /* 0x000fe20000000000 */
[----:B------:R-:W-:Y:S01]  /*22470*/  ISETP.LT.AND P1, PT, R3, UR54, !P0 ;  /* 0x0000003603007c0c */ /* 0x000fe2000c721270 */
[----:B------:R-:W-:Y:S01]  /*22480*/  UMOV UR54, UR16 ;  /* 0x0000001000367c82 */ /* 0x000fe20008000000 */
[----:B------:R-:W-:Y:S01]  /*22490*/  ISETP.LT.AND P0, PT, R2, UR22, !P0 ;  /* 0x0000001602007c0c */ /* 0x000fe2000c701270 */
[----:B------:R-:W-:Y:S01]  /*224a0*/  ULDC.64 UR16, c[0x0][0x228] ;  /* 0x00008a0000107ab9 */ /* 0x000fe20000000a00 */
[----:B------:R-:W-:Y:S01]  /*224b0*/  LOP3.LUT R250, R250, 0xfffffffd, RZ, 0xc0, !PT ;  /* 0xfffffffdfafa7812 */ /* 0x000fe200078ec0ff */
[----:B------:R-:W-:Y:S01]  /*224c0*/  IMAD.MOV.U32 R214, RZ, RZ, R168 ;  /* 0x000000ffffd67224 */ /* 0x000fe200078e00a8 */
[----:B------:R-:W-:Y:S01]  /*224d0*/  STL [R1+0xebc], R5 ;  /* 0x000ebc0501007387 */ /* 0x000fe20000100800 */
[----:B------:R-:W-:-:S02]  /*224e0*/  VIADD R168, R0, 0x11a ;  /* 0x0000011a00a87836 */ /* 0x000fc40000000000 */
[----:B------:R-:W-:Y:S01]  /*224f0*/  IMAD.MOV.U32 R213, RZ, RZ, R167 ;  /* 0x000000ffffd57224 */ /* 0x000fe200078e00a7 */
[----:B------:R-:W-:Y:S01]  /*22500*/  STL.64 [R1+0xe40], R124 ;  /* 0x000e407c01007387 */ /* 0x000fe20000100a00 */
[----:B------:R-:W-:Y:S02]  /*22510*/  VIADD R167, R0, 0x118 ;  /* 0x0000011800a77836 */ /* 0x000fe40000000000 */
[----:B------:R-:W-:Y:S01]  /*22520*/  @P1 LOP3.LUT R250, R250, 0x2, RZ, 0xfc, !PT ;  /* 0x00000002fafa1812 */ /* 0x000fe200078efcff */
[----:B------:R-:W-:Y:S01]  /*22530*/  IMAD.MOV.U32 R212, RZ, RZ, R166 ;  /* 0x000000ffffd47224 */ /* 0x000fe200078e00a6 */
[----:B------:R-:W-:Y:S01]  /*22540*/  STL [R1+0x13d0], R7 ;  /* 0x0013d00701007387 */ /* 0x000fe20000100800 */
[----:B------:R-:W-:Y:S01]  /*22550*/  VIADD R166, R0, 0x116 ;  /* 0x0000011600a67836 */ /* 0x000fe20000000000 */
[----:B------:R-:W-:Y:S01]  /*22560*/  LOP3.LUT R250, R250, 0xfffffffe, RZ, 0xc0, !PT ;  /* 0xfffffffefafa7812 */ /* 0x000fe200078ec0ff */
[----:B------:R-:W-:Y:S02]  /*22570*/  IMAD.MOV.U32 R211, RZ, RZ, R165 ;  /* 0x000000ffffd37224 */ /* 0x000fe400078e00a5 */
[----:B------:R-:W-:Y:S01]  /*22580*/  VIADD R165, R0, 0x114 ;  /* 0x0000011400a57836 */ /* 0x000fe20000000000 */
[----:B------:R-:W-:Y:S01]  /*22590*/  @P0 LOP3.LUT R250, R250, 0x1, RZ, 0xfc, !PT ;  /* 0x00000001fafa0812 */ /* 0x000fe200078efcff */
[----:B------:R-:W-:Y:S01]  /*225a0*/  IMAD.MOV.U32 R210, RZ, RZ, R164 ;  /* 0x000000ffffd27224 */ /* 0x000fe200078e00a4 */
[----:B------:R-:W-:Y:S01]  /*225b0*/  ISETP.GE.AND P0, PT, R184, UR37, PT ;  /* 0x00000025b8007c0c */ /* 0x000fe2000bf06270 */
[----:B------:R-:W-:Y:S01]  /*225c0*/  VIADD R164, R0, 0x112 ;  /* 0x0000011200a47836 */ /* 0x000fe20000000000 */
[----:B------:R-:W-:Y:S01]  /*225d0*/  LOP3.LUT R250, R250, 0xfffffbff, RZ, 0xc0, !PT ;  /* 0xfffffbfffafa7812 */ /* 0x000fe200078ec0ff */
[----:B------:R-:W-:Y:S01]  /*225e0*/  IMAD.MOV.U32 R209, RZ, RZ, R163 ;  /* 0x000000ffffd17224 */ /* 0x000fe200078e00a3 */
[----:B------:R-:W-:Y:S01]  /*225f0*/  ISETP.LT.AND P1, PT, R3, UR14, !P0 ;  /* 0x0000000e03007c0c */ /* 0x000fe2000c721270 */
[----:B------:R-:W-:Y:S01]  /*22600*/  VIADD R163, R0, 0x110 ;  /* 0x0000011000a37836 */ /* 0x000fe20000000000 */
[----:B------:R-:W-:Y:S01]  /*22610*/  ISETP.LT.AND P0, PT, R2, UR47, !P0 ;  /* 0x0000002f02007c0c */ /* 0x000fe2000c701270 */
[----:B------:R-:W-:Y:S01]  /*22620*/  UMOV UR47, UR21 ;  /* 0x00000015002f7c82 */ /* 0x000fe20008000000 */
[----:B------:R-:W-:Y:S01]  /*22630*/  ULDC.64 UR20, c[0x0][0x228] ;  /* 0x00008a0000147ab9 */ /* 0x000fe20000000a00 */
[----:B------:R-:W-:Y:S01]  /*22640*/  IMAD.MOV.U32 R208, RZ, RZ, R162 ;  /* 0x000000ffffd07224 */ /* 0x000fe200078e00a2 */
[----:B------:R-:W-:Y:S01]  /*22650*/  UMOV UR37, UR21 ;  /* 0x0000001500257c82 */ /* 0x000fe20008000000 */
[----:B------:R-:W-:-:S02]  /*22660*/  VIADD R162, R0, 0x10e ;  /* 0x0000010e00a27836 */ /* 0x000fc40000000000 */
[----:B------:R-:W-:Y:S02]  /*22670*/  IMAD.MOV.U32 R207, RZ, RZ, R161 ;  /* 0x000000ffffcf7224 */ /* 0x000fe400078e00a1 */
[----:B------:R-:W-:Y:S02]  /*22680*/  VIADD R161, R0, 0x10c ;  /* 0x0000010c00a17836 */ /* 0x000fe40000000000 */
[----:B------:R-:W-:Y:S01]  /*22690*/  @P1 LOP3.LUT R236, R236, 0x80000000, RZ, 0xfc, !PT ;  /* 0x80000000ecec1812 */ /* 0x000fe200078efcff */
[----:B------:R-:W-:Y:S02]  /*226a0*/  IMAD.MOV.U32 R206, RZ, RZ, R160 ;  /* 0x000000ffffce7224 */ /* 0x000fe400078e00a0 */
[----:B------:R-:W-:Y:S01]  /*226b0*/  VIADD R160, R0, 0x10a ;  /* 0x0000010a00a07836 */ /* 0x000fe20000000000 */
[----:B------:R-:W-:Y:S01]  /*226c0*/  LOP3.LUT R236, R236, 0xdfffffff, RZ, 0xc0, !PT ;  /* 0xdfffffffecec7812 */ /* 0x000fe200078ec0ff */
[----:B------:R-:W-:Y:S02]  /*226d0*/  IMAD.MOV.U32 R205, RZ, RZ, R159 ;  /* 0x000000ffffcd7224 */ /* 0x000fe400078e009f */
[----:B------:R-:W-:Y:S01]  /*226e0*/  VIADD R159, R0, 0x108 ;  /* 0x00000108009f7836 */ /* 0x000fe20000000000 */
[----:B------:R-:W-:Y:S01]  /*226f0*/  @P0 LOP3.LUT R236, R236, 0x20000000, RZ, 0xfc, !PT ;  /* 0x20000000ecec0812 */ /* 0x000fe200078efcff */
[----:B------:R-:W-:Y:S01]  /*22700*/  IMAD.MOV.U32 R204, RZ, RZ, R158 ;  /* 0x000000ffffcc7224 */ /* 0x000fe200078e009e */
[----:B------:R-:W-:Y:S01]  /*22710*/  ISETP.GE.AND P0, PT, R183, UR29, PT ;  /* 0x0000001db7007c0c */ /* 0x000fe2000bf06270 */
[----:B------:R-:W-:Y:S01]  /*22720*/  ULDC.64 UR28, c[0x0][0x228] ;  /* 0x00008a00001c7ab9 */ /* 0x000fe20000000a00 */
[----:B------:R-:W-:Y:S01]  /*22730*/  LOP3.LUT R236, R236, 0xfbffffff, RZ, 0xc0, !PT ;  /* 0xfbffffffecec7812 */ /* 0x000fe200078ec0ff */
[----:B------:R-:W-:Y:S01]  /*22740*/  VIADD R158, R0, 0x106 ;  /* 0x00000106009e7836 */ /* 0x000fe20000000000 */
[----:B------:R-:W-:Y:S01]  /*22750*/  ISETP.LT.AND P1, PT, R3, UR34, !P0 ;  /* 0x0000002203007c0c */ /* 0x000fe2000c721270 */
[----:B------:R-:W-:Y:S01]  /*22760*/  IMAD.MOV.U32 R203, RZ, RZ, R157 ;  /* 0x000000ffffcb7224 */ /* 0x000fe200078e009d */
[----:B------:R-:W-:Y:S01]  /*22770*/  ISETP.LT.AND P0, PT, R2, UR50, !P0 ;  /* 0x0000003202007c0c */ /* 0x000fe2000c701270 */
[----:B------:R-:W-:Y:S01]  /*22780*/  UMOV UR50, UR20 ;  /* 0x0000001400327c82 */ /* 0x000fe20008000000 */
[----:B------:R-:W-:Y:S01]  /*22790*/  ULDC.64 UR20, c[0x0][0x228] ;  /* 0x00008a0000147ab9 */ /* 0x000fe20000000a00 */
[----:B------:R-:W-:Y:S01]  /*227a0*/  VIADD R157, R0, 0x104 ;  /* 0x00000104009d7836 */ /* 0x000fe20000000000 */
[----:B------:R-:W-:Y:S01]  /*227b0*/  UMOV UR34, UR21 ;  /* 0x0000001500227c82 */ /* 0x000fe20008000000 */
[----:B------:R-:W-:-:S02]  /*227c0*/  IMAD.MOV.U32 R202, RZ, RZ, R156 ;  /* 0x000000ffffca7224 */ /* 0x000fc400078e009c */
[----:B------:R-:W-:Y:S02]  /*227d0*/  VIADD R156, R0, 0x102 ;  /* 0x00000102009c7836 */ /* 0x000fe40000000000 */
[----:B------:R-:W-:Y:S02]  /*227e0*/  IMAD.MOV.U32 R201, RZ, RZ, R155 ;  /* 0x000000ffffc97224 */ /* 0x000fe400078e009b */
[----:B------:R-:W-:Y:S01]  /*227f0*/  @P1 LOP3.LUT R236, R236, 0x4000000, RZ, 0xfc, !PT ;  /* 0x04000000ecec1812 */ /* 0x000fe200078efcff */
[----:B------:R-:W-:Y:S02]  /*22800*/  VIADD R155, R0, 0x100 ;  /* 0x00000100009b7836 */ /* 0x000fe40000000000 */
[----:B------:R-:W-:Y:S01]  /*22810*/  IMAD.MOV.U32 R200, RZ, RZ, R154 ;  /* 0x000000ffffc87224 */ /* 0x000fe200078e009a */
[----:B------:R-:W-:Y:S01]  /*22820*/  LOP3.LUT R236, R236, 0xfeffffff, RZ, 0xc0, !PT ;  /* 0xfeffffffecec7812 */ /* 0x000fe200078ec0ff */
[----:B------:R-:W-:Y:S02]  /*22830*/  VIADD R154, R0, 0xfe ;  /* 0x000000fe009a7836 */ /* 0x000fe40000000000 */
[----:B------:R-:W-:Y:S01]  /*22840*/  IMAD.MOV.U32 R199, RZ, RZ, R153 ;  /* 0x000000ffffc77224 */ /* 0x000fe200078e0099 */
[----:B------:R-:W-:Y:S01]  /*22850*/  @P0 LOP3.LUT R236, R236, 0x1000000, RZ, 0xfc, !PT ;  /* 0x01000000ecec0812 */ /* 0x000fe200078efcff */
[----:B------:R-:W-:Y:S01]  /*22860*/  VIADD R153, R0, 0xfc ;  /* 0x000000fc00997836 */ /* 0x000fe20000000000 */
[----:B------:R-:W-:Y:S01]  /*22870*/  ISETP.GE.AND P0, PT, R182, UR23, PT ;  /* 0x00000017b6007c0c */ /* 0x000fe2000bf06270 */
[----:B------:R-:W-:Y:S01]  /*22880*/  ULDC.64 UR22, c[0x0][0x228] ;  /* 0x00008a0000167ab9 */ /* 0x000fe20000000a00 */
[----:B------:R-:W-:Y:S01]  /*22890*/  LOP3.LUT R236, R236, 0xffdfffff, RZ, 0xc0, !PT ;  /* 0xffdfffffecec7812 */ /* 0x000fe200078ec0ff */
[----:B------:R-:W-:Y:S01]  /*228a0*/  IMAD.MOV.U32 R198, RZ, RZ, R152 ;  /* 0x000000ffffc67224 */ /* 0x000fe200078e0098 */
[----:B------:R-:W-:Y:S01]  /*228b0*/  ISETP.LT.AND P2, PT, R3, UR6, !P0 ;  /* 0x0000000603007c0c */ /* 0x000fe2000c741270 */
[----:B------:R-:W-:Y:S01]  /*228c0*/  VIADD R152, R0, 0xfa ;  /* 0x000000fa00987836 */ /* 0x000fe20000000000 */
[----:B------:R-:W-:Y:S01]  /*228d0*/  ISETP.LT.AND P1, PT, R2, UR55, !P0 ;  /* 0x0000003702007c0c */ /* 0x000fe2000c721270 */
[----:B------:R-:W-:Y:S01]  /*228e0*/  IMAD.MOV.U32 R197, RZ, RZ, R23 ;  /* 0x000000ffffc57224 */ /* 0x000fe200078e0017 */
[----:B------:R-:W-:Y:S01]  /*228f0*/  ISETP.GE.AND P0, PT, R181, UR15, PT ;  /* 0x0000000fb5007c0c */ /* 0x000fe2000bf06270 */
[----:B------:R-:W-:Y:S01]  /*22900*/  ULDC.64 UR14, c[0x0][0x228] ;  /* 0x00008a00000e7ab9 */ /* 0x000fe20000000a00 */
[----:B------:R-:W-:Y:S01]  /*22910*/  VIADD R23, R0, 0xf8 ;  /* 0x000000f800177836 */ /* 0x000fe20000000000 */
[----:B------:R-:W-:Y:S01]  /*22920*/  UMOV UR58, UR14 ;  /* 0x0000000e003a7c82 */ /* 0x000fe20008000000 */
[----:B------:R-:W-:-:S02]  /*22930*/  IMAD.MOV.U32 R196, RZ, RZ, R22 ;  /* 0x000000ffffc47224 */ /* 0x000fc400078e0016 */
[----:B------:R-:W-:Y:S02]  /*22940*/  VIADD R22, R0, 0xf6 ;  /* 0x000000f600167836 */ /* 0x000fe40000000000 */
[----:B------:R-:W-:Y:S01]  /*22950*/  IMAD.MOV.U32 R195, RZ, RZ, R21 ;  /* 0x000000ffffc37224 */ /* 0x000fe200078e0015 */
        /* <DEDUP_REMOVED lines=8> */
[----:B------:R-:W-:Y:S01]  /*229e0*/  ISETP.LT.AND P1, PT, R3, UR26, !P0 ;  /* 0x0000001a03007c0c */ /* 0x000fe2000c721270 */
[----:B------:R-:W-:Y:S01]  /*229f0*/  IMAD.MOV.U32 R221, RZ, RZ, R18 ;  /* 0x000000ffffdd7224 */ /* 0x000fe200078e0012 */
[----:B------:R-:W-:Y:S01]  /*22a00*/  ISETP.LT.AND P0, PT, R2, UR48, !P0 ;  /* 0x0000003002007c0c */ /* 0x000fe2000c701270 */
[----:B------:R-:W-:Y:S01]  /*22a10*/  UMOV UR48, UR15 ;  /* 0x0000000f00307c82 */ /* 0x000fe20008000000 */
[----:B------:R-:W-:Y:S01]  /*22a20*/  LOP3.LUT R236, R236, 0xffff7fff, RZ, 0xc0, !PT ;  /* 0xffff7fffecec7812 */ /* 0x000fe200078ec0ff */
[----:B------:R-:W-:Y:S01]  /*22a30*/  ULDC.64 UR14, c[0x0][0x228] ;  /* 0x00008a00000e7ab9 */ /* 0x000fe20000000a00 */
[----:B------:R-:W-:-:S02]  /*22a40*/  VIADD R18, R0, 0xee ;  /* 0x000000ee00127836 */ /* 0x000fc40000000000 */
[----:B------:R-:W-:Y:S02]  /*22a50*/  IMAD.MOV.U32 R220, RZ, RZ, R17 ;  /* 0x000000ffffdc7224 */ /* 0x000fe400078e0011 */
[----:B------:R-:W-:Y:S02]  /*22a60*/  VIADD R17, R0, 0xec ;  /* 0x000000ec00117836 */ /* 0x000fe40000000000 */
[----:B------:R-:W-:Y:S01]  /*22a70*/  IMAD.MOV.U32 R219, RZ, RZ, R16 ;  /* 0x000000ffffdb7224 */ /* 0x000fe200078e0010 */
[----:B------:R-:W-:Y:S01]  /*22a80*/  @P1 LOP3.LUT R236, R236, 0x8000, RZ, 0xfc, !PT ;  /* 0x00008000ecec1812 */ /* 0x000fe200078efcff */
[C---:B------:R-:W-:Y:S02]  /*22a90*/  VIADD R16, R0.reuse, 0xea ;  /* 0x000000ea00107836 */ /* 0x040fe40000000000 */
[----:B------:R-:W-:Y:S01]  /*22aa0*/  VIADD R9, R0, 0xde ;  /* 0x000000de00097836 */ /* 0x000fe20000000000 */
[----:B------:R-:W-:Y:S01]  /*22ab0*/  LOP3.LUT R236, R236, 0xffffdfff, RZ, 0xc0, !PT ;  /* 0xffffdfffecec7812 */ /* 0x000fe200078ec0ff */
[----:B------:R-:W-:-:S02]  /*22ac0*/  IMAD.MOV.U32 R218, RZ, RZ, R8 ;  /* 0x000000ffffda7224 */ /* 0x000fc400078e0008 */
[----:B------:R-:W-:Y:S01]  /*22ad0*/  VIADD R8, R0, 0xdc ;  /* 0x000000dc00087836 */ /* 0x000fe20000000000 */
[----:B------:R-:W-:Y:S01]  /*22ae0*/  @P0 LOP3.LUT R236, R236, 0x2000, RZ, 0xfc, !PT ;  /* 0x00002000ecec0812 */ /* 0x000fe200078efcff */
[----:B------:R-:W-:Y:S01]  /*22af0*/  IMAD.MOV.U32 R223, RZ, RZ, R222 ;  /* 0x000000ffffdf7224 */ /* 0x000fe200078e00de */
[----:B------:R-:W-:Y:S01]  /*22b00*/  ISETP.GE.AND P0, PT, R180, UR35, PT ;  /* 0x00000023b4007c0c */ /* 0x000fe2000bf06270 */
[----:B------:R-:W-:Y:S01]  /*22b10*/  IMAD.MOV.U32 R222, RZ, RZ, R221 ;  /* 0x000000ffffde7224 */ /* 0x000fe200078e00dd */
[----:B------:R-:W-:Y:S01]  /*22b20*/  LOP3.LUT R236, R236, 0xfffffbff, RZ, 0xc0, !PT ;  /* 0xfffffbffecec7812 */ /* 0x000fe200078ec0ff */
[----:B------:R-:W-:Y:S01]  /*22b30*/  IMAD.MOV.U32 R221, RZ, RZ, R220 ;  /* 0x000000ffffdd7224 */ /* 0x000fe200078e00dc */
[----:B------:R-:W-:Y:S01]  /*22b40*/  ISETP.LT.AND P1, PT, R3, UR10, !P0 ;  /* 0x0000000a03007c0c */ /* 0x000fe2000c721270 */
[----:B------:R-:W-:Y:S01]  /*22b50*/  IMAD.MOV.U32 R220, RZ, RZ, R219 ;  /* 0x000000ffffdc7224 */ /* 0x000fe200078e00db */
[----:B------:R-:W-:Y:S01]  /*22b60*/  ISETP.LT.AND P0, PT, R2, UR43, !P0 ;  /* 0x0000002b02007c0c */ /* 0x000fe2000c701270 */
[----:B------:R-:W-:Y:S01]  /*22b70*/  UMOV UR43, UR20 ;  /* 0x00000014002b7c82 */ /* 0x000fe20008000000 */
[----:B------:R-:W-:Y:S01]  /*22b80*/  ULDC.64 UR20, c[0x0][0x228] ;  /* 0x00008a0000147ab9 */ /* 0x000fe20000000a00 */
[----:B------:R-:W-:Y:S01]  /*22b90*/  IMAD.MOV.U32 R219, RZ, RZ, R218 ;  /* 0x000000ffffdb7224 */ /* 0x000fe200078e00da */
[----:B------:R-:W-:Y:S01]  /*22ba0*/  UMOV UR60, UR20 ;  /* 0x00000014003c7c82 */ /* 0x000fe20008000000 */
[----:B------:R-:W-:Y:S01]  /*22bb0*/  R2UR UR20, R192 ;  /* 0x00000000c01472ca */ /* 0x000fe200000e0000 */
[----:B------:R-:W-:Y:S01]  /*22bc0*/  UMOV UR55, UR21 ;  /* 0x0000001500377c82 */ /* 0x000fe20008000000 */
[----:B------:R-:W-:Y:S01]  /*22bd0*/  R2UR UR21, R193 ;  /* 0x00000000c11572ca */ /* 0x000fe200000e0000 */
[----:B------:R-:W-:-:S02]  /*22be0*/  IMAD.MOV.U32 R218, RZ, RZ, R217 ;  /* 0x000000ffffda7224 */ /* 0x000fc400078e00d9 */
[----:B------:R-:W-:Y:S01]  /*22bf0*/  IMAD.MOV.U32 R217, RZ, RZ, R216 ;  /* 0x000000ffffd97224 */ /* 0x000fe200078e00d8 */
[----:B------:R-:W-:Y:S01]  /*22c00*/  @P1 LOP3.LUT R236, R236, 0x400, RZ, 0xfc, !PT ;  /* 0x00000400ecec1812 */ /* 0x000fe200078efcff */
[----:B------:R-:W-:Y:S02]  /*22c10*/  IMAD.MOV.U32 R216, RZ, RZ, R215 ;  /* 0x000000ffffd87224 */ /* 0x000fe400078e00d7 */
[----:B------:R-:W-:Y:S01]  /*22c20*/  IMAD.MOV.U32 R215, RZ, RZ, R214 ;  /* 0x000000ffffd77224 */ /* 0x000fe200078e00d6 */
[----:B------:R-:W-:Y:S01]  /*22c30*/  LOP3.LUT R236, R236, 0xfffffeff, RZ, 0xc0, !PT ;  /* 0xfffffeffecec7812 */ /* 0x000fe200078ec0ff */
[----:B------:R-:W-:Y:S02]  /*22c40*/  IMAD.MOV.U32 R214, RZ, RZ, R213 ;  /* 0x000000ffffd67224 */ /* 0x000fe400078e00d5 */
[----:B------:R-:W-:Y:S01]  /*22c50*/  IMAD.MOV.U32 R213, RZ, RZ, R212 ;  /* 0x000000ffffd57224 */ /* 0x000fe200078e00d4 */
[----:B------:R-:W-:Y:S01]  /*22c60*/  @P0 LOP3.LUT R236, R236, 0x100, RZ, 0xfc, !PT ;  /* 0x00000100ecec0812 */ /* 0x000fe200078efcff */
[----:B------:R-:W-:Y:S01]  /*22c70*/  IMAD.MOV.U32 R212, RZ, RZ, R211 ;  /* 0x000000ffffd47224 */ /* 0x000fe200078e00d3 */
[----:B------:R-:W-:Y:S01]  /*22c80*/  ISETP.GE.AND P0, PT, R179, UR7, PT ;  /* 0x00000007b3007c0c */ /* 0x000fe2000bf06270 */
[----:B------:R-:W-:Y:S01]  /*22c90*/  ULDC.64 UR6, c[0x0][0x228] ;  /* 0x00008a0000067ab9 */ /* 0x000fe20000000a00 */
[----:B------:R-:W-:Y:S01]  /*22ca0*/  LOP3.LUT R236, R236, 0xffffffdf, RZ, 0xc0, !PT ;  /* 0xffffffdfecec7812 */ /* 0x000fe200078ec0ff */
[----:B------:R-:W-:Y:S01]  /*22cb0*/  IMAD.MOV.U32 R211, RZ, RZ, R210 ;  /* 0x000000ffffd37224 */ /* 0x000fe200078e00d2 */
[----:B------:R-:W-:Y:S01]  /*22cc0*/  ISETP.LT.AND P1, PT, R3, UR32, !P0 ;  /* 0x0000002003007c0c */ /* 0x000fe2000c721270 */
[----:B------:R-:W-:Y:S01]  /*22cd0*/  IMAD.MOV.U32 R210, RZ, RZ, R209 ;  /* 0x000000ffffd27224 */ /* 0x000fe200078e00d1 */
[----:B------:R-:W-:Y:S01]  /*22ce0*/  ISETP.LT.AND P0, PT, R2, UR51, !P0 ;  /* 0x0000003302007c0c */ /* 0x000fe2000c701270 */
[----:B------:R-:W-:-:S02]  /*22cf0*/  IMAD.MOV.U32 R209, RZ, RZ, R208 ;  /* 0x000000ffffd17224 */ /* 0x000fc400078e00d0 */
[----:B------:R-:W-:Y:S02]  /*22d00*/  IMAD.MOV.U32 R208, RZ, RZ, R207 ;  /* 0x000000ffffd07224 */ /* 0x000fe400078e00cf */
[----:B------:R-:W-:Y:S02]  /*22d10*/  IMAD.MOV.U32 R207, RZ, RZ, R206 ;  /* 0x000000ffffcf7224 */ /* 0x000fe400078e00ce */
[----:B------:R-:W-:Y:S02]  /*22d20*/  IMAD.MOV.U32 R206, RZ, RZ, R205 ;  /* 0x000000ffffce7224 */ /* 0x000fe400078e00cd */
[----:B------:R-:W-:Y:S02]  /*22d30*/  IMAD.MOV.U32 R205, RZ, RZ, R204 ;  /* 0x000000ffffcd7224 */ /* 0x000fe400078e00cc */
[----:B------:R-:W-:Y:S01]  /*22d40*/  @P1 LOP3.LUT R236, R236, 0x20, RZ, 0xfc, !PT ;  /* 0x00000020ecec1812 */ /* 0x000fe200078efcff */
[----:B------:R-:W-:Y:S02]  /*22d50*/  IMAD.MOV.U32 R204, RZ, RZ, R203 ;  /* 0x000000ffffcc7224 */ /* 0x000fe400078e00cb */
[----:B------:R-:W-:Y:S01]  /*22d60*/  IMAD.MOV.U32 R203, RZ, RZ, R202 ;  /* 0x000000ffffcb7224 */ /* 0x000fe200078e00ca */
[----:B------:R-:W-:Y:S01]  /*22d70*/  LOP3.LUT R236, R236, 0xfffffffb, RZ, 0xc0, !PT ;  /* 0xfffffffbecec7812 */ /* 0x000fe200078ec0ff */
[----:B------:R-:W-:-:S02]  /*22d80*/  IMAD.MOV.U32 R202, RZ, RZ, R201 ;  /* 0x000000ffffca7224 */ /* 0x000fc400078e00c9 */
        /* <DEDUP_REMOVED lines=10> */
[----:B------:R-:W-:Y:S01]  /*22e30*/  IMAD.MOV.U32 R197, RZ, RZ, R196 ;  /* 0x000000ffffc57224 */ /* 0x000fe200078e00c4 */
[----:B------:R-:W-:Y:S01]  /*22e40*/  ISETP.GE.AND P0, PT, R177, UR11, PT ;  /* 0x0000000bb1007c0c */ /* 0x000fe2000bf06270 */
[----:B------:R-:W-:Y:S01]  /*22e50*/  ULDC.64 UR10, c[0x0][0x228] ;  /* 0x00008a00000a7ab9 */ /* 0x000fe20000000a00 */
[----:B------:R-:W-:Y:S01]  /*22e60*/  IMAD.MOV.U32 R196, RZ, RZ, R195 ;  /* 0x000000ffffc47224 */ /* 0x000fe200078e00c3 */
[----:B------:R-:W-:Y:S01]  /*22e70*/  UMOV UR51, UR10 ;  /* 0x0000000a00337c82 */ /* 0x000fe20008000000 */
[----:B------:R-:W-:Y:S01]  /*22e80*/  UMOV UR32, UR11 ;  /* 0x0000000b00207c82 */ /* 0x000fe20008000000 */
[----:B------:R-:W-:Y:S01]  /*22e90*/  ULDC.64 UR10, c[0x0][0x228] ;  /* 0x00008a00000a7ab9 */ /* 0x000fe20000000a00 */
[----:B------:R-:W-:-:S03]  /*22ea0*/  IMAD.MOV.U32 R195, RZ, RZ, R194 ;  /* 0x000000ffffc37224 */ /* 0x000fc600078e00c2 */
[----:B------:R-:W-:-:S04]  /*22eb0*/  @P2 LOP3.LUT R235, R235, 0x80000000, RZ, 0xfc, !PT ;  /* 0x80000000ebeb2812 */ /* 0x000fc800078efcff */
[----:B------:R-:W-:-:S04]  /*22ec0*/  LOP3.LUT R235, R235, 0xdfffffff, RZ, 0xc0, !PT ;  /* 0xdfffffffebeb7812 */ /* 0x000fc800078ec0ff */
[----:B------:R-:W-:Y:S02]  /*22ed0*/  @P1 LOP3.LUT R235, R235, 0x20000000, RZ, 0xfc, !PT ;  /* 0x20000000ebeb1812 */ /* 0x000fe400078efcff */
[----:B------:R-:W-:Y:S02]  /*22ee0*/  ISETP.LT.AND P1, PT, R3, UR18, !P0 ;  /* 0x0000001203007c0c */ /* 0x000fe4000c721270 */
[----:B------:R-:W-:Y:S02]  /*22ef0*/  ISETP.LT.AND P0, PT, R2, UR5, !P0 ;  /* 0x0000000502007c0c */ /* 0x000fe4000c701270 */
[----:B------:R-:W-:-:S09]  /*22f00*/  LOP3.LUT R235, R235, 0xfbffffff, RZ, 0xc0, !PT ;  /* 0xfbffffffebeb7812 */ /* 0x000fd200078ec0ff */
[----:B------:R-:W-:-:S04]  /*22f10*/  @P1 LOP3.LUT R235, R235, 0x4000000, RZ, 0xfc, !PT ;  /* 0x04000000ebeb1812 */ /* 0x000fc800078efcff */
[----:B------:R-:W-:-:S04]  /*22f20*/  LOP3.LUT R235, R235, 0xfeffffff, RZ, 0xc0, !PT ;  /* 0xfeffffffebeb7812 */ /* 0x000fc800078ec0ff */
[----:B------:R-:W-:Y:S02]  /*22f30*/  @P0 LOP3.LUT R235, R235, 0x1000000, RZ, 0xfc, !PT ;  /* 0x01000000ebeb0812 */ /* 0x000fe400078efcff */
[----:B------:R-:W-:Y:S01]  /*22f40*/  ISETP.GE.AND P0, PT, R176, UR33, PT ;  /* 0x00000021b0007c0c */ /* 0x000fe2000bf06270 */
[----:B------:R-:W-:Y:S01]  /*22f50*/  UMOV UR33, UR60 ;  /* 0x0000003c00217c82 */ /* 0x000fe20008000000 */
[----:B------:R-:W-:Y:S02]  /*22f60*/  LOP3.LUT R235, R235, 0xffdfffff, RZ, 0xc0, !PT ;  /* 0xffdfffffebeb7812 */ /* 0x000fe400078ec0ff */
[----:B------:R-:W-:Y:S02]  /*22f70*/  ISETP.LT.AND P1, PT, R3, UR24, !P0 ;  /* 0x0000001803007c0c */ /* 0x000fe4000c721270 */
[----:B------:R-:W-:Y:S01]  /*22f80*/  ISETP.LT.AND P0, PT, R2, UR4, !P0 ;  /* 0x0000000402007c0c */ /* 0x000fe2000c701270 */
[----:B------:R-:W-:Y:S02]  /*22f90*/  ULDC.64 UR4, c[0x0][0x228] ;  /* 0x00008a0000047ab9 */ /* 0x000fe40000000a00 */
[----:B------:R-:W-:Y:S01]  /*22fa0*/  UMOV UR59, UR4 ;  /* 0x00000004003b7c82 */ /* 0x000fe20008000000 */
[----:B------:R-:W-:Y:S01]  /*22fb0*/  UMOV UR56, UR5 ;  /* 0x0000000500387c82 */ /* 0x000fe20008000000 */
[----:B------:R-:W-:-:S02]  /*22fc0*/  R2UR UR5, R191 ;  /* 0x00000000bf0572ca */ /* 0x000fc400000e0000 */
[----:B------:R-:W-:-:S04]  /*22fd0*/  R2UR UR4, R190 ;  /* 0x00000000be0472ca */ /* 0x000fc800000e0000 */
[----:B------:R-:W-:-:S04]  /*22fe0*/  @P1 LOP3.LUT R235, R235, 0x200000, RZ, 0xfc, !PT ;  /* 0x00200000ebeb1812 */ /* 0x000fc800078efcff */
[----:B------:R-:W-:-:S04]  /*22ff0*/  LOP3.LUT R235, R235, 0xfffbffff, RZ, 0xc0, !PT ;  /* 0xfffbffffebeb7812 */ /* 0x000fc800078ec0ff */
[----:B------:R-:W-:Y:S02]  /*23000*/  @P0 LOP3.LUT R235, R235, 0x40000, RZ, 0xfc, !PT ;  /* 0x00040000ebeb0812 */ /* 0x000fe400078efcff */
[----:B------:R-:W-:Y:S01]  /*23010*/  ISETP.GE.AND P0, PT, R175, UR21, PT ;  /* 0x00000015af007c0c */ /* 0x000fe2000bf06270 */
[----:B------:R-:W-:Y:S01]  /*23020*/  ULDC.64 UR20, c[0x0][0x228] ;  /* 0x00008a0000147ab9 */ /* 0x000fe20000000a00 */
        /* <DEDUP_REMOVED lines=16> */
[----:B------:R-:W-:-:S10]  /*23130*/  ULDC.64 UR60, c[0x0][0x228] ;  /* 0x00008a00003c7ab9 */ /* 0x000fd40000000a00 */
[----:B------:R-:W-:-:S04]  /*23140*/  @P1 LOP3.LUT R235, R235, 0x400, RZ, 0xfc, !PT ;  /* 0x00000400ebeb1812 */ /* 0x000fc800078efcff */
[----:B------:R-:W-:-:S04]  /*23150*/  LOP3.LUT R235, R235, 0xfffffeff, RZ, 0xc0, !PT ;  /* 0xfffffeffebeb7812 */ /* 0x000fc800078ec0ff */
[----:B------:R-:W-:Y:S02]  /*23160*/  @P0 LOP3.LUT R235, R235, 0x100, RZ, 0xfc, !PT ;  /* 0x00000100ebeb0812 */ /* 0x000fe400078efcff */
[----:B------:R-:W-:Y:S01]  /*23170*/  ISETP.GE.AND P0, PT, R173, UR25, PT ;  /* 0x00000019ad007c0c */ /* 0x000fe2000bf06270 */
[----:B------:R-:W-:Y:S01]  /*23180*/  ULDC.64 UR24, c[0x0][0x228] ;  /* 0x00008a0000187ab9 */ /* 0x000fe20000000a00 */
[----:B------:R-:W-:Y:S02]  /*23190*/  LOP3.LUT R235, R235, 0xffffffdf, RZ, 0xc0, !PT ;  /* 0xffffffdfebeb7812 */ /* 0x000fe400078ec0ff */
[----:B------:R-:W-:Y:S01]  /*231a0*/  ISETP.LT.AND P1, PT, R3, UR8, !P0 ;  /* 0x0000000803007c0c */ /* 0x000fe2000c721270 */
[----:B------:R-:W-:Y:S01]  /*231b0*/  UMOV UR8, UR58 ;  /* 0x0000003a00087c82 */ /* 0x000fe20008000000 */
[----:B------:R-:W-:Y:S01]  /*231c0*/  ISETP.LT.AND P0, PT, R2, UR54, !P0 ;  /* 0x0000003602007c0c */ /* 0x000fe2000c701270 */
[----:B------:R-:W-:Y:S01]  /*231d0*/  UMOV UR58, UR24 ;  /* 0x00000018003a7c82 */ /* 0x000fe20008000000 */
[----:B------:R-:W-:Y:S01]  /*231e0*/  UMOV UR54, UR25 ;  /* 0x0000001900367c82 */ /* 0x000fe20008000000 */
[----:B------:R-:W-:-:S08]  /*231f0*/  ULDC.64 UR24, c[0x0][0x228] ;  /* 0x00008a0000187ab9 */ /* 0x000fd00000000a00 */
[----:B------:R-:W-:-:S04]  /*23200*/  @P1 LOP3.LUT R235, R235, 0x20, RZ, 0xfc, !PT ;  /* 0x00000020ebeb1812 */ /* 0x000fc800078efcff */
[----:B------:R-:W-:-:S04]  /*23210*/  LOP3.LUT R235, R235, 0xfffffffb, RZ, 0xc0, !PT ;  /* 0xfffffffbebeb7812 */ /* 0x000fc800078ec0ff */
[----:B------:R-:W-:Y:S02]  /*23220*/  @P0 LOP3.LUT R235, R235, 0x4, RZ, 0xfc, !PT ;  /* 0x00000004ebeb0812 */ /* 0x000fe400078efcff */
[----:B------:R-:W-:Y:S01]  /*23230*/  ISETP.GE.AND P0, PT, R172, UR31, PT ;  /* 0x0000001fac007c0c */ /* 0x000fe2000bf06270 */
[----:B------:R-:W-:Y:S01]  /*23240*/  UMOV UR31, UR51 ;  /* 0x00000033001f7c82 */ /* 0x000fe20008000000 */
[----:B------:R-:W-:Y:S01]  /*23250*/  UMOV UR51, UR60 ;  /* 0x0000003c00337c82 */ /* 0x000fe20008000000 */
[----:B------:R-:W-:Y:S02]  /*23260*/  LOP3.LUT R235, R235, 0xbfffffff, RZ, 0xc0, !PT ;  /* 0xbfffffffebeb7812 */ /* 0x000fe400078ec0ff */
[----:B------:R-:W-:Y:S02]  /*23270*/  ISETP.LT.AND P1, PT, R3, UR16, !P0 ;  /* 0x0000001003007c0c */ /* 0x000fe4000c721270 */
[----:B------:R-:W-:Y:S01]  /*23280*/  ISETP.LT.AND P0, PT, R2, UR36, !P0 ;  /* 0x0000002402007c0c */ /* 0x000fe2000c701270 */
[----:B------:R-:W-:Y:S01]  /*23290*/  UMOV UR36, UR61 ;  /* 0x0000003d00247c82 */ /* 0x000fe20008000000 */
[----:B------:R-:W-:-:S02]  /*232a0*/  ULDC.64 UR60, c[0x0][0x228] ;  /* 0x00008a00003c7ab9 */ /* 0x000fc40000000a00 */
[----:B0-----:R-:W-:Y:S01]  /*232b0*/  IMAD.U32 R4, RZ, RZ, UR61 ;  /* 0x0000003dff047e24 */ /* 0x001fe2000f8e00ff */
[----:B------:R-:W-:-:S04]  /*232c0*/  R2UR UR61, R187 ;  /* 0x00000000bb3d72ca */ /* 0x000fc800000e0000 */
[----:B------:R0:W-:Y:S02]  /*232d0*/  STL [R1+0xfc4], R4 ;  /* 0x000fc40401007387 */ /* 0x0001e40000100800 */
        /* <DEDUP_REMOVED lines=8> */
[----:B------:R-:W-:Y:S01]  /*23360*/  UMOV UR50, UR60 ;  /* 0x0000003c00327c82 */ /* 0x000fe20008000000 */
[----:B------:R-:W-:-:S09]  /*23370*/  R2UR UR60, R186 ;  /* 0x00000000ba3c72ca */ /* 0x000fd200000e0000 */
[----:B------:R-:W-:-:S04]  /*23380*/  @P1 LOP3.LUT R234, R234, 0x10000000, RZ, 0xfc, !PT ;  /* 0x10000000eaea1812 */ /* 0x000fc800078efcff */
[----:B------:R-:W-:-:S04]  /*23390*/  LOP3.LUT R234, R234, 0xf7ffffff, RZ, 0xc0, !PT ;  /* 0xf7ffffffeaea7812 */ /* 0x000fc800078ec0ff */
[----:B------:R-:W-:Y:S02]  /*233a0*/  @P0 LOP3.LUT R234, R234, 0x8000000, RZ, 0xfc, !PT ;  /* 0x08000000eaea0812 */ /* 0x000fe400078efcff */
[----:B------:R-:W-:Y:S02]  /*233b0*/  ISETP.GE.AND P0, PT, R170, UR9, PT ;  /* 0x00000009aa007c0c */ /* 0x000fe4000bf06270 */
[----:B------:R-:W-:Y:S02]  /*233c0*/  LOP3.LUT R234, R234, 0xfbffffff, RZ, 0xc0, !PT ;  /* 0xfbffffffeaea7812 */ /* 0x000fe400078ec0ff */
[----:B------:R-:W-:Y:S02]  /*233d0*/  ISETP.LT.AND P2, PT, R3, UR22, !P0 ;  /* 0x0000001603007c0c */ /* 0x000fe4000c741270 */
[----:B------:R-:W-:Y:S01]  /*233e0*/  ISETP.LT.AND P1, PT, R2, UR8, !P0 ;  /* 0x0000000802007c0c */ /* 0x000fe2000c721270 */
[----:B------:R-:W-:Y:S01]  /*233f0*/  ULDC.64 UR8, c[0x0][0x228] ;  /* 0x00008a0000087ab9 */ /* 0x000fe20000000a00 */
[----:B------:R-:W-:Y:S01]  /*23400*/  ISETP.GE.AND P0, PT, R169, UR17, PT ;  /* 0x00000011a9007c0c */ /* 0x000fe2000bf06270 */
[----:B------:R-:W-:-:S02]  /*23410*/  ULDC.64 UR16, c[0x0][0x228] ;  /* 0x00008a0000107ab9 */ /* 0x000fc40000000a00 */
[----:B0-----:R-:W-:-:S05]  /*23420*/  IMAD.U32 R4, RZ, RZ, UR17 ;  /* 0x00000011ff047e24 */ /* 0x001fca000f8e00ff */
[----:B------:R0:W-:Y:S01]  /*23430*/  STL [R1+0xfbc], R4 ;  /* 0x000fbc0401007387 */ /* 0x0001e20000100800 */
[----:B------:R-:W-:-:S04]  /*23440*/  @P2 LOP3.LUT R234, R234, 0x4000000, RZ, 0xfc, !PT ;  /* 0x04000000eaea2812 */ /* 0x000fc800078efcff */
[----:B------:R-:W-:-:S04]  /*23450*/  LOP3.LUT R234, R234, 0xfdffffff, RZ, 0xc0, !PT ;  /* 0xfdffffffeaea7812 */ /* 0x000fc800078ec0ff */
[----:B------:R-:W-:Y:S02]  /*23460*/  @P1 LOP3.LUT R234, R234, 0x2000000, RZ, 0xfc, !PT ;  /* 0x02000000eaea1812 */ /* 0x000fe400078efcff */
[----:B------:R-:W-:Y:S02]  /*23470*/  ISETP.LT.AND P1, PT, R3, UR14, !P0 ;  /* 0x0000000e03007c0c */ /* 0x000fe4000c721270 */
[----:B------:R-:W-:Y:S01]  /*23480*/  ISETP.LT.AND P0, PT, R2, UR43, !P0 ;  /* 0x0000002b02007c0c */ /* 0x000fe2000c701270 */
[----:B------:R-:W-:Y:S01]  /*23490*/  UMOV UR43, UR16 ;  /* 0x00000010002b7c82 */ /* 0x000fe20008000000 */
[----:B------:R-:W-:Y:S01]  /*234a0*/  LOP3.LUT R234, R234, 0xffbfffff, RZ, 0xc0, !PT ;  /* 0xffbfffffeaea7812 */ /* 0x000fe200078ec0ff */
[----:B------:R-:W-:-:S08]  /*234b0*/  ULDC.64 UR16, c[0x0][0x228] ;  /* 0x00008a0000107ab9 */ /* 0x000fd00000000a00 */
[----:B------:R-:W-:-:S04]  /*234c0*/  @P1 LOP3.LUT R234, R234, 0x400000, RZ, 0xfc, !PT ;  /* 0x00400000eaea1812 */ /* 0x000fc800078efcff */
[----:B------:R-:W-:-:S04]  /*234d0*/  LOP3.LUT R234, R234, 0xffdfffff, RZ, 0xc0, !PT ;  /* 0xffdfffffeaea7812 */ /* 0x000fc800078ec0ff */
[----:B------:R-:W-:Y:S02]  /*234e0*/  @P0 LOP3.LUT R234, R234, 0x200000, RZ, 0xfc, !PT ;  /* 0x00200000eaea0812 */ /* 0x000fe400078efcff */
[----:B------:R-:W-:Y:S01]  /*234f0*/  ISETP.GE.AND P0, PT, R168, UR29, PT ;  /* 0x0000001da8007c0c */ /* 0x000fe2000bf06270 */
[----:B------:R-:W-:Y:S01]  /*23500*/  ULDC.64 UR28, c[0x0][0x228] ;  /* 0x00008a00001c7ab9 */ /* 0x000fe20000000a00 */
[----:B------:R-:W-:Y:S01]  /*23510*/  LOP3.LUT R234, R234, 0xfffbffff, RZ, 0xc0, !PT ;  /* 0xfffbffffeaea7812 */ /* 0x000fe200078ec0ff */
[----:B0-----:R-:W-:Y:S01]  /*23520*/  IMAD.U32 R4, RZ, RZ, UR29 ;  /* 0x0000001dff047e24 */ /* 0x001fe2000f8e00ff */
[----:B------:R-:W-:Y:S02]  /*23530*/  ISETP.LT.AND P1, PT, R3, UR6, !P0 ;  /* 0x0000000603007c0c */ /* 0x000fe4000c721270 */
[----:B------:R-:W-:Y:S01]  /*23540*/  ISETP.LT.AND P0, PT, R2, UR33, !P0 ;  /* 0x0000002102007c0c */ /* 0x000fe2000c701270 */
[----:B------:R-:W-:Y:S01]  /*23550*/  UMOV UR33, UR28 ;  /* 0x0000001c00217c82 */ /* 0x000fe20008000000 */
[----:B------:R-:W-:Y:S01]  /*23560*/  ULDC.64 UR28, c[0x0][0x228] ;  /* 0x00008a00001c7ab9 */ /* 0x000fe20000000a00 */
[----:B------:R0:W-:Y:S08]  /*23570*/  STL [R1+0xfb8], R4 ;  /* 0x000fb80401007387 */ /* 0x0001f00000100800 */
[----:B------:R-:W-:Y:S01]  /*23580*/  @P1 LOP3.LUT R234, R234, 0x40000, RZ, 0xfc, !PT ;  /* 0x00040000eaea1812 */ /* 0x000fe200078efcff */
[----:B0-----:R-:W-:-:S03]  /*23590*/  IMAD.U32 R4, RZ, RZ, UR29 ;  /* 0x0000001dff047e24 */ /* 0x001fc6000f8e00ff */
[----:B------:R-:W-:Y:S02]  /*235a0*/  LOP3.LUT R234, R234, 0xfffdffff, RZ, 0xc0, !PT ;  /* 0xfffdffffeaea7812 */ /* 0x000fe400078ec0ff */
[----:B------:R0:W-:Y:S02]  /*235b0*/  STL [R1+0xfc0], R4 ;  /* 0x000fc00401007387 */ /* 0x0001e40000100800 */
[----:B------:R-:W-:Y:S02]  /*235c0*/  @P0 LOP3.LUT R234, R234, 0x20000, RZ, 0xfc, !PT ;  /* 0x00020000eaea0812 */ /* 0x000fe400078efcff */
[----:B------:R-:W-:Y:S01]  /*235d0*/  ISETP.GE.AND P0, PT, R167, UR23, PT ;  /* 0x00000017a7007c0c */ /* 0x000fe2000bf06270 */
[----:B------:R-:W-:Y:S01]  /*235e0*/  ULDC.64 UR22, c[0x0][0x228] ;  /* 0x00008a0000167ab9 */ /* 0x000fe20000000a00 */
[----:B------:R-:W-:Y:S02]  /*235f0*/  LOP3.LUT R234, R234, 0xffffbfff, RZ, 0xc0, !PT ;  /* 0xffffbfffeaea7812 */ /* 0x000fe400078ec0ff */
[----:B------:R-:W-:-:S02]  /*23600*/  ISETP.LT.AND P1, PT, R3, UR26, !P0 ;  /* 0x0000001a03007c0c */ /* 0x000fc4000c721270 */
[----:B------:R-:W-:Y:S01]  /*23610*/  ISETP.LT.AND P0, PT, R2, UR31, !P0 ;  /* 0x0000001f02007c0c */ /* 0x000fe2000c701270 */
[----:B------:R-:W-:-:S10]  /*23620*/  UMOV UR31, UR28 ;  /* 0x0000001c001f7c82 */ /* 0x000fd40008000000 */
[----:B------:R-:W-:-:S04]  /*23630*/  @P1 LOP3.LUT R234, R234, 0x4000, RZ, 0xfc, !PT ;  /* 0x00004000eaea1812 */ /* 0x000fc800078efcff */
[----:B------:R-:W-:-:S04]  /*23640*/  LOP3.LUT R234, R234, 0xffffdfff, RZ, 0xc0, !PT ;  /* 0xffffdfffeaea7812 */ /* 0x000fc800078ec0ff */
[----:B------:R-:W-:Y:S02]  /*23650*/  @P0 LOP3.LUT R234, R234, 0x2000, RZ, 0xfc, !PT ;  /* 0x00002000eaea0812 */ /* 0x000fe400078efcff */
[----:B------:R-:W-:Y:S01]  /*23660*/  ISETP.GE.AND P0, PT, R166, UR15, PT ;  /* 0x0000000fa6007c0c */ /* 0x000fe2000bf06270 */
[----:B------:R-:W-:Y:S01]  /*23670*/  ULDC.64 UR14, c[0x0][0x228] ;  /* 0x00008a00000e7ab9 */ /* 0x000fe20000000a00 */
[----:B------:R-:W-:Y:S02]  /*23680*/  LOP3.LUT R234, R234, 0xfffffbff, RZ, 0xc0, !PT ;  /* 0xfffffbffeaea7812 */ /* 0x000fe400078ec0ff */
[----:B------:R-:W-:Y:S02]  /*23690*/  ISETP.LT.AND P2, PT, R3, UR10, !P0 ;  /* 0x0000000a03007c0c */ /* 0x000fe4000c741270 */
[----:B------:R-:W-:Y:S02]  /*236a0*/  ISETP.LT.AND P1, PT, R2, UR59, !P0 ;  /* 0x0000003b02007c0c */ /* 0x000fe4000c721270 */
        /* <DEDUP_REMOVED lines=18> */
[----:B------:R-:W-:Y:S01]  /*237d0*/  UMOV UR29, UR26 ;  /* 0x0000001a001d7c82 */ /* 0x000fe20008000000 */
[----:B------:R-:W-:Y:S01]  /*237e0*/  ISETP.LT.AND P1, PT, R3, UR18, !P0 ;  /* 0x0000001203007c0c */ /* 0x000fe2000c721270 */
[----:B------:R-:W-:Y:S01]  /*237f0*/  IMAD.U32 R7, RZ, RZ, UR27 ;  /* 0x0000001bff077e24 */ /* 0x000fe2000f8e00ff */
[----:B------:R-:W-:Y:S01]  /*23800*/  ISETP.LT.AND P0, PT, R2, UR58, !P0 ;  /* 0x0000003a02007c0c */ /* 0x000fe2000c701270 */
[----:B------:R-:W-:Y:S02]  /*23810*/  ULDC.64 UR26, c[0x0][0x228] ;  /* 0x00008a00001a7ab9 */ /* 0x000fe40000000a00 */
[----:B------:R-:W-:Y:S01]  /*23820*/  UMOV UR28, UR26 ;  /* 0x0000001a001c7c82 */ /* 0x000fe20008000000 */
[----:B0-----:R-:W-:Y:S01]  /*23830*/  IMAD.U32 R4, RZ, RZ, UR27 ;  /* 0x0000001bff047e24 */ /* 0x001fe2000f8e00ff */
[----:B------:R-:W-:Y:S04]  /*23840*/  STL [R1+0x13d4], R7 ;  /* 0x0013d40701007387 */ /* 0x000fe80000100800 */
        /* <DEDUP_REMOVED lines=8> */
[----:B------:R-:W-:-:S11]  /*238d0*/  ISETP.LT.AND P0, PT, R2, UR51, !P0 ;  /* 0x0000003302007c0c */ /* 0x000fd6000c701270 */
        /* <DEDUP_REMOVED lines=8> */
[----:B------:R-:W-:Y:S01]  /*23960*/  ULDC.64 UR50, c[0x0][0x228] ;  /* 0x00008a0000327ab9 */ /* 0x000fe20000000a00 */
[----:B------:R-:W-:Y:S01]  /*23970*/  ISETP.GE.AND P0, PT, R161, UR19, PT ;  /* 0x00000013a1007c0c */ /* 0x000fe2000bf06270 */
[----:B------:R-:W-:-:S02]  /*23980*/  ULDC.64 UR18, c[0x0][0x228] ;  /* 0x00008a0000127ab9 */ /* 0x000fc40000000a00 */
[----:B------:R-:W-:Y:S01]  /*23990*/  UMOV UR27, UR18 ;  /* 0x00000012001b7c82 */ /* 0x000fe20008000000 */
[----:B------:R-:W-:Y:S01]  /*239a0*/  IMAD.U32 R6, RZ, RZ, UR19 ;  /* 0x00000013ff067e24 */ /* 0x000fe2000f8e00ff */
[----:B------:R-:W-:-:S04]  /*239b0*/  ULDC.64 UR18, c[0x0][0x228] ;  /* 0x00008a0000127ab9 */ /* 0x000fc80000000a00 */
[----:B------:R-:W-:Y:S01]  /*239c0*/  @P2 LOP3.LUT R233, R233, 0x4000000, RZ, 0xfc, !PT ;  /* 0x04000000e9e92812 */ /* 0x000fe200078efcff */
[----:B------:R-:W-:Y:S03]  /*239d0*/  STL [R1+0x13dc], R6 ;  /* 0x0013dc0601007387 */ /* 0x000fe60000100800 */
        /* <DEDUP_REMOVED lines=15> */
[----:B------:R-:W-:Y:S01]  /*23ad0*/  ULDC.64 UR24, c[0x0][0x228] ;  /* 0x00008a0000187ab9 */ /* 0x000fe20000000a00 */
[----:B------:R-:W-:Y:S01]  /*23ae0*/  UMOV UR33, UR38 ;  /* 0x0000002600217c82 */ /* 0x000fe20008000000 */
[----:B------:R-:W-:Y:S01]  /*23af0*/  IMAD.U32 R5, RZ, RZ, UR25 ;  /* 0x00000019ff057e24 */ /* 0x000fe2000f8e00ff */
[----:B------:R-:W-:Y:S01]  /*23b00*/  UMOV UR25, UR24 ;  /* 0x0000001800197c82 */ /* 0x000fe20008000000 */
[----:B------:R-:W-:Y:S04]  /*23b10*/  STL [R1+0x13e0], R14 ;  /* 0x0013e00e01007387 */ /* 0x000fe80000100800 */
[----:B------:R-:W-:Y:S02]  /*23b20*/  STL [R1+0x13e4], R5 ;  /* 0x0013e40501007387 */ /* 0x000fe40000100800 */
        /* <DEDUP_REMOVED lines=9> */
[----:B------:R-:W-:-:S09]  /*23bc0*/  ULDC.64 UR42, c[0x0][0x228] ;  /* 0x00008a00002a7ab9 */ /* 0x000fd20000000a00 */
        /* <DEDUP_REMOVED lines=9> */
[----:B------:R-:W-:Y:S01]  /*23c60*/  ISETP.GE.AND P0, PT, R157, UR17, PT ;  /* 0x000000119d007c0c */ /* 0x000fe2000bf06270 */
[----:B------:R-:W-:Y:S01]  /*23c70*/  ULDC.64 UR16, c[0x0][0x228] ;  /* 0x00008a0000107ab9 */ /* 0x000fe20000000a00 */
[----:B------:R-:W-:Y:S01]  /*23c80*/  UMOV UR32, UR39 ;  /* 0x0000002700207c82 */ /* 0x000fe20008000000 */
[----:B------:R-:W-:Y:S01]  /*23c90*/  UMOV UR24, UR16 ;  /* 0x0000001000187c82 */ /* 0x000fe20008000000 */
[----:B------:R-:W-:Y:S01]  /*23ca0*/  IMAD.U32 R238, RZ, RZ, UR17 ;  /* 0x00000011ffee7e24 */ /* 0x000fe2000f8e00ff */
[----:B------:R-:W-:Y:S01]  /*23cb0*/  ULDC.64 UR16, c[0x0][0x228] ;  /* 0x00008a0000107ab9 */ /* 0x000fe20000000a00 */
[----:B------:R-:W-:-:S03]  /*23cc0*/  ULDC.64 UR38, c[0x0][0x228] ;  /* 0x00008a0000267ab9 */ /* 0x000fc60000000a00 */
        /* <DEDUP_REMOVED lines=10> */
[----:B------:R-:W-:Y:S02]  /*23d70*/  ISETP.GE.AND P0, PT, R156, UR23, PT ;  /* 0x000000179c007c0c */ /* 0x000fe4000bf06270 */
[----:B------:R-:W-:Y:S02]  /*23d80*/  LOP3.LUT R233, R233, 0xfffffffb, RZ, 0xc0, !PT ;  /* 0xfffffffbe9e97812 */ /* 0x000fe400078ec0ff */
[----:B------:R-:W-:Y:S02]  /*23d90*/  ISETP.LT.AND P1, PT, R3, UR10, !P0 ;  /* 0x0000000a03007c0c */ /* 0x000fe4000c721270 */
[----:B------:R-:W-:Y:S01]  /*23da0*/  ISETP.LT.AND P0, PT, R2, UR28, !P0 ;  /* 0x0000001c02007c0c */ /* 0x000fe2000c701270 */
[----:B------:R-:W-:Y:S02]  /*23db0*/  ULDC.64 UR28, c[0x0][0x228] ;  /* 0x00008a00001c7ab9 */ /* 0x000fe40000000a00 */
[----:B------:R-:W-:Y:S01]  /*23dc0*/  UMOV UR23, UR28 ;  /* 0x0000001c00177c82 */ /* 0x000fe20008000000 */
[----:B------:R-:W-:Y:S01]  /*23dd0*/  UMOV UR59, UR29 ;  /* 0x0000001d003b7c82 */ /* 0x000fe20008000000 */
[----:B------:R-:W-:-:S02]  /*23de0*/  ULDC.64 UR28, c[0x0][0x228] ;  /* 0x00008a00001c7ab9 */ /* 0x000fc40000000a00 */
[----:B------:R-:W-:Y:S01]  /*23df0*/  UMOV UR22, UR28 ;  /* 0x0000001c00167c82 */ /* 0x000fe20008000000 */
[----:B------:R-:W-:Y:S01]  /*23e00*/  UMOV UR58, UR29 ;  /* 0x0000001d003a7c82 */ /* 0x000fe20008000000 */
[----:B------:R-:W-:Y:S01]  /*23e10*/  UMOV UR28, UR31 ;  /* 0x0000001f001c7c82 */ /* 0x000fe20008000000 */
[----:B------:R-:W-:Y:S01]  /*23e20*/  UMOV UR29, UR30 ;  /* 0x0000001e001d7c82 */ /* 0x000fe20008000000 */
[----:B------:R-:W-:Y:S01]  /*23e30*/  @P1 LOP3.LUT R233, R233, 0x4, RZ, 0xfc, !PT ;  /* 0x00000004e9e91812 */ /* 0x000fe200078efcff */
[----:B------:R-:W-:Y:S01]  /*23e40*/  UMOV UR30, UR55 ;  /* 0x00000037001e7c82 */ /* 0x000fe20008000000 */
[----:B------:R-:W-:Y:S01]  /*23e50*/  UMOV UR31, UR54 ;  /* 0x00000036001f7c82 */ /* 0x000fe20008000000 */
[----:B------:R-:W-:Y:S01]  /*23e60*/  ULDC.64 UR54, c[0x0][0x228] ;  /* 0x00008a0000367ab9 */ /* 0x000fe20000000a00 */
        /* <DEDUP_REMOVED lines=17> */
[----:B------:R-:W-:-:S08]  /*23f80*/  ULDC.64 UR10, c[0x0][0x228] ;  /* 0x00008a00000a7ab9 */ /* 0x000fd00000000a00 */
[----:B------:R-:W-:-:S04]  /*23f90*/  @P2 LOP3.LUT R232, R232, 0x4000000, RZ, 0xfc, !PT ;  /* 0x04000000e8e82812 */ /* 0x000fc800078efcff */
[----:B------:R-:W-:-:S04]  /*23fa0*/  LOP3.LUT R232, R232, 0xfdffffff, RZ, 0xc0, !PT ;  /* 0xfdffffffe8e87812 */ /* 0x000fc800078ec0ff */
[----:B------:R-:W-:Y:S02]  /*23fb0*/  @P1 LOP3.LUT R232, R232, 0x2000000, RZ, 0xfc, !PT ;  /* 0x02000000e8e81812 */ /* 0x000fe400078efcff */
[----:B------:R-:W-:Y:S02]  /*23fc0*/  ISETP.LT.AND P1, PT, R3, UR12, !P0 ;  /* 0x0000000c03007c0c */ /* 0x000fe4000c721270 */
[----:B------:R-:W-:Y:S01]  /*23fd0*/  ISETP.LT.AND P0, PT, R2, UR25, !P0 ;  /* 0x0000001902007c0c */ /* 0x000fe2000c701270 */
[----:B------:R-:W-:Y:S01]  /*23fe0*/  UMOV UR25, UR46 ;  /* 0x0000002e00197c82 */ /* 0x000fe20008000000 */
[----:B------:R-:W-:-:S09]  /*23ff0*/  LOP3.LUT R232, R232, 0xffbfffff, RZ, 0xc0, !PT ;  /* 0xffbfffffe8e87812 */ /* 0x000fd200078ec0ff */
        /* <DEDUP_REMOVED lines=11> */
[----:B------:R-:W-:-:S07]  /*240b0*/  ULDC.64 UR46, c[0x0][0x228] ;  /* 0x00008a00002e7ab9 */ /* 0x000fce0000000a00 */
        /* <DEDUP_REMOVED lines=40> */
[----:B------:R-:W-:Y:S01]  /*24340*/  ISETP.LT.AND P0, PT, R2, UR38, !P0 ;  /* 0x0000002602007c0c */ /* 0x000fe2000c701270 */
[----:B------:R-:W-:Y:S01]  /*24350*/  UMOV UR38, UR36 ;  /* 0x0000002400267c82 */ /* 0x000fe20008000000 */
[----:B------:R-:W-:Y:S09]  /*24360*/  STL [R1+0x13ec], R232 ;  /* 0x0013ece801007387 */ /* 0x000ff20000100800 */
        /* <DEDUP_REMOVED lines=90> */
[----:B------:R-:W-:Y:S01]  /*24910*/  VIADD R8, R0, 0xda ;  /* 0x000000da00087836 */ /* 0x000fe20000000000 */
[----:B------:R-:W-:Y:S01]  /*24920*/  LOP3.LUT R230, R230, 0xffbfffff, RZ, 0xc0, !PT ;  /* 0xffbfffffe6e67812 */ /* 0x000fe200078ec0ff */
[----:B------:R-:W-:Y:S01]  /*24930*/  ULDC.64 UR8, c[0x0][0x228] ;  /* 0x00008a0000087ab9 */ /* 0x000fe20000000a00 */
[----:B------:R-:W-:Y:S02]  /*24940*/  ISETP.LT.AND P1, PT, R3, UR14, !P0 ;  /* 0x0000000e03007c0c */ /* 0x000fe4000c721270 */
[----:B------:R-:W-:Y:S01]  /*24950*/  ISETP.LT.AND P0, PT, R2, UR22, !P0 ;  /* 0x0000001602007c0c */ /* 0x000fe2000c701270 */
[----:B------:R-:W-:-:S10]  /*24960*/  UMOV UR22, UR41 ;  /* 0x0000002900167c82 */ /* 0x000fd40008000000 */
        /* <DEDUP_REMOVED lines=18> */
[----:B------:R-:W-:Y:S01]  /*24a90*/  ISETP.LT.AND P1, PT, R3, UR24, !P0 ;  /* 0x0000001803007c0c */ /* 0x000fe2000c721270 */
[----:B------:R-:W-:Y:S01]  /*24aa0*/  UMOV UR24, UR50 ;  /* 0x0000003200187c82 */ /* 0x000fe20008000000 */
[----:B------:R-:W-:Y:S01]  /*24ab0*/  ISETP.LT.AND P0, PT, R2, UR52, !P0 ;  /* 0x0000003402007c0c */ /* 0x000fe2000c701270 */
[----:B------:R-:W-:Y:S01]  /*24ac0*/  UMOV UR52, UR20 ;  /* 0x0000001400347c82 */ /* 0x000fe20008000000 */
[----:B------:R-:W-:Y:S01]  /*24ad0*/  UMOV UR50, UR35 ;  /* 0x0000002300327c82 */ /* 0x000fe20008000000 */
[----:B------:R-:W-:Y:S01]  /*24ae0*/  UMOV UR20, UR34 ;  /* 0x0000002200147c82 */ /* 0x000fe20008000000 */
[----:B------:R-:W-:-:S07]  /*24af0*/  ULDC.64 UR34, c[0x0][0x228] ;  /* 0x00008a0000227ab9 */ /* 0x000fce0000000a00 */
        /* <DEDUP_REMOVED lines=13> */
[----:B------:R-:W-:Y:S01]  /*24bd0*/  UMOV UR30, UR10 ;  /* 0x0000000a001e7c82 */ /* 0x000fe20008000000 */
[----:B------:R-:W-:-:S06]  /*24be0*/  UMOV UR10, UR28 ;  /* 0x0000001c000a7c82 */ /* 0x000fcc0008000000 */
        /* <DEDUP_REMOVED lines=18> */
[----:B------:R-:W-:Y:S02]  /*24d10*/  LOP3.LUT R230, R230, 0xfffffffb, RZ, 0xc0, !PT ;  /* 0xfffffffbe6e67812 */ /* 0x000fe400078ec0ff */
[----:B------:R-:W-:Y:S02]  /*24d20*/  ISETP.LT.AND P1, PT, R3, UR8, !P0 ;  /* 0x0000000803007c0c */ /* 0x000fe4000c721270 */
        /* <DEDUP_REMOVED lines=8> */
[----:B------:R-:W-:Y:S02]  /*24db0*/  VIADD R8, R0, 0xce ;  /* 0x000000ce00087836 */ /* 0x000fe40000000000 */
[----:B------:R-:W-:Y:S01]  /*24dc0*/  STL [R1+0x13f4], R230 ;  /* 0x0013f4e601007387 */ /* 0x000fe20000100800 */
        /* <DEDUP_REMOVED lines=10> */
[----:B------:R-:W-:Y:S01]  /*24e70*/  VIADD R8, R0, 0xcc ;  /* 0x000000cc00087836 */ /* 0x000fe20000000000 */
[----:B------:R-:W-:Y:S01]  /*24e80*/  ULDC.64 UR14, c[0x0][0x228] ;  /* 0x00008a00000e7ab9 */ /* 0x000fe20000000a00 */
[----:B------:R-:W-:Y:S01]  /*24e90*/  STL [R1+0x13f8], R229 ;  /* 0x0013f8e501007387 */ /* 0x000fe20000100800 */
[----:B------:R-:W-:Y:S01]  /*24ea0*/  ISETP.LT.AND P1, PT, R3, UR32, !P0 ;  /* 0x0000002003007c0c */ /* 0x000fe2000c721270 */
[----:B------:R-:W-:Y:S01]  /*24eb0*/  UMOV UR32, UR18 ;  /* 0x0000001200207c82 */ /* 0x000fe20008000000 */
[----:B------:R-:W-:Y:S01]  /*24ec0*/  ISETP.LT.AND P0, PT, R2, UR28, !P0 ;  /* 0x0000001c02007c0c */ /* 0x000fe2000c701270 */
[----:B------:R-:W-:Y:S01]  /*24ed0*/  UMOV UR28, UR24 ;  /* 0x00000018001c7c82 */ /* 0x000fe20008000000 */
[----:B------:R-:W-:Y:S01]  /*24ee0*/  ULDC.64 UR24, c[0x0][0x228] ;  /* 0x00008a0000187ab9 */ /* 0x000fe20000000a00 */
[----:B------:R-:W-:-:S08]  /*24ef0*/  ULDC.64 UR18, c[0x0][0x228] ;  /* 0x00008a0000127ab9 */ /* 0x000fd00000000a00 */
        /* <DEDUP_REMOVED lines=12> */
[----:B------:R-:W-:-:S08]  /*24fc0*/  ULDC UR5, c[0x0][0x228] ;  /* 0x00008a0000057ab9 */ /* 0x000fd00000000800 */
[----:B------:R-:W-:-:S04]  /*24fd0*/  @P1 LOP3.LUT R228, R228, 0x40000, RZ, 0xfc, !PT ;  /* 0x00040000e4e41812 */ /* 0x000fc800078efcff */
[----:B------:R-:W-:-:S04]  /*24fe0*/  LOP3.LUT R228, R228, 0xfffdffff, RZ, 0xc0, !PT ;  /* 0xfffdffffe4e47812 */ /* 0x000fc800078ec0ff */
[----:B------:R-:W-:Y:S02]  /*24ff0*/  @P0 LOP3.LUT R228, R228, 0x20000, RZ, 0xfc, !PT ;  /* 0x00020000e4e40812 */ /* 0x000fe400078efcff */
[----:B------:R-:W-:Y:S01]  /*25000*/  ISETP.GE.AND P0, PT, R8, UR57, PT ;  /* 0x0000003908007c0c */ /* 0x000fe2000bf06270 */
[----:B------:R-:W-:Y:S01]  /*25010*/  VIADD R8, R0, 0x158 ;  /* 0x0000015800087836 */ /* 0x000fe20000000000 */
[----:B------:R-:W-:Y:S02]  /*25020*/  LOP3.LUT R228, R228, 0xffffbfff, RZ, 0xc0, !PT ;  /* 0xffffbfffe4e47812 */ /* 0x000fe400078ec0ff */
[----:B------:R-:W-:Y:S01]  /*25030*/  ISETP.LT.AND P1, PT, R3, UR14, !P0 ;  /* 0x0000000e03007c0c */ /* 0x000fe2000c721270 */
[----:B------:R-:W-:Y:S01]  /*25040*/  UMOV UR14, UR28 ;  /* 0x0000001c000e7c82 */ /* 0x000fe20008000000 */
[----:B------:R-:W-:Y:S01]  /*25050*/  ISETP.LT.AND P0, PT, R2, UR8, !P0 ;  /* 0x0000000802007c0c */ /* 0x000fe2000c701270 */
[----:B------:R-:W-:Y:S01]  /*25060*/  UMOV UR28, UR56 ;  /* 0x00000038001c7c82 */ /* 0x000fe20008000000 */
[----:B------:R-:W-:-:S09]  /*25070*/  ULDC.64 UR56, c[0x0][0x228] ;  /* 0x00008a0000387ab9 */ /* 0x000fd20000000a00 */
[----:B------:R-:W-:-:S04]  /*25080*/  @P1 LOP3.LUT R228, R228, 0x4000, RZ, 0xfc, !PT ;  /* 0x00004000e4e41812 */ /* 0x000fc800078efcff */
[----:B------:R-:W-:-:S04]  /*25090*/  LOP3.LUT R228, R228, 0xffffdfff, RZ, 0xc0, !PT ;  /* 0xffffdfffe4e47812 */ /* 0x000fc800078ec0ff */
[----:B------:R-:W-:Y:S02]  /*250a0*/  @P0 LOP3.LUT R228, R228, 0x2000, RZ, 0xfc, !PT ;  /* 0x00002000e4e40812 */ /* 0x000fe400078efcff */
[----:B------:R-:W-:Y:S01]  /*250b0*/  ISETP.GE.AND P0, PT, R8, UR57, PT ;  /* 0x0000003908007c0c */ /* 0x000fe2000bf06270 */
[----:B------:R-:W-:Y:S02]  /*250c0*/  VIADD R8, R0, 0x157 ;  /* 0x0000015700087836 */ /* 0x000fe40000000000 */
[----:B------:R-:W-:Y:S01]  /*250d0*/  STL [R1+0x13fc], R228 ;  /* 0x0013fce401007387 */ /* 0x000fe20000100800 */
[----:B------:R-:W-:Y:S01]  /*250e0*/  ISETP.LT.AND P1, PT, R3, UR56, !P0 ;  /* 0x0000003803007c0c */ /* 0x000fe2000c721270 */
[----:B------:R-:W-:Y:S01]  /*250f0*/  ULDC.64 UR56, c[0x0][0x228] ;  /* 0x00008a0000387ab9 */ /* 0x000fe20000000a00 */
[----:B------:R-:W-:Y:S01]  /*25100*/  ISETP.LT.AND P0, PT, R2, UR5, !P0 ;  /* 0x0000000502007c0c */ /* 0x000fe2000c701270 */
[----:B------:R-:W-:Y:S01]  /*25110*/  UMOV UR8, UR57 ;  /* 0x0000003900087c82 */ /* 0x000fe20008000000 */
[----:B------:R-:W-:Y:S01]  /*25120*/  UMOV UR4, UR56 ;  /* 0x0000003800047c82 */ /* 0x000fe20008000000 */
[----:B------:R-:W-:Y:S01]  /*25130*/  ULDC.64 UR56, c[0x0][0x228] ;  /* 0x00008a0000387ab9 */ /* 0x000fe20000000a00 */
[----:B------:R-:W-:-:S07]  /*25140*/  ULDC UR5, c[0x0][0x228] ;  /* 0x00008a0000057ab9 */ /* 0x000fce0000000800 */
[----:B------:R-:W-:Y:S02]  /*25150*/  @P1 LOP3.LUT R250, R250, 0x400, RZ, 0xfc, !PT ;  /* 0x00000400fafa1812 */ /* 0x000fe400078efcff */
[----:B------:R-:W-:Y:S02]  /*25160*/  @P0 LOP3.LUT R236, R236, 0x40000000, RZ, 0xfc, !PT ;  /* 0x40000000ecec0812 */ /* 0x000fe400078efcff */
[----:B------:R-:W-:Y:S01]  /*25170*/  ISETP.GE.AND P0, PT, R8, UR8, PT ;  /* 0x0000000808007c0c */ /* 0x000fe2000bf06270 */
[----:B------:R-:W-:Y:S01]  /*25180*/  VIADD R8, R0, 0x156 ;  /* 0x0000015600087836 */ /* 0x000fe20000000000 */
[----:B------:R-:W-:Y:S01]  /*25190*/  LOP3.LUT R236, R236, 0xefffffff, RZ, 0xc0, !PT ;  /* 0xefffffffecec7812 */ /* 0x000fe200078ec0ff */
[----:B------:R-:W-:Y:S01]  /*251a0*/  UMOV UR8, UR61 ;  /* 0x0000003d00087c82 */ /* 0x000fe20008000000 */
[----:B------:R-:W-:Y:S01]  /*251b0*/  ISETP.LT.AND P1, PT, R3, UR56, !P0 ;  /* 0x0000003803007c0c */ /* 0x000fe2000c721270 */
[----:B------:R-:W-:Y:S01]  /*251c0*/  UMOV UR56, UR60 ;  /* 0x0000003c00387c82 */ /* 0x000fe20008000000 */
[----:B------:R-:W-:Y:S01]  /*251d0*/  ISETP.LT.AND P0, PT, R2, UR5, !P0 ;  /* 0x0000000502007c0c */ /* 0x000fe2000c701270 */
[----:B------:R-:W-:Y:S01]  /*251e0*/  ULDC.64 UR60, c[0x0][0x228] ;  /* 0x00008a00003c7ab9 */ /* 0x000fe20000000a00 */
[----:B------:R-:W-:Y:S01]  /*251f0*/  ULDC UR5, c[0x0][0x228] ;  /* 0x00008a0000057ab9 */ /* 0x000fe20000000800 */
[----:B------:R-:W-:Y:S08]  /*25200*/  STL [R1+0x1400], R250 ;  /* 0x001400fa01007387 */ /* 0x000ff00000100800 */
        /* <DEDUP_REMOVED lines=9> */
[----:B------:R-:W-:Y:S01]  /*252a0*/  ULDC.64 UR56, c[0x0][0x228] ;  /* 0x00008a0000387ab9 */ /* 0x000fe20000000a00 */
[----:B------:R-:W-:-:S09]  /*252b0*/  ULDC UR5, c[0x0][0x228] ;  /* 0x00008a0000057ab9 */ /* 0x000fd20000000800 */
        /* <DEDUP_REMOVED lines=88> */
[----:B------:R-:W-:Y:S02]  /*25840*/  @P1 LOP3.LUT R236, R236, 0x1, RZ, 0xfc, !PT ;  /* 0x00000001ecec1812 */ /* 0x000fe400078efcff */
[----:B------:R-:W-:Y:S02]  /*25850*/  @P0 LOP3.LUT R235, R235, 0x40000000, RZ, 0xfc, !PT ;  /* 0x40000000ebeb0812 */ /* 0x000fe400078efcff */
[----:B------:R-:W-:Y:S01]  /*25860*/  ISETP.GE.AND P0, PT, R8, UR61, PT ;  /* 0x0000003d08007c0c */ /* 0x000fe2000bf06270 */
[----:B------:R-:W-:Y:S01]  /*25870*/  VIADD R8, R0, 0x14c ;  /* 0x0000014c00087836 */ /* 0x000fe20000000000 */
[----:B------:R-:W-:Y:S01]  /*25880*/  LOP3.LUT R235, R235, 0xefffffff, RZ, 0xc0, !PT ;  /* 0xefffffffebeb7812 */ /* 0x000fe200078ec0ff */
[----:B------:R-:W-:Y:S01]  /*25890*/  STL [R1+0x1404], R236 ;  /* 0x001404ec01007387 */ /* 0x000fe20000100800 */
        /* <DEDUP_REMOVED lines=123> */
[----:B------:R-:W-:-:S10]  /*26050*/  ULDC UR5, c[0x0][0x228] ;  /* 0x00008a0000057ab9 */ /* 0x000fd40000000800 */
[----:B------:R-:W-:-:S04]  /*26060*/  @P1 LOP3.LUT R234, R234, 0x100000, RZ, 0xfc, !PT ;  /* 0x00100000eaea1812 */ /* 0x000fc800078efcff */
[----:B------:R-:W-:-:S04]  /*26070*/  LOP3.LUT R234, R234, 0xfff7ffff, RZ, 0xc0, !PT ;  /* 0xfff7ffffeaea7812 */ /* 0x000fc800078ec0ff */
[----:B------:R-:W-:Y:S02]  /*26080*/  @P0 LOP3.LUT R234, R234, 0x80000, RZ, 0xfc, !PT ;  /* 0x00080000eaea0812 */ /* 0x000fe400078efcff */
[----:B------:R-:W-:Y:S01]  /*26090*/  ISETP.GE.AND P0, PT, R8, UR61, PT ;  /* 0x0000003d08007c0c */ /* 0x000fe2000bf06270 */
[----:B------:R-:W-:Y:S01]  /*260a0*/  VIADD R8, R0, 0x13b ;  /* 0x0000013b00087836 */ /* 0x000fe20000000000 */
[----:B------:R-:W-:Y:S02]  /*260b0*/  LOP3.LUT R234, R234, 0xfffeffff, RZ, 0xc0, !PT ;  /* 0xfffeffffeaea7812 */ /* 0x000fe400078ec0ff */
[----:B------:R-:W-:Y:S01]  /*260c0*/  ISETP.LT.AND P1, PT, R3, UR56, !P0 ;  /* 0x0000003803007c0c */ /* 0x000fe2000c721270 */
[----:B------:R-:W-:Y:S01]  /*260d0*/  ULDC.64 UR56, c[0x0][0x228] ;  /* 0x00008a0000387ab9 */ /* 0x000fe20000000a00 */
[----:B------:R-:W-:Y:S01]  /*260e0*/  ISETP.LT.AND P0, PT, R2, UR5, !P0 ;  /* 0x0000000502007c0c */ /* 0x000fe2000c701270 */
[----:B------:R-:W-:-:S10]  /*260f0*/  ULDC UR5, c[0x0][0x228] ;  /* 0x00008a0000057ab9 */ /* 0x000fd40000000800 */
[----:B------:R-:W-:-:S04]  /*26100*/  @P1 LOP3.LUT R234, R234, 0x10000, RZ, 0xfc, !PT ;  /* 0x00010000eaea1812 */ /* 0x000fc800078efcff */
[----:B------:R-:W-:-:S04]  /*26110*/  LOP3.LUT R234, R234, 0xffff7fff, RZ, 0xc0, !PT ;  /* 0xffff7fffeaea7812 */ /* 0x000fc800078ec0ff */
        /* <DEDUP_REMOVED lines=8> */
[----:B------:R-:W-:Y:S01]  /*261a0*/  UMOV UR18, UR28 ;  /* 0x0000001c00127c82 */ /* 0x000fe20008000000 */
[----:B------:R-:W-:Y:S01]  /*261b0*/  UMOV UR28, UR48 ;  /* 0x00000030001c7c82 */ /* 0x000fe20008000000 */
[----:B------:R-:W-:Y:S01]  /*261c0*/  UMOV UR48, UR12 ;  /* 0x0000000c00307c82 */ /* 0x000fe20008000000 */
[----:B------:R-:W-:Y:S01]  /*261d0*/  UMOV UR12, UR6 ;  /* 0x00000006000c7c82 */ /* 0x000fe20008000000 */
[----:B------:R-:W-:Y:S01]  /*261e0*/  ULDC UR6, c[0x0][0x228] ;  /* 0x00008a0000067ab9 */ /* 0x000fe20000000800 */
[----:B------:R-:W-:Y:S01]  /*261f0*/  ULDC UR5, c[0x0][0x248] ;  /* 0x0000920000057ab9 */ /* 0x000fe20000000800 */
[----:B------:R-:W-:Y:S01]  /*26200*/  IMAD.MOV.U32 R225, RZ, RZ, R223 ;  /* 0x000000ffffe17224 */ /* 0x000fe200078e00df */
[----:B------:R-:W-:Y:S01]  /*26210*/  F2FP.SATFINITE.E5M2.F32.PACK_AB_MERGE_C R24, R25, R24, RZ ;  /* 0x000000181918723e */ /* 0x000fe200048060ff */
[----:B------:R-:W-:Y:S01]  /*26220*/  VIADD R123, R123, UR5 ;  /* 0x000000057b7b7c36 */ /* 0x000fe20008000000 */
[----:B------:R-:W-:Y:S01]  /*26230*/  ULDC UR5, c[0x0][0x228] ;  /* 0x00008a0000057ab9 */ /* 0x000fe20000000800 */
[----:B------:R-:W-:Y:S01]  /*26240*/  @P1 LOP3.LUT R234, R234, 0x1000, RZ, 0xfc, !PT ;  /* 0x00001000eaea1812 */ /* 0x000fe200078efcff */
[----:B------:R-:W-:Y:S01]  /*26250*/  IMAD.MOV.U32 R224, RZ, RZ, R222 ;  /* 0x000000ffffe07224 */ /* 0x000fe200078e00de */
[----:B------:R-:W-:Y:S01]  /*26260*/  F2FP.SATFINITE.E5M2.F32.PACK_AB_MERGE_C R28, R29, R28, RZ ;  /* 0x0000001c1d1c723e */ /* 0x000fe200048060ff */
[----:B------:R-:W-:Y:S01]  /*26270*/  STL [R1+0xe24], R123 ;  /* 0x000e247b01007387 */ /* 0x000fe20000100800 */
[----:B------:R-:W-:Y:S01]  /*26280*/  LOP3.LUT R234, R234, 0xfffff7ff, RZ, 0xc0, !PT ;  /* 0xfffff7ffeaea7812 */ /* 0x000fe200078ec0ff */
[----:B------:R-:W-:-:S03]  /*26290*/  ULDC UR56, c[0x0][0x228] ;  /* 0x00008a0000387ab9 */ /* 0x000fc60000000800 */
[----:B------:R-:W-:Y:S02]  /*262a0*/  @P0 LOP3.LUT R234, R234, 0x800, RZ, 0xfc, !PT ;  /* 0x00000800eaea0812 */ /* 0x000fe400078efcff */
[----:B------:R-:W-:Y:S01]  /*262b0*/  ISETP.GE.AND P0, PT, R8, UR8, PT ;  /* 0x0000000808007c0c */ /* 0x000fe2000bf06270 */
[----:B------:R-:W-:Y:S01]  /*262c0*/  VIADD R8, R0, 0x137 ;  /* 0x0000013700087836 */ /* 0x000fe20000000000 */
[----:B------:R-:W-:Y:S01]  /*262d0*/  LOP3.LUT R234, R234, 0xfffffeff, RZ, 0xc0, !PT ;  /* 0xfffffeffeaea7812 */ /* 0x000fe200078ec0ff */
[----:B------:R-:W-:Y:S01]  /*262e0*/  IMAD.MOV.U32 R223, RZ, RZ, R221 ;  /* 0x000000ffffdf7224 */ /* 0x000fe200078e00dd */
[----:B------:R-:W-:Y:S01]  /*262f0*/  ISETP.LT.AND P1, PT, R3, UR6, !P0 ;  /* 0x0000000603007c0c */ /* 0x000fe2000c721270 */
[----:B------:R-:W-:Y:S01]  /*26300*/  ULDC UR6, c[0x0][0x228] ;  /* 0x00008a0000067ab9 */ /* 0x000fe20000000800 */
[----:B------:R-:W-:Y:S01]  /*26310*/  ISETP.LT.AND P0, PT, R2, UR5, !P0 ;  /* 0x0000000502007c0c */ /* 0x000fe2000c701270 */
[----:B------:R-:W-:Y:S01]  /*26320*/  ULDC UR5, c[0x0][0x248] ;  /* 0x0000920000057ab9 */ /* 0x000fe20000000800 */
[----:B------:R-:W-:Y:S01]  /*26330*/  IMAD.MOV.U32 R222, RZ, RZ, R220 ;  /* 0x000000ffffde7224 */ /* 0x000fe200078e00dc */
[----:B------:R-:W-:Y:S01]  /*26340*/  F2FP.SATFINITE.E5M2.F32.PACK_AB_MERGE_C R25, R119, R118, RZ ;  /* 0x000000767719723e */ /* 0x000fe200048060ff */
[----:B0-----:R-:W-:Y:S01]  /*26350*/  VIADD R4, R123, UR5 ;  /* 0x000000057b047c36 */ /* 0x001fe20008000000 */
[----:B------:R-:W-:Y:S01]  /*26360*/  ULDC UR5, c[0x0][0x228] ;  /* 0x00008a0000057ab9 */ /* 0x000fe20000000800 */
[----:B------:R-:W-:Y:S01]  /*26370*/  F2FP.SATFINITE.E5M2.F32.PACK_AB_MERGE_C R26, R27, R26, RZ ;  /* 0x0000001a1b1a723e */ /* 0x000fe200048060ff */
[----:B------:R-:W-:-:S02]  /*26380*/  ULDC UR8, c[0x0][0x228] ;  /* 0x00008a0000087ab9 */ /* 0x000fc40000000800 */
[----:B------:R0:W-:Y:S02]  /*26390*/  STL [R1+0xe00], R4 ;  /* 0x000e000401007387 */ /* 0x0001e40000100800 */
[----:B------:R-:W-:-:S04]  /*263a0*/  @P1 LOP3.LUT R234, R234, 0x100, RZ, 0xfc, !PT ;  /* 0x00000100eaea1812 */ /* 0x000fc800078efcff */
[----:B------:R-:W-:-:S04]  /*263b0*/  LOP3.LUT R234, R234, 0xffffff7f, RZ, 0xc0, !PT ;  /* 0xffffff7feaea7812 */ /* 0x000fc800078ec0ff */
        /* <DEDUP_REMOVED lines=9> */
[----:B------:R-:W-:-:S02]  /*26450*/  IMAD.MOV.U32 R220, RZ, RZ, R218 ;  /* 0x000000ffffdc7224 */ /* 0x000fc400078e00da */
[----:B------:R-:W-:Y:S02]  /*26460*/  IMAD.MOV.U32 R252, RZ, RZ, R223 ;  /* 0x000000fffffc7224 */ /* 0x000fe400078e00df */
[----:B------:R-:W-:Y:S01]  /*26470*/  IMAD.MOV.U32 R239, RZ, RZ, R222 ;  /* 0x000000ffffef7224 */ /* 0x000fe200078e00de */
[----:B------:R-:W-:Y:S01]  /*26480*/  F2FP.SATFINITE.E5M2.F32.PACK_AB_MERGE_C R36, R37, R36, RZ ;  /* 0x000000242524723e */ /* 0x000fe200048060ff */
[----:B0-----:R-:W-:Y:S01]  /*26490*/  VIADD R4, R4, UR5 ;  /* 0x0000000504047c36 */ /* 0x001fe20008000000 */
[----:B------:R-:W-:Y:S01]  /*264a0*/  ULDC UR5, c[0x0][0x228] ;  /* 0x00008a0000057ab9 */ /* 0x000fe20000000800 */
[----:B------:R-:W-:Y:S01]  /*264b0*/  F2FP.SATFINITE.E5M2.F32.PACK_AB_MERGE_C R34, R35, R34, RZ ;  /* 0x000000222322723e */ /* 0x000fe200048060ff */
[----:B------:R-:W-:Y:S01]  /*264c0*/  ULDC UR14, c[0x0][0x228] ;  /* 0x00008a00000e7ab9 */ /* 0x000fe20000000800 */
[----:B------:R-:W-:Y:S01]  /*264d0*/  @P1 LOP3.LUT R234, R234, 0x10, RZ, 0xfc, !PT ;  /* 0x00000010eaea1812 */ /* 0x000fe200078efcff */
[----:B------:R0:W-:Y:S03]  /*264e0*/  STL [R1+0xe04], R4 ;  /* 0x000e040401007387 */ /* 0x0001e60000100800 */
        /* <DEDUP_REMOVED lines=18> */
[----:B------:R-:W-:Y:S02]  /*26610*/  @P1 LOP3.LUT R234, R234, 0x1, RZ, 0xfc, !PT ;  /* 0x00000001eaea1812 */ /* 0x000fe400078efcff */
[----:B------:R-:W-:-:S02]  /*26620*/  @P0 LOP3.LUT R233, R233, 0x80000000, RZ, 0xfc, !PT ;  /* 0x80000000e9e90812 */ /* 0x000fc400078efcff */
[----:B------:R-:W-:Y:S01]  /*26630*/  ISETP.GE.AND P0, PT, R8, UR18, PT ;  /* 0x0000001208007c0c */ /* 0x000fe2000bf06270 */
[----:B------:R-:W-:Y:S01]  /*26640*/  VIADD R8, R0, 0x131 ;  /* 0x0000013100087836 */ /* 0x000fe20000000000 */
[----:B------:R-:W-:Y:S01]  /*26650*/  LOP3.LUT R233, R233, 0xefffffff, RZ, 0xc0, !PT ;  /* 0xefffffffe9e97812 */ /* 0x000fe200078ec0ff */
[----:B------:R-:W-:Y:S01]  /*26660*/  STL [R1+0x140c], R234 ;  /* 0x00140cea01007387 */ /* 0x000fe20000100800 */
[----:B------:R-:W-:Y:S01]  /*26670*/  ISETP.LT.AND P1, PT, R3, UR6, !P0 ;  /* 0x0000000603007c0c */ /* 0x000fe2000c721270 */
[----:B------:R-:W-:Y:S01]  /*26680*/  ULDC UR6, c[0x0][0x228] ;  /* 0x00008a0000067ab9 */ /* 0x000fe20000000800 */
[----:B------:R-:W-:Y:S01]  /*26690*/  ISETP.LT.AND P0, PT, R2, UR5, !P0 ;  /* 0x0000000502007c0c */ /* 0x000fe2000c701270 */
[----:B------:R-:W-:Y:S01]  /*266a0*/  ULDC UR5, c[0x0][0x248] ;  /* 0x0000920000057ab9 */ /* 0x000fe20000000800 */
[----:B------:R0:W-:Y:S01]  /*266b0*/  STL [R1+0xe08], R4 ;  /* 0x000e080401007387 */ /* 0x0001e20000100800 */
[----:B------:R-:W-:Y:S02]  /*266c0*/  IMAD.MOV.U32 R217, RZ, RZ, R215 ;  /* 0x000000ffffd97224 */ /* 0x000fe400078e00d7 */
[----:B------:R-:W-:-:S02]  /*266d0*/  IMAD.MOV.U32 R216, RZ, RZ, R214 ;  /* 0x000000ffffd87224 */ /* 0x000fc400078e00d6 */
[----:B------:R-:W-:Y:S02]  /*266e0*/  IMAD.MOV.U32 R245, RZ, RZ, R219 ;  /* 0x000000fffff57224 */ /* 0x000fe400078e00db */
[----:B------:R-:W-:Y:S01]  /*266f0*/  IMAD.MOV.U32 R247, RZ, RZ, R218 ;  /* 0x000000fffff77224 */ /* 0x000fe200078e00da */
[----:B------:R-:W-:Y:S01]  /*26700*/  F2FP.SATFINITE.E5M2.F32.PACK_AB_MERGE_C R5, R243, R241, RZ ;  /* 0x000000f1f305723e */ /* 0x000fe200048060ff */
[----:B------:R-:W-:Y:S01]  /*26710*/  ULDC UR18, c[0x0][0x228] ;  /* 0x00008a0000127ab9 */ /* 0x000fe20000000800 */
[----:B------:R-:W-:Y:S01]  /*26720*/  @P1 LOP3.LUT R233, R233, 0x10000000, RZ, 0xfc, !PT ;  /* 0x10000000e9e91812 */ /* 0x000fe200078efcff */
[----:B0-----:R-:W-:Y:S01]  /*26730*/  VIADD R4, R4, UR5 ;  /* 0x0000000504047c36 */ /* 0x001fe20008000000 */
[----:B------:R-:W-:Y:S02]  /*26740*/  ULDC UR5, c[0x0][0x228] ;  /* 0x00008a0000057ab9 */ /* 0x000fe40000000800 */
[----:B------:R-:W-:Y:S02]  /*26750*/  LOP3.LUT R233, R233, 0xf7ffffff, RZ, 0xc0, !PT ;  /* 0xf7ffffffe9e97812 */ /* 0x000fe400078ec0ff */
[----:B------:R0:W-:Y:S02]  /*26760*/  STL [R1+0xe0c], R4 ;  /* 0x000e0c0401007387 */ /* 0x0001e40000100800 */
[----:B------:R-:W-:-:S02]  /*26770*/  @P0 LOP3.LUT R233, R233, 0x8000000, RZ, 0xfc, !PT ;  /* 0x08000000e9e90812 */ /* 0x000fc400078efcff */
        /* <DEDUP_REMOVED lines=12> */
[----:B------:R-:W-:Y:S01]  /*26840*/  IMAD.MOV.U32 R249, RZ, RZ, R217 ;  /* 0x000000fffff97224 */ /* 0x000fe200078e00d9 */
[----:B------:R-:W-:Y:S01]  /*26850*/  F2FP.SATFINITE.E5M2.F32.PACK_AB_MERGE_C R120, R121, R120, RZ ;  /* 0x000000787978723e */ /* 0x000fe200048060ff */
[----:B------:R-:W-:Y:S01]  /*26860*/  IMAD.MOV.U32 R251, RZ, RZ, R216 ;  /* 0x000000fffffb7224 */ /* 0x000fe200078e00d8 */
[----:B------:R0:W-:Y:S01]  /*26870*/  STL [R1+0xe10], R4 ;  /* 0x000e100401007387 */ /* 0x0001e20000100800 */
[----:B------:R-:W-:Y:S01]  /*26880*/  F2FP.SATFINITE.E5M2.F32.PACK_AB_MERGE_C R116, R117, R116, RZ ;  /* 0x000000747574723e */ /* 0x000fe200048060ff */
[----:B------:R-:W-:Y:S01]  /*26890*/  ULDC UR24, c[0x0][0x228] ;  /* 0x00008a0000187ab9 */ /* 0x000fe20000000800 */
        /* <DEDUP_REMOVED lines=14> */
[----:B------:R-:W-:Y:S01]  /*26980*/  LOP3.LUT R120, R120, 0xffff, RZ, 0xc0, !PT ;  /* 0x0000ffff78787812 */ /* 0x000fe200078ec0ff */
[----:B0-----:R-:W-:Y:S01]  /*26990*/  VIADD R4, R4, UR5 ;  /* 0x0000000504047c36 */ /* 0x001fe20008000000 */
[----:B------:R-:W-:Y:S01]  /*269a0*/  ULDC UR5, c[0x0][0x228] ;  /* 0x00008a0000057ab9 */ /* 0x000fe20000000800 */
[----:B------:R-:W-:Y:S01]  /*269b0*/  LOP3.LUT R116, R116, 0xffff, RZ, 0xc0, !PT ;  /* 0x0000ffff74747812 */ /* 0x000fe200078ec0ff */
        /* <DEDUP_REMOVED lines=23> */
[----:B------:R-:W-:Y:S02]  /*26b30*/  ISETP.GE.AND P0, PT, R8, UR34, PT ;  /* 0x0000002208007c0c */ /* 0x000fe4000bf06270 */
[----:B------:R-:W-:Y:S01]  /*26b40*/  LOP3.LUT R233, R233, 0xffffefff, RZ, 0xc0, !PT ;  /* 0xffffefffe9e97812 */ /* 0x000fe200078ec0ff */
[----:B------:R-:W-:Y:S01]  /*26b50*/  VIADD R8, R0, 0x129 ;  /* 0x0000012900087836 */ /* 0x000fe20000000000 */
[----:B------:R-:W-:Y:S01]  /*26b60*/  ISETP.LT.AND P1, PT, R3, UR6, !P0 ;  /* 0x0000000603007c0c */ /* 0x000fe2000c721270 */
[----:B------:R-:W-:Y:S01]  /*26b70*/  ULDC UR6, c[0x0][0x228] ;  /* 0x00008a0000067ab9 */ /* 0x000fe20000000800 */
[----:B------:R-:W-:Y:S01]  /*26b80*/  ISETP.LT.AND P0, PT, R2, UR5, !P0 ;  /* 0x0000000502007c0c */ /* 0x000fe2000c701270 */
[----:B------:R-:W-:Y:S01]  /*26b90*/  ULDC UR5, c[0x0][0x248] ;  /* 0x0000920000057ab9 */ /* 0x000fe20000000800 */
[----:B------:R-:W-:-:S02]  /*26ba0*/  IMAD.MOV.U32 R209, RZ, RZ, R207 ;  /* 0x000000ffffd17224 */ /* 0x000fc400078e00cf */
[----:B------:R-:W-:Y:S02]  /*26bb0*/  IMAD.MOV.U32 R208, RZ, RZ, R206 ;  /* 0x000000ffffd07224 */ /* 0x000fe400078e00ce */
[----:B------:R-:W-:Y:S02]  /*26bc0*/  IMAD.MOV.U32 R223, RZ, RZ, R211 ;  /* 0x000000ffffdf7224 */ /* 0x000fe400078e00d3 */
[----:B------:R-:W-:Y:S01]  /*26bd0*/  IMAD.MOV.U32 R222, RZ, RZ, R210 ;  /* 0x000000ffffde7224 */ /* 0x000fe200078e00d2 */
[----:B------:R-:W-:Y:S01]  /*26be0*/  LOP3.LUT R112, R112, 0xffff, RZ, 0xc0, !PT ;  /* 0x0000ffff70707812 */ /* 0x000fe200078ec0ff */
[----:B0-----:R-:W-:Y:S01]  /*26bf0*/  VIADD R4, R4, UR5 ;  /* 0x0000000504047c36 */ /* 0x001fe20008000000 */
[----:B------:R-:W-:Y:S01]  /*26c00*/  @P1 LOP3.LUT R233, R233, 0x1000, RZ, 0xfc, !PT ;  /* 0x00001000e9e91812 */ /* 0x000fe200078efcff */
[----:B------:R-:W-:Y:S01]  /*26c10*/  ULDC UR5, c[0x0][0x228] ;  /* 0x00008a0000057ab9 */ /* 0x000fe20000000800 */
[----:B------:R-:W-:Y:S01]  /*26c20*/  LOP3.LUT R114, R114, 0xffff, RZ, 0xc0, !PT ;  /* 0x0000ffff72727812 */ /* 0x000fe200078ec0ff */
[----:B------:R-:W-:Y:S01]  /*26c30*/  ULDC UR34, c[0x0][0x228] ;  /* 0x00008a0000227ab9 */ /* 0x000fe20000000800 */
[----:B------:R0:W-:Y:S04]  /*26c40*/  STL [R1+0xe1c], R4 ;  /* 0x000e1c0401007387 */ /* 0x0001e80000100800 */
[----:B------:R-:W2:Y:S01]  /*26c50*/  LDL.LU R194, [R1+0xcb4] ;  /* 0x000cb40001c27983 */ /* 0x000ea20000300800 */
[----:B------:R-:W-:Y:S01]  /*26c60*/  LOP3.LUT R233, R233, 0xfffff7ff, RZ, 0xc0, !PT ;  /* 0xfffff7ffe9e97812 */ /* 0x000fe200078ec0ff */
[----:B------:R-:W-:-:S02]  /*26c70*/  IMAD.MOV.U32 R207, RZ, RZ, R205 ;  /* 0x000000ffffcf7224 */ /* 0x000fc400078e00cd */
[----:B------:R-:W-:Y:S01]  /*26c80*/  IMAD.MOV.U32 R206, RZ, RZ, R204 ;  /* 0x000000ffffce7224 */ /* 0x000fe200078e00cc */
        /* <DEDUP_REMOVED lines=9> */
[----:B------:R-:W-:Y:S01]  /*26d20*/  ULDC UR5, c[0x0][0x248] ;  /* 0x0000920000057ab9 */ /* 0x000fe20000000800 */
[----:B------:R-:W-:Y:S01]  /*26d30*/  IMAD.MOV.U32 R201, RZ, RZ, R199 ;  /* 0x000000ffffc97224 */ /* 0x000fe200078e00c7 */
[----:B------:R-:W-:Y:S01]  /*26d40*/  ULDC UR6, c[0x0][0x228] ;  /* 0x00008a0000067ab9 */ /* 0x000fe20000000800 */
[----:B------:R-:W-:Y:S01]  /*26d50*/  VIADD R7, R4, UR5 ;  /* 0x0000000504077c36 */ /* 0x000fe20008000000 */
[----:B0-----:R-:W-:Y:S01]  /*26d60*/  F2FP.SATFINITE.E5M2.F32.PACK_AB_MERGE_C R4, R224, R225, RZ ;  /* 0x000000e1e004723e */ /* 0x001fe200048060ff */
[----:B------:R-:W-:Y:S01]  /*26d70*/  IMAD.MOV.U32 R200, RZ, RZ, R198 ;  /* 0x000000ffffc87224 */ /* 0x000fe200078e00c6 */
[----:B------:R-:W-:Y:S01]  /*26d80*/  ULDC UR5, c[0x0][0x228] ;  /* 0x00008a0000057ab9 */ /* 0x000fe20000000800 */
[----:B------:R-:W-:Y:S01]  /*26d90*/  IMAD.MOV.U32 R199, RZ, RZ, R197 ;  /* 0x000000ffffc77224 */ /* 0x000fe200078e00c5 */
[----:B------:R-:W-:Y:S01]  /*26da0*/  F2FP.SATFINITE.E5M2.F32.PACK_AB_MERGE_C R108, R109, R108, RZ ;  /* 0x0000006c6d6c723e */ /* 0x000fe200048060ff */
[----:B------:R-:W-:Y:S01]  /*26db0*/  IMAD.MOV.U32 R198, RZ, RZ, R196 ;  /* 0x000000ffffc67224 */ /* 0x000fe200078e00c4 */
[----:B------:R-:W-:Y:S01]  /*26dc0*/  @P1 LOP3.LUT R233, R233, 0x100, RZ, 0xfc, !PT ;  /* 0x00000100e9e91812 */ /* 0x000fe200078efcff */
[----:B------:R-:W-:Y:S01]  /*26dd0*/  IMAD.MOV.U32 R197, RZ, RZ, R195 ;  /* 0x000000ffffc57224 */ /* 0x000fe200078e00c3 */
[----:B------:R-:W-:Y:S01]  /*26de0*/  F2FP.SATFINITE.E5M2.F32.PACK_AB_MERGE_C R104, R105, R104, RZ ;  /* 0x000000686968723e */ /* 0x000fe200048060ff */
[----:B------:R-:W3:Y:S01]  /*26df0*/  LDL.LU R195, [R1+0xcb8] ;  /* 0x000cb80001c37983 */ /* 0x000ee20000300800 */
[----:B------:R-:W-:Y:S01]  /*26e00*/  IMAD.MOV.U32 R217, RZ, RZ, R205 ;  /* 0x000000ffffd97224 */ /* 0x000fe200078e00cd */
[----:B------:R-:W-:Y:S01]  /*26e10*/  F2FP.SATFINITE.E5M2.F32.PACK_AB_MERGE_C R106, R107, R106, RZ ;  /* 0x0000006a6b6a723e */ /* 0x000fe200048060ff */
        /* <DEDUP_REMOVED lines=8> */
[----:B------:R-:W-:Y:S01]  /*26ea0*/  ULDC UR40, c[0x0][0x228] ;  /* 0x00008a0000287ab9 */ /* 0x000fe20000000800 */
[----:B------:R-:W-:-:S02]  /*26eb0*/  F2FP.SATFINITE.E5M2.F32.PACK_AB_MERGE_C R88, R89, R88, RZ ;  /* 0x000000585958723e */ /* 0x000fc400048060ff */
[----:B------:R-:W-:Y:S02]  /*26ec0*/  F2FP.SATFINITE.E5M2.F32.PACK_AB_MERGE_C R90, R91, R90, RZ ;  /* 0x0000005a5b5a723e */ /* 0x000fe400048060ff */
[----:B------:R-:W-:Y:S02]  /*26ed0*/  F2FP.SATFINITE.E5M2.F32.PACK_AB_MERGE_C R84, R85, R84, RZ ;  /* 0x000000545554723e */ /* 0x000fe400048060ff */
[----:B------:R-:W-:Y:S02]  /*26ee0*/  F2FP.SATFINITE.E5M2.F32.PACK_AB_MERGE_C R80, R81, R80, RZ ;  /* 0x000000505150723e */ /* 0x000fe400048060ff */
[----:B------:R-:W-:Y:S02]  /*26ef0*/  F2FP.SATFINITE.E5M2.F32.PACK_AB_MERGE_C R82, R83, R82, RZ ;  /* 0x000000525352723e */ /* 0x000fe400048060ff */
[----:B------:R-:W-:Y:S02]  /*26f00*/  F2FP.SATFINITE.E5M2.F32.PACK_AB_MERGE_C R76, R77, R76, RZ ;  /* 0x0000004c4d4c723e */ /* 0x000fe400048060ff */
        /* <DEDUP_REMOVED lines=23> */
[----:B------:R-:W-:Y:S01]  /*27080*/  F2FP.SATFINITE.E5M2.F32.PACK_AB_MERGE_C R110, R111, R110, RZ ;  /* 0x0000006e6f6e723e */ /* 0x000fe200048060ff */
[----:B------:R-:W-:Y:S01]  /*27090*/  BAR.SYNC.DEFER_BLOCKING 0x0 ;  /* 0x0000000000007b1d */ /* 0x000fe20000010000 */
[----:B--2---:R-:W-:-:S05]  /*270a0*/  IMAD.MOV.U32 R196, RZ, RZ, R194 ;  /* 0x000000ffffc47224 */ /* 0x004fca00078e00c2 */
[----:B------:R-:W2:Y:S04]  /*270b0*/  LDL.LU R194, [R1+0xcbc] ;  /* 0x000cbc0001c27983 */ /* 0x000ea80000300800 */
[----:B------:R0:W-:Y:S04]  /*270c0*/  STL [R1+0xeb8], R4 ;  /* 0x000eb80401007387 */ /* 0x0001e80000100800 */
[----:B------:R-:W0:Y:S04]  /*270d0*/  LDL.LU R225, [R1+0xc08] ;  /* 0x000c080001e17983 */ /* 0x000e280000300800 */
[----:B------:R-:W0:Y:S04]  /*270e0*/  LDL.LU R224, [R1+0xc0c] ;  /* 0x000c0c0001e07983 */ /* 0x000e280000300800 */
[----:B------:R-:W-:Y:S01]  /*270f0*/  STL [R1+0xe20], R7 ;  /* 0x000e200701007387 */ /* 0x000fe20000100800 */
[----:B0-----:R-:W-:-:S05]  /*27100*/  F2FP.SATFINITE.E5M2.F32.PACK_AB_MERGE_C R4, R224, R225, RZ ;  /* 0x000000e1e004723e */ /* 0x001fca00048060ff */
[----:B------:R0:W-:Y:S04]  /*27110*/  STL [R1+0xeb4], R4 ;  /* 0x000eb40401007387 */ /* 0x0001e80000100800 */
[----:B------:R-:W0:Y:S04]  /*27120*/  LDL.LU R225, [R1+0xc10] ;  /* 0x000c100001e17983 */ /* 0x000e280000300800 */
[----:B------:R-:W0:Y:S02]  /*27130*/  LDL.LU R224, [R1+0xc14] ;  /* 0x000c140001e07983 */ /* 0x000e240000300800 */
        /* <DEDUP_REMOVED lines=15> */
[----:B------:R-:W0:Y:S01]  /*27230*/  LDL.LU R224, [R1+0xc34] ;  /* 0x000c340001e07983 */ /* 0x000e220000300800 */
[----:B------:R-:W-:Y:S02]  /*27240*/  IMAD.MOV.U32 R216, RZ, RZ, R204 ;  /* 0x000000ffffd87224 */ /* 0x000fe400078e00cc */
[----:B------:R-:W-:-:S02]  /*27250*/  IMAD.MOV.U32 R215, RZ, RZ, R203 ;  /* 0x000000ffffd77224 */ /* 0x000fc400078e00cb */
[----:B------:R-:W-:Y:S02]  /*27260*/  IMAD.MOV.U32 R214, RZ, RZ, R202 ;  /* 0x000000ffffd67224 */ /* 0x000fe400078e00ca */
[----:B------:R-:W-:Y:S02]  /*27270*/  IMAD.MOV.U32 R211, RZ, RZ, R199 ;  /* 0x000000ffffd37224 */ /* 0x000fe400078e00c7 */
[----:B------:R-:W-:Y:S02]  /*27280*/  IMAD.MOV.U32 R210, RZ, RZ, R198 ;  /* 0x000000ffffd27224 */ /* 0x000fe400078e00c6 */
[----:B------:R-:W-:Y:S02]  /*27290*/  IMAD.MOV.U32 R209, RZ, RZ, R197 ;  /* 0x000000ffffd17224 */ /* 0x000fe400078e00c5 */
[----:B------:R-:W-:Y:S02]  /*272a0*/  IMAD.MOV.U32 R208, RZ, RZ, R196 ;  /* 0x000000ffffd07224 */ /* 0x000fe400078e00c4 */
[----:B---3--:R-:W-:-:S02]  /*272b0*/  IMAD.MOV.U32 R207, RZ, RZ, R195 ;  /* 0x000000ffffcf7224 */ /* 0x008fc400078e00c3 */
[----:B--2---:R-:W-:Y:S01]  /*272c0*/  IMAD.MOV.U32 R206, RZ, RZ, R194 ;  /* 0x000000ffffce7224 */ /* 0x004fe200078e00c2 */
[----:B0-----:R-:W-:Y:S01]  /*272d0*/  F2FP.SATFINITE.E5M2.F32.PACK_AB_MERGE_C R4, R224, R225, RZ ;  /* 0x000000e1e004723e */ /* 0x001fe200048060ff */
[----:B------:R-:W-:-:S04]  /*272e0*/  IMAD.MOV.U32 R225, RZ, RZ, R213 ;  /* 0x000000ffffe17224 */ /* 0x000fc800078e00d5 */
[----:B------:R0:W-:Y:S01]  /*272f0*/  STL [R1+0xe98], R4 ;  /* 0x000e980401007387 */ /* 0x0001e20000100800 */
[----:B------:R-:W-:-:S03]  /*27300*/  IMAD.MOV.U32 R224, RZ, RZ, R212 ;  /* 0x000000ffffe07224 */ /* 0x000fc600078e00d4 */
[----:B------:R-:W2:Y:S01]  /*27310*/  LDL.LU R205, [R1+0xcc0] ;  /* 0x000cc00001cd7983 */ /* 0x000ea20000300800 */
[----:B------:R-:W-:-:S03]  /*27320*/  IMAD.MOV.U32 R213, RZ, RZ, R201 ;  /* 0x000000ffffd57224 */ /* 0x000fc600078e00c9 */
[----:B------:R-:W3:Y:S01]  /*27330*/  LDL.LU R204, [R1+0xcc4] ;  /* 0x000cc40001cc7983 */ /* 0x000ee20000300800 */
[----:B------:R-:W-:-:S03]  /*27340*/  IMAD.MOV.U32 R212, RZ, RZ, R200 ;  /* 0x000000ffffd47224 */ /* 0x000fc600078e00c8 */
        /* <DEDUP_REMOVED lines=10> */
[----:B------:R-:W0:Y:S04]  /*273f0*/  LDL.LU R248, [R1+0xc38] ;  /* 0x000c380001f87983 */ /* 0x000e280000300800 */
[----:B------:R-:W0:Y:S01]  /*27400*/  LDL.LU R237, [R1+0xc3c] ;  /* 0x000c3c0001ed7983 */ /* 0x000e220000300800 */
[----:B------:R-:W-:-:S02]  /*27410*/  IMAD.MOV.U32 R135, RZ, RZ, R211 ;  /* 0x000000ffff877224 */ /* 0x000fc400078e00d3 */
[----:B------:R-:W-:Y:S02]  /*27420*/  IMAD.MOV.U32 R133, RZ, RZ, R210 ;  /* 0x000000ffff857224 */ /* 0x000fe400078e00d2 */
[----:B------:R-:W-:Y:S02]  /*27430*/  IMAD.MOV.U32 R132, RZ, RZ, R209 ;  /* 0x000000ffff847224 */ /* 0x000fe400078e00d1 */
[----:B------:R-:W-:Y:S02]  /*27440*/  IMAD.MOV.U32 R131, RZ, RZ, R208 ;  /* 0x000000ffff837224 */ /* 0x000fe400078e00d0 */
[----:B------:R-:W-:Y:S02]  /*27450*/  IMAD.MOV.U32 R130, RZ, RZ, R207 ;  /* 0x000000ffff827224 */ /* 0x000fe400078e00cf */
[----:B------:R-:W-:Y:S01]  /*27460*/  IMAD.MOV.U32 R129, RZ, RZ, R206 ;  /* 0x000000ffff817224 */ /* 0x000fe200078e00ce */
[----:B0-----:R-:W-:-:S05]  /*27470*/  F2FP.SATFINITE.E5M2.F32.PACK_AB_MERGE_C R4, R237, R248, RZ ;  /* 0x000000f8ed04723e */ /* 0x001fca00048060ff */
[----:B------:R0:W-:Y:S04]  /*27480*/  STL [R1+0xe9c], R4 ;  /* 0x000e9c0401007387 */ /* 0x0001e80000100800 */
[----:B------:R1:W-:Y:S01]  /*27490*/  STL [R1+0xe90], R6 ;  /* 0x000e900601007387 */ /* 0x0003e20000100800 */
[----:B0-----:R-:W-:-:S03]  /*274a0*/  F2FP.SATFINITE.E5M2.F32.PACK_AB_MERGE_C R4, R247, R245, RZ ;  /* 0x000000f5f704723e */ /* 0x001fc600048060ff */
[----:B------:R0:W-:Y:S01]  /*274b0*/  STL [R1+0xe94], R5 ;  /* 0x000e940501007387 */ /* 0x0001e20000100800 */
[----:B-1----:R-:W-:-:S03]  /*274c0*/  F2FP.SATFINITE.E5M2.F32.PACK_AB_MERGE_C R6, R251, R249, RZ ;  /* 0x000000f9fb06723e */ /* 0x002fc600048060ff */
[----:B------:R1:W-:Y:S01]  /*274d0*/  STL [R1+0xe8c], R4 ;  /* 0x000e8c0401007387 */ /* 0x0003e20000100800 */
[----:B0-----:R-:W-:-:S03]  /*274e0*/  F2FP.SATFINITE.E5M2.F32.PACK_AB_MERGE_C R5, R226, R227, RZ ;  /* 0x000000e3e205723e */ /* 0x001fc600048060ff */
[----:B------:R0:W-:Y:S01]  /*274f0*/  STL [R1+0xe88], R6 ;  /* 0x000e880601007387 */ /* 0x0001e20000100800 */
[----:B-1----:R-:W-:-:S03]  /*27500*/  F2FP.SATFINITE.E5M2.F32.PACK_AB_MERGE_C R4, R224, R225, RZ ;  /* 0x000000e1e004723e */ /* 0x002fc600048060ff */
[----:B------:R1:W-:Y:S04]  /*27510*/  STL [R1+0xe84], R5 ;  /* 0x000e840501007387 */ /* 0x0003e80000100800 */
[----:B------:R2:W-:Y:S01]  /*27520*/  STL [R1+0xe80], R4 ;  /* 0x000e800401007387 */ /* 0x0005e20000100800 */
[----:B0-----:R-:W-:Y:S02]  /*27530*/  F2FP.SATFINITE.E5M2.F32.PACK_AB_MERGE_C R6, R222, R223, RZ ;  /* 0x000000dfde06723e */ /* 0x001fe400048060ff */
[----:B-1----:R-:W-:-:S03]  /*27540*/  F2FP.SATFINITE.E5M2.F32.PACK_AB_MERGE_C R5, R220, R221, RZ ;  /* 0x000000dddc05723e */ /* 0x002fc600048060ff */
[----:B------:R0:W-:Y:S01]  /*27550*/  STL [R1+0xe78], R6 ;  /* 0x000e780601007387 */ /* 0x0001e20000100800 */
[----:B--2---:R-:W-:-:S03]  /*27560*/  F2FP.SATFINITE.E5M2.F32.PACK_AB_MERGE_C R4, R218, R219, RZ ;  /* 0x000000dbda04723e */ /* 0x004fc600048060ff */
[----:B------:R1:W-:Y:S04]  /*27570*/  STL [R1+0xe7c], R5 ;  /* 0x000e7c0501007387 */ /* 0x0003e80000100800 */
[----:B------:R2:W-:Y:S01]  /*27580*/  STL [R1+0xe70], R4 ;  /* 0x000e700401007387 */ /* 0x0005e20000100800 */
[----:B0-----:R-:W-:Y:S02]  /*27590*/  F2FP.SATFINITE.E5M2.F32.PACK_AB_MERGE_C R6, R216, R217, RZ ;  /* 0x000000d9d806723e */ /* 0x001fe400048060ff */
[----:B-1----:R-:W-:-:S03]  /*275a0*/  F2FP.SATFINITE.E5M2.F32.PACK_AB_MERGE_C R5, R214, R215, RZ ;  /* 0x000000d7d605723e */ /* 0x002fc600048060ff */
[----:B------:R-:W-:Y:S01]  /*275b0*/  STL [R1+0xe74], R6 ;  /* 0x000e740601007387 */ /* 0x000fe20000100800 */
[----:B--2---:R-:W-:-:S03]  /*275c0*/  F2FP.SATFINITE.E5M2.F32.PACK_AB_MERGE_C R4, R212, R213, RZ ;  /* 0x000000d5d404723e */ /* 0x004fc600048060ff */
[----:B------:R-:W-:Y:S04]  /*275d0*/  STL [R1+0xe6c], R5 ;  /* 0x000e6c0501007387 */ /* 0x000fe80000100800 */
[----:B------:R0:W-:Y:S04]  /*275e0*/  STL [R1+0xe68], R4 ;  /* 0x000e680401007387 */ /* 0x0001e80000100800 */
[----:B------:R-:W2:Y:S04]  /*275f0*/  LDL.LU R248, [R1+0xce8] ;  /* 0x000ce80001f87983 */ /* 0x000ea80000300800 */
        /* <DEDUP_REMOVED lines=26> */
[----:B------:R-:W2:Y:S01]  /*277a0*/  LDL.LU R210, [R1+0xd54] ;  /* 0x000d540001d27983 */ /* 0x000ea20000300800 */
[----:B------:R-:W-:-:S03]  /*277b0*/  IMAD.MOV.U32 R128, RZ, RZ, R205 ;  /* 0x000000ffff807224 */ /* 0x000fc600078e00cd */
[----:B------:R-:W2:Y:S01]  /*277c0*/  LDL.LU R209, [R1+0xd58] ;  /* 0x000d580001d17983 */ /* 0x000ea20000300800 */
[----:B---3--:R-:W-:-:S03]  /*277d0*/  IMAD.MOV.U32 R126, RZ, RZ, R204 ;  /* 0x000000ffff7e7224 */ /* 0x008fc600078e00cc */
[----:B------:R-:W3:Y:S01]  /*277e0*/  LDL.LU R208, [R1+0xd5c] ;  /* 0x000d5c0001d07983 */ /* 0x000ee20000300800 */
[----:B----4-:R-:W-:-:S03]  /*277f0*/  IMAD.MOV.U32 R127, RZ, RZ, R203 ;  /* 0x000000ffff7f7224 */ /* 0x010fc600078e00cb */
[----:B------:R-:W4:Y:S01]  /*27800*/  LDL.LU R207, [R1+0xd60] ;  /* 0x000d600001cf7983 */ /* 0x000f220000300800 */
[----:B------:R-:W-:-:S03]  /*27810*/  IMAD.MOV.U32 R125, RZ, RZ, R202 ;  /* 0x000000ffff7d7224 */ /* 0x000fc600078e00ca */
        /* <DEDUP_REMOVED lines=16> */
[----:B------:R-:W4:Y:S04]  /*27920*/  LDL.LU R198, [R1+0xd84] ;  /* 0x000d840001c67983 */ /* 0x000f280000300800 */
[----:B------:R-:W4:Y:S04]  /*27930*/  LDL.LU R197, [R1+0xd88] ;  /* 0x000d880001c57983 */ /* 0x000f280000300800 */
[----:B------:R-:W4:Y:S04]  /*27940*/  LDL.LU R196, [R1+0xd8c] ;  /* 0x000d8c0001c47983 */ /* 0x000f280000300800 */
[----:B------:R-:W4:Y:S04]  /*27950*/  LDL.LU R195, [R1+0xd90] ;  /* 0x000d900001c37983 */ /* 0x000f280000300800 */
[----:B------:R-:W4:Y:S01]  /*27960*/  LDL.LU R194, [R1+0xd94] ;  /* 0x000d940001c27983 */ /* 0x000f220000300800 */
[----:B0-----:R-:W-:-:S02]  /*27970*/  F2FP.SATFINITE.E5M2.F32.PACK_AB_MERGE_C R4, R134, R136, RZ ;  /* 0x000000888604723e */ /* 0x001fc400048060ff */
[----:B------:R-:W-:Y:S02]  /*27980*/  F2FP.SATFINITE.E5M2.F32.PACK_AB_MERGE_C R6, R133, R135, RZ ;  /* 0x000000878506723e */ /* 0x000fe400048060ff */
[----:B------:R-:W-:Y:S01]  /*27990*/  F2FP.SATFINITE.E5M2.F32.PACK_AB_MERGE_C R5, R131, R132, RZ ;  /* 0x000000848305723e */ /* 0x000fe200048060ff */
        /* <DEDUP_REMOVED lines=15> */
[----:B--2---:R-:W-:-:S05]  /*27a90*/  F2FP.SATFINITE.E5M2.F32.PACK_AB_MERGE_C R4, R237, R248, RZ ;  /* 0x000000f8ed04723e */ /* 0x004fca00048060ff */
[----:B------:R2:W-:Y:S01]  /*27aa0*/  STL [R1+0xcdc], R4 ;  /* 0x000cdc0401007387 */ /* 0x0005e20000100800 */
[----:B0-----:R-:W-:-:S05]  /*27ab0*/  F2FP.SATFINITE.E5M2.F32.PACK_AB_MERGE_C R6, R239, R252, RZ ;  /* 0x000000fcef06723e */ /* 0x001fca00048060ff */
[----:B------:R0:W-:Y:S01]  /*27ac0*/  STL [R1+0xcd4], R6 ;  /* 0x000cd40601007387 */ /* 0x0001e20000100800 */
[----:B-1----:R-:W-:-:S05]  /*27ad0*/  F2FP.SATFINITE.E5M2.F32.PACK_AB_MERGE_C R5, R243, R241, RZ ;  /* 0x000000f1f305723e */ /* 0x002fca00048060ff */
        /* <DEDUP_REMOVED lines=23> */
[----:B---3--:R-:W-:-:S05]  /*27c50*/  F2FP.SATFINITE.E5M2.F32.PACK_AB_MERGE_C R5, R208, R209, RZ ;  /* 0x000000d1d005723e */ /* 0x008fca00048060ff */
[----:B------:R1:W-:Y:S01]  /*27c60*/  STL [R1+0xca4], R5 ;  /* 0x000ca40501007387 */ /* 0x0003e20000100800 */
[----:B----4-:R-:W-:-:S05]  /*27c70*/  F2FP.SATFINITE.E5M2.F32.PACK_AB_MERGE_C R4, R206, R207, RZ ;  /* 0x000000cfce04723e */ /* 0x010fca00048060ff */
        /* <DEDUP_REMOVED lines=8> */
[----:B------:R-:W-:Y:S01]  /*27d00*/  STL [R1+0xc8c], R6 ;  /* 0x000c8c0601007387 */ /* 0x000fe20000100800 */
[----:B-1----:R-:W-:-:S03]  /*27d10*/  F2FP.SATFINITE.E5M2.F32.PACK_AB_MERGE_C R5, R196, R197, RZ ;  /* 0x000000c5c405723e */ /* 0x002fc600048060ff */
[----:B------:R-:W3:Y:S04]  /*27d20*/  LDL.LU R136, [R1+0xd98] ;  /* 0x000d980001887983 */ /* 0x000ee80000300800 */
[----:B------:R-:W-:Y:S01]  /*27d30*/  STL [R1+0xc90], R5 ;  /* 0x000c900501007387 */ /* 0x000fe20000100800 */
[----:B--2---:R-:W-:-:S03]  /*27d40*/  F2FP.SATFINITE.E5M2.F32.PACK_AB_MERGE_C R4, R194, R195, RZ ;  /* 0x000000c3c204723e */ /* 0x004fc600048060ff */
[----:B------:R-:W3:Y:S04]  /*27d50*/  LDL.LU R134, [R1+0xd9c] ;  /* 0x000d9c0001867983 */ /* 0x000ee80000300800 */
[----:B------:R3:W-:Y:S04]  /*27d60*/  STL [R1+0xc88], R4 ;  /* 0x000c880401007387 */ /* 0x0007e80000100800 */
[----:B------:R-:W2:Y:S04]  /*27d70*/  LDL.LU R135, [R1+0xda0] ;  /* 0x000da00001877983 */ /* 0x000ea80000300800 */
[----:B------:R-:W2:Y:S04]  /*27d80*/  LDL.LU R133, [R1+0xda4] ;  /* 0x000da40001857983 */ /* 0x000ea80000300800 */
        /* <DEDUP_REMOVED lines=57> */
[----:B------:R-:W4:Y:S01]  /*28120*/  LDL.LU R194, [R1+0xa8c] ;  /* 0x000a8c0001c27983 */ /* 0x000f220000300800 */
[----:B---3--:R-:W-:-:S05]  /*28130*/  F2FP.SATFINITE.E5M2.F32.PACK_AB_MERGE_C R4, R134, R136, RZ ;  /* 0x000000888604723e */ /* 0x008fca00048060ff */
[----:B------:R0:W-:Y:S01]  /*28140*/  STL [R1+0xc84], R4 ;  /* 0x000c840401007387 */ /* 0x0001e20000100800 */
[----:B--2---:R-:W-:-:S05]  /*28150*/  F2FP.SATFINITE.E5M2.F32.PACK_AB_MERGE_C R6, R133, R135, RZ ;  /* 0x000000878506723e */ /* 0x004fca00048060ff */
        /* <DEDUP_REMOVED lines=54> */
[----:B------:R-:W-:Y:S01]  /*284c0*/  STL [R1+0xc18], R6 ;  /* 0x000c180601007387 */ /* 0x000fe20000100800 */
[----:B--2---:R-:W-:-:S03]  /*284d0*/  F2FP.SATFINITE.E5M2.F32.PACK_AB_MERGE_C R5, R196, R197, RZ ;  /* 0x000000c5c405723e */ /* 0x004fc600048060ff */
[----:B------:R-:W2:Y:S04]  /*284e0*/  LDL.LU R136, [R1+0xa90] ;  /* 0x000a900001887983 */ /* 0x000ea80000300800 */
[----:B------:R-:W-:Y:S01]  /*284f0*/  STL [R1+0xc0c], R5 ;  /* 0x000c0c0501007387 */ /* 0x000fe20000100800 */
[----:B0-----:R-:W-:-:S03]  /*28500*/  F2FP.SATFINITE.E5M2.F32.PACK_AB_MERGE_C R4, R194, R195, RZ ;  /* 0x000000c3c204723e */ /* 0x001fc600048060ff */
[----:B------:R-:W2:Y:S04]  /*28510*/  LDL.LU R134, [R1+0xa94] ;  /* 0x000a940001867983 */ /* 0x000ea80000300800 */
[----:B------:R2:W-:Y:S04]  /*28520*/  STL [R1+0xc10], R4 ;  /* 0x000c100401007387 */ /* 0x0005e80000100800 */
[----:B------:R-:W3:Y:S04]  /*28530*/  LDL.LU R135, [R1+0xa98] ;  /* 0x000a980001877983 */ /* 0x000ee80000300800 */
[----:B------:R-:W3:Y:S04]  /*28540*/  LDL.LU R133, [R1+0xa9c] ;  /* 0x000a9c0001857983 */ /* 0x000ee80000300800 */
        /* <DEDUP_REMOVED lines=58> */
[----:B--2---:R-:W-:-:S05]  /*288f0*/  F2FP.SATFINITE.E5M2.F32.PACK_AB_MERGE_C R4, R134, R136, RZ ;  /* 0x000000888604723e */ /* 0x004fca00048060ff */
        /* <DEDUP_REMOVED lines=395> */
[----:B0-----:R-:W-:Y:S02]  /*2a1b0*/  F2FP.SATFINITE.E5M2.F32.PACK_AB_MERGE_C R4, R218, R219, RZ ;  /* 0x000000dbda04723e */ /* 0x001fe400048060ff */
[----:B------:R-:W-:-:S05]  /*2a1c0*/  F2FP.SATFINITE.E5M2.F32.PACK_AB_MERGE_C R235, R216, R217, RZ ;  /* 0x000000d9d8eb723e */ /* 0x000fca00048060ff */
[----:B------:R-:W-:Y:S01]  /*2a1d0*/  STL [R1+0x1410], R235 ;  /* 0x001410eb01007387 */ /* 0x000fe20000100800 */
[----:B-1----:R-:W-:-:S03]  /*2a1e0*/  F2FP.SATFINITE.E5M2.F32.PACK_AB_MERGE_C R6, R214, R215, RZ ;  /* 0x000000d7d606723e */ /* 0x002fc600048060ff */
[----:B------:R0:W-:Y:S04]  /*2a1f0*/  STL [R1+0x834], R4 ;  /* 0x0008340401007387 */ /* 0x0001e80000100800 */
        /* <DEDUP_REMOVED lines=17> */
[----:B--2---:R-:W-:-:S03]  /*2a310*/  F2FP.SATFINITE.E5M2.F32.PACK_AB_MERGE_C R5, R196, R197, RZ ;  /* 0x000000c5c405723e */ /* 0x004fc600048060ff */
[----:B------:R-:W2:Y:S04]  /*2a320*/  LDL.LU R127, [R1+0x658] ;  /* 0x00065800017f7983 */ /* 0x000ea80000300800 */
[----:B------:R3:W-:Y:S01]  /*2a330*/  STL [R1+0x818], R5 ;  /* 0x0008180501007387 */ /* 0x0007e20000100800 */
[----:B0-----:R-:W-:-:S03]  /*2a340*/  F2FP.SATFINITE.E5M2.F32.PACK_AB_MERGE_C R4, R194, R195, RZ ;  /* 0x000000c3c204723e */ /* 0x001fc600048060ff */
[----:B------:R-:W2:Y:S04]  /*2a350*/  LDL.LU R125, [R1+0x65c] ;  /* 0x00065c00017d7983 */ /* 0x000ea80000300800 */
[----:B------:R0:W-:Y:S04]  /*2a360*/  STL [R1+0x810], R4 ;  /* 0x0008100401007387 */ /* 0x0001e80000100800 */
[----:B------:R-:W1:Y:S04]  /*2a370*/  LDL.LU R124, [R1+0x660] ;  /* 0x00066000017c7983 */ /* 0x000e680000300800 */
[----:B------:R-:W1:Y:S04]  /*2a380*/  LDL.LU R123, [R1+0x664] ;  /* 0x00066400017b7983 */ /* 0x000e680000300800 */
[----:B------:R-:W3:Y:S04]  /*2a390*/  LDL.LU R240, [R1+0x668] ;  /* 0x0006680001f07983 */ /* 0x000ee80000300800 */
[----:B------:R-:W3:Y:S04]  /*2a3a0*/  LDL.LU R242, [R1+0x66c] ;  /* 0x00066c0001f27983 */ /* 0x000ee80000300800 */
[----:B------:R-:W0:Y:S04]  /*2a3b0*/  LDL.LU R244, [R1+0x670] ;  /* 0x0006700001f47983 */ /* 0x000e280000300800 */
[----:B------:R-:W0:Y:S04]  /*2a3c0*/  LDL.LU R246, [R1+0x674] ;  /* 0x0006740001f67983 */ /* 0x000e280000300800 */
        /* <DEDUP_REMOVED lines=45> */
[----:B------:R-:W-:Y:S01]  /*2a6a0*/  STL [R1+0x141c], R229 ;  /* 0x00141ce501007387 */ /* 0x000fe20000100800 */
[----:B-1----:R-:W-:Y:S02]  /*2a6b0*/  F2FP.SATFINITE.E5M2.F32.PACK_AB_MERGE_C R6, R123, R124, RZ ;  /* 0x0000007c7b06723e */ /* 0x002fe400048060ff */
[----:B---3--:R-:W-:-:S03]  /*2a6c0*/  F2FP.SATFINITE.E5M2.F32.PACK_AB_MERGE_C R5, R242, R240, RZ ;  /* 0x000000f0f205723e */ /* 0x008fc600048060ff */
[----:B------:R1:W-:Y:S04]  /*2a6d0*/  STL [R1+0x80c], R6 ;  /* 0x00080c0601007387 */ /* 0x0003e80000100800 */
[----:B------:R2:W-:Y:S01]  /*2a6e0*/  STL [R1+0x808], R5 ;  /* 0x0008080501007387 */ /* 0x0005e20000100800 */
[----:B0-----:R-:W-:Y:S02]  /*2a6f0*/  F2FP.SATFINITE.E5M2.F32.PACK_AB_MERGE_C R4, R246, R244, RZ ;  /* 0x000000f4f604723e */ /* 0x001fe400048060ff */
[----:B----4-:R-:W-:-:S05]  /*2a700*/  F2FP.SATFINITE.E5M2.F32.PACK_AB_MERGE_C R230, R237, R248, RZ ;  /* 0x000000f8ede6723e */ /* 0x010fca00048060ff */
[----:B------:R-:W-:Y:S01]  /*2a710*/  STL [R1+0x1420], R230 ;  /* 0x001420e601007387 */ /* 0x000fe20000100800 */
[----:B-1----:R-:W-:-:S03]  /*2a720*/  F2FP.SATFINITE.E5M2.F32.PACK_AB_MERGE_C R6, R239, R252, RZ ;  /* 0x000000fcef06723e */ /* 0x002fc600048060ff */
[----:B------:R0:W-:Y:S01]  /*2a730*/  STL [R1+0x804], R4 ;  /* 0x0008040401007387 */ /* 0x0001e20000100800 */
[----:B--2---:R-:W-:-:S03]  /*2a740*/  F2FP.SATFINITE.E5M2.F32.PACK_AB_MERGE_C R5, R243, R241, RZ ;  /* 0x000000f1f305723e */ /* 0x004fc600048060ff */
[----:B------:R1:W-:Y:S04]  /*2a750*/  STL [R1+0x800], R6 ;  /* 0x0008000601007387 */ /* 0x0003e80000100800 */
[----:B------:R2:W-:Y:S01]  /*2a760*/  STL [R1+0x684], R5 ;  /* 0x0006840501007387 */ /* 0x0005e20000100800 */
[----:B0-----:R-:W-:Y:S02]  /*2a770*/  F2FP.SATFINITE.E5M2.F32.PACK_AB_MERGE_C R4, R247, R245, RZ ;  /* 0x000000f5f704723e */ /* 0x001fe400048060ff */
[----:B------:R-:W-:-:S05]  /*2a780*/  F2FP.SATFINITE.E5M2.F32.PACK_AB_MERGE_C R231, R251, R249, RZ ;  /* 0x000000f9fbe7723e */ /* 0x000fca00048060ff */
        /* <DEDUP_REMOVED lines=12> */
[----:B------:R-:W-:Y:S04]  /*2a850*/  STL [R1+0x670], R6 ;  /* 0x0006700601007387 */ /* 0x000fe80000100800 */
[----:B------:R1:W-:Y:S01]  /*2a860*/  STL [R1+0x66c], R5 ;  /* 0x00066c0501007387 */ /* 0x0003e20000100800 */
[----:B0-----:R-:W-:Y:S02]  /*2a870*/  F2FP.SATFINITE.E5M2.F32.PACK_AB_MERGE_C R4, R214, R215, RZ ;  /* 0x000000d7d604723e */ /* 0x001fe400048060ff */
[----:B------:R-:W-:-:S05]  /*2a880*/  F2FP.SATFINITE.E5M2.F32.PACK_AB_MERGE_C R238, R212, R213, RZ ;  /* 0x000000d5d4ee723e */ /* 0x000fca00048060ff */
[----:B------:R-:W-:Y:S01]  /*2a890*/  STL [R1+0x142c], R238 ;  /* 0x00142cee01007387 */ /* 0x000fe20000100800 */
[----:B-1----:R-:W-:-:S03]  /*2a8a0*/  F2FP.SATFINITE.E5M2.F32.PACK_AB_MERGE_C R5, R210, R211, RZ ;  /* 0x000000d3d205723e */ /* 0x002fc600048060ff */
[----:B------:R0:W-:Y:S04]  /*2a8b0*/  STL [R1+0x668], R4 ;  /* 0x0006680401007387 */ /* 0x0001e80000100800 */
[----:B------:R1:W-:Y:S01]  /*2a8c0*/  STL [R1+0x664], R5 ;  /* 0x0006640501007387 */ /* 0x0003e20000100800 */
[----:B------:R-:W-:-:S05]  /*2a8d0*/  F2FP.SATFINITE.E5M2.F32.PACK_AB_MERGE_C R6, R208, R209, RZ ;  /* 0x000000d1d006723e */ /* 0x000fca00048060ff */
[----:B------:R2:W-:Y:S01]  /*2a8e0*/  STL [R1+0x660], R6 ;  /* 0x0006600601007387 */ /* 0x0005e20000100800 */
[----:B0-----:R-:W-:Y:S02]  /*2a8f0*/  F2FP.SATFINITE.E5M2.F32.PACK_AB_MERGE_C R4, R206, R207, RZ ;  /* 0x000000cfce04723e */ /* 0x001fe400048060ff */
[----:B-1----:R-:W-:-:S05]  /*2a900*/  F2FP.SATFINITE.E5M2.F32.PACK_AB_MERGE_C R5, R204, R205, RZ ;  /* 0x000000cdcc05723e */ /* 0x002fca00048060ff */
[----:B------:R0:W-:Y:S01]  /*2a910*/  STL [R1+0x1430], R5 ;  /* 0x0014300501007387 */ /* 0x0001e20000100800 */
[----:B--2---:R-:W-:-:S03]  /*2a920*/  F2FP.SATFINITE.E5M2.F32.PACK_AB_MERGE_C R6, R202, R203, RZ ;  /* 0x000000cbca06723e */ /* 0x004fc600048060ff */
[----:B------:R1:W-:Y:S01]  /*2a930*/  STL [R1+0x65c], R4 ;  /* 0x00065c0401007387 */ /* 0x0003e20000100800 */
[----:B0-----:R-:W-:-:S03]  /*2a940*/  F2FP.SATFINITE.E5M2.F32.PACK_AB_MERGE_C R5, R200, R201, RZ ;  /* 0x000000c9c805723e */ /* 0x001fc600048060ff */
[----:B------:R-:W-:Y:S04]  /*2a950*/  STL [R1+0x658], R6 ;  /* 0x0006580601007387 */ /* 0x000fe80000100800 */
[----:B------:R-:W-:Y:S01]  /*2a960*/  STL [R1+0x654], R5 ;  /* 0x0006540501007387 */ /* 0x000fe20000100800 */
[----:B-1----:R-:W-:Y:S02]  /*2a970*/  F2FP.SATFINITE.E5M2.F32.PACK_AB_MERGE_C R4, R198, R199, RZ ;  /* 0x000000c7c604723e */ /* 0x002fe400048060ff */
[----:B------:R-:W-:-:S05]  /*2a980*/  F2FP.SATFINITE.E5M2.F32.PACK_AB_MERGE_C R14, R196, R197, RZ ;  /* 0x000000c5c40e723e */ /* 0x000fca00048060ff */
[----:B------:R-:W-:Y:S04]  /*2a990*/  STL [R1+0x1434], R14 ;  /* 0x0014340e01007387 */ /* 0x000fe80000100800 */
[----:B------:R0:W-:Y:S04]  /*2a9a0*/  STL [R1+0x650], R4 ;  /* 0x0006500401007387 */ /* 0x0001e80000100800 */
[----:B------:R-:W2:Y:S04]  /*2a9b0*/  LDL.LU R132, [R1+0x728] ;  /* 0x0007280001847983 */ /* 0x000ea80000300800 */
[----:B------:R-:W2:Y:S01]  /*2a9c0*/  LDL.LU R131, [R1+0x72c] ;  /* 0x00072c0001837983 */ /* 0x000ea20000300800 */
[----:B0-----:R-:W-:-:S05]  /*2a9d0*/  F2FP.SATFINITE.E5M2.F32.PACK_AB_MERGE_C R4, R194, R195, RZ ;  /* 0x000000c3c204723e */ /* 0x001fca00048060ff */
[----:B------:R0:W-:Y:S04]  /*2a9e0*/  STL [R1+0x64c], R4 ;  /* 0x00064c0401007387 */ /* 0x0001e80000100800 */
[----:B------:R-:W0:Y:S04]  /*2a9f0*/  LDL.LU R130, [R1+0x730] ;  /* 0x0007300001827983 */ /* 0x000e280000300800 */
[----:B------:R-:W0:Y:S04]  /*2aa00*/  LDL.LU R129, [R1+0x734] ;  /* 0x0007340001817983 */ /* 0x000e280000300800 */
        /* <DEDUP_REMOVED lines=56> */
[----:B0-----:R-:W-:Y:S02]  /*2ad90*/  F2FP.SATFINITE.E5M2.F32.PACK_AB_MERGE_C R4, R129, R130, RZ ;  /* 0x000000828104723e */ /* 0x001fe400048060ff */
[----:B---3--:R-:W-:-:S05]  /*2ada0*/  F2FP.SATFINITE.E5M2.F32.PACK_AB_MERGE_C R6, R126, R128, RZ ;  /* 0x000000807e06723e */ /* 0x008fca00048060ff */
[----:B------:R-:W-:Y:S04]  /*2adb0*/  STL [R1+0x1438], R6 ;  /* 0x0014380601007387 */ /* 0x000fe80000100800 */
[----:B------:R4:W-:Y:S02]  /*2adc0*/  STL [R1+0x644], R4 ;  /* 0x0006440401007387 */ /* 0x0009e40000100800 */
[----:B----4-:R-:W-:Y:S02]  /*2add0*/  F2FP.SATFINITE.E5M2.F32.PACK_AB_MERGE_C R4, R125, R127, RZ ;  /* 0x0000007f7d04723e */ /* 0x010fe400048060ff */
[----:B------:R-:W-:-:S03]  /*2ade0*/  F2FP.SATFINITE.E5M2.F32.PACK_AB_MERGE_C R6, R123, R124, RZ ;  /* 0x0000007c7b06723e */ /* 0x000fc600048060ff */
[----:B------:R0:W-:Y:S01]  /*2adf0*/  STL [R1+0x640], R4 ;  /* 0x0006400401007387 */ /* 0x0001e20000100800 */
[----:B------:R-:W-:-:S03]  /*2ae00*/  F2FP.SATFINITE.E5M2.F32.PACK_AB_MERGE_C R5, R242, R240, RZ ;  /* 0x000000f0f205723e */ /* 0x000fc600048060ff */
[----:B------:R-:W-:Y:S01]  /*2ae10*/  STL [R1+0x63c], R6 ;  /* 0x00063c0601007387 */ /* 0x000fe20000100800 */
[----:B0-----:R-:W-:-:S05]  /*2ae20*/  F2FP.SATFINITE.E5M2.F32.PACK_AB_MERGE_C R4, R246, R244, RZ ;  /* 0x000000f4f604723e */ /* 0x001fca00048060ff */
[----:B------:R0:W-:Y:S04]  /*2ae30*/  STL [R1+0x143c], R4 ;  /* 0x00143c0401007387 */ /* 0x0001e80000100800 */
[----:B------:R1:W-:Y:S01]  /*2ae40*/  STL [R1+0x638], R5 ;  /* 0x0006380501007387 */ /* 0x0003e20000100800 */
[----:B0-----:R-:W-:Y:S02]  /*2ae50*/  F2FP.SATFINITE.E5M2.F32.PACK_AB_MERGE_C R4, R237, R248, RZ ;  /* 0x000000f8ed04723e */ /* 0x001fe400048060ff */
[----:B------:R-:W-:-:S03]  /*2ae60*/  F2FP.SATFINITE.E5M2.F32.PACK_AB_MERGE_C R6, R239, R252, RZ ;  /* 0x000000fcef06723e */ /* 0x000fc600048060ff */
[----:B------:R0:W-:Y:S01]  /*2ae70*/  STL [R1+0x634], R4 ;  /* 0x0006340401007387 */ /* 0x0001e20000100800 */
[----:B-1----:R-:W-:-:S03]  /*2ae80*/  F2FP.SATFINITE.E5M2.F32.PACK_AB_MERGE_C R5, R243, R241, RZ ;  /* 0x000000f1f305723e */ /* 0x002fc600048060ff */
[----:B------:R1:W-:Y:S01]  /*2ae90*/  STL [R1+0x630], R6 ;  /* 0x0006300601007387 */ /* 0x0003e20000100800 */
[----:B0-----:R-:W-:-:S03]  /*2aea0*/  F2FP.SATFINITE.E5M2.F32.PACK_AB_MERGE_C R4, R247, R245, RZ ;  /* 0x000000f5f704723e */ /* 0x001fc600048060ff */
[----:B------:R0:W-:Y:S04]  /*2aeb0*/  STL [R1+0x62c], R5 ;  /* 0x00062c0501007387 */ /* 0x0001e80000100800 */
[----:B------:R2:W-:Y:S01]  /*2aec0*/  STL [R1+0xdbc], R4 ;  /* 0x000dbc0401007387 */ /* 0x0005e20000100800 */
[----:B-1----:R-:W-:-:S05]  /*2aed0*/  F2FP.SATFINITE.E5M2.F32.PACK_AB_MERGE_C R6, R251, R249, RZ ;  /* 0x000000f9fb06723e */ /* 0x002fca00048060ff */
[----:B------:R1:W-:Y:S01]  /*2aee0*/  STL [R1+0x628], R6 ;  /* 0x0006280601007387 */ /* 0x0003e20000100800 */
[----:B0-----:R-:W-:-:S05]  /*2aef0*/  F2FP.SATFINITE.E5M2.F32.PACK_AB_MERGE_C R5, R226, R227, RZ ;  /* 0x000000e3e205723e */ /* 0x001fca00048060ff */
[----:B------:R0:W-:Y:S01]  /*2af00*/  STL [R1+0x624], R5 ;  /* 0x0006240501007387 */ /* 0x0001e20000100800 */
[----:B--2---:R-:W-:-:S05]  /*2af10*/  F2FP.SATFINITE.E5M2.F32.PACK_AB_MERGE_C R4, R224, R225, RZ ;  /* 0x000000e1e004723e */ /* 0x004fca00048060ff */
        /* <DEDUP_REMOVED lines=26> */
[----:B------:R-:W-:Y:S01]  /*2b0c0*/  STL [R1+0xdb8], R6 ;  /* 0x000db80601007387 */ /* 0x000fe20000100800 */
[----:B0-----:R-:W-:-:S03]  /*2b0d0*/  F2FP.SATFINITE.E5M2.F32.PACK_AB_MERGE_C R5, R196, R197, RZ ;  /* 0x000000c5c405723e */ /* 0x001fc600048060ff */
        /* <DEDUP_REMOVED lines=123> */
[----:B--2---:R-:W-:-:S03]  /*2b890*/  F2FP.SATFINITE.E5M2.F32.PACK_AB_MERGE_C R5, R196, R197, RZ ;  /* 0x000000c5c405723e */ /* 0x004fc600048060ff */
[----:B------:R-:W1:Y:S04]  /*2b8a0*/  LDL.LU R136, [R1+0x508] ;  /* 0x0005080001887983 */ /* 0x000e680000300800 */
[----:B------:R2:W-:Y:S01]  /*2b8b0*/  STL [R1+0x4a0], R5 ;  /* 0x0004a00501007387 */ /* 0x0005e20000100800 */
[----:B0-----:R-:W-:-:S03]  /*2b8c0*/  F2FP.SATFINITE.E5M2.F32.PACK_AB_MERGE_C R4, R194, R195, RZ ;  /* 0x000000c3c204723e */ /* 0x001fc600048060ff */
[----:B------:R-:W1:Y:S04]  /*2b8d0*/  LDL.LU R134, [R1+0x50c] ;  /* 0x00050c0001867983 */ /* 0x000e680000300800 */
[----:B------:R0:W-:Y:S04]  /*2b8e0*/  STL [R1+0x48c], R4 ;  /* 0x00048c0401007387 */ /* 0x0001e80000100800 */
[----:B------:R-:W2:Y:S04]  /*2b8f0*/  LDL.LU R135, [R1+0x510] ;  /* 0x0005100001877983 */ /* 0x000ea80000300800 */
[----:B------:R-:W2:Y:S04]  /*2b900*/  LDL.LU R133, [R1+0x514] ;  /* 0x0005140001857983 */ /* 0x000ea80000300800 */
        /* <DEDUP_REMOVED lines=58> */
[----:B-1----:R-:W-:-:S05]  /*2bcb0*/  F2FP.SATFINITE.E5M2.F32.PACK_AB_MERGE_C R6, R134, R136, RZ ;  /* 0x000000888606723e */ /* 0x002fca00048060ff */
[----:B------:R3:W-:Y:S01]  /*2bcc0*/  STL [R1+0x494], R6 ;  /* 0x0004940601007387 */ /* 0x0007e20000100800 */
[----:B--2---:R-:W-:Y:S02]  /*2bcd0*/  F2FP.SATFINITE.E5M2.F32.PACK_AB_MERGE_C R5, R133, R135, RZ ;  /* 0x000000878505723e */ /* 0x004fe400048060ff */
[----:B0-----:R-:W-:-:S03]  /*2bce0*/  F2FP.SATFINITE.E5M2.F32.PACK_AB_MERGE_C R4, R131, R132, RZ ;  /* 0x000000848304723e */ /* 0x001fc600048060ff */
[----:B------:R4:W-:Y:S04]  /*2bcf0*/  STL [R1+0x480], R5 ;  /* 0x0004800501007387 */ /* 0x0009e80000100800 */
[----:B------:R0:W-:Y:S01]  /*2bd00*/  STL [R1+0x474], R4 ;  /* 0x0004740401007387 */ /* 0x0001e20000100800 */
[----:B---3--:R-:W-:Y:S02]  /*2bd10*/  F2FP.SATFINITE.E5M2.F32.PACK_AB_MERGE_C R6, R129, R130, RZ ;  /* 0x000000828106723e */ /* 0x008fe400048060ff */
[----:B----4-:R-:W-:-:S03]  /*2bd20*/  F2FP.SATFINITE.E5M2.F32.PACK_AB_MERGE_C R5, R126, R128, RZ ;  /* 0x000000807e05723e */ /* 0x010fc600048060ff */
[----:B------:R1:W-:Y:S01]  /*2bd30*/  STL [R1+0x470], R6 ;  /* 0x0004700601007387 */ /* 0x0003e20000100800 */
[----:B0-----:R-:W-:-:S03]  /*2bd40*/  F2FP.SATFINITE.E5M2.F32.PACK_AB_MERGE_C R4, R125, R127, RZ ;  /* 0x0000007f7d04723e */ /* 0x001fc600048060ff */
[----:B------:R0:W-:Y:S04]  /*2bd50*/  STL [R1+0x464], R5 ;  /* 0x0004640501007387 */ /* 0x0001e80000100800 */
[----:B------:R2:W-:Y:S01]  /*2bd60*/  STL [R1+0x45c], R4 ;  /* 0x00045c0401007387 */ /* 0x0005e20000100800 */
[----:B-1----:R-:W-:Y:S02]  /*2bd70*/  F2FP.SATFINITE.E5M2.F32.PACK_AB_MERGE_C R6, R123, R124, RZ ;  /* 0x0000007c7b06723e */ /* 0x002fe400048060ff */
[----:B0-----:R-:W-:-:S03]  /*2bd80*/  F2FP.SATFINITE.E5M2.F32.PACK_AB_MERGE_C R5, R242, R240, RZ ;  /* 0x000000f0f205723e */ /* 0x001fc600048060ff */
[----:B------:R0:W-:Y:S01]  /*2bd90*/  STL [R1+0x460], R6 ;  /* 0x0004600601007387 */ /* 0x0001e20000100800 */
[----:B--2---:R-:W-:-:S03]  /*2bda0*/  F2FP.SATFINITE.E5M2.F32.PACK_AB_MERGE_C R4, R246, R244, RZ ;  /* 0x000000f4f604723e */ /* 0x004fc600048060ff */
        /* <DEDUP_REMOVED lines=14> */
[----:B------:R-:W2:Y:S01]  /*2be90*/  LDL.LU R123, [R1+0x200] ;  /* 0x00020000017b7983 */ /* 0x000ea20000300800 */
[----:B------:R-:W-:-:S03]  /*2bea0*/  F2FP.SATFINITE.E5M2.F32.PACK_AB_MERGE_C R251, R222, R223, RZ ;  /* 0x000000dfdefb723e */ /* 0x000fc600048060ff */
[----:B------:R-:W2:Y:S04]  /*2beb0*/  LDL.LU R223, [R1+0x204] ;  /* 0x0002040001df7983 */ /* 0x000ea80000300800 */
[----:B------:R-:W3:Y:S01]  /*2bec0*/  LDL.LU R124, [R1+0x208] ;  /* 0x00020800017c7983 */ /* 0x000ee20000300800 */
[----:B------:R-:W-:-:S03]  /*2bed0*/  F2FP.SATFINITE.E5M2.F32.PACK_AB_MERGE_C R249, R220, R221, RZ ;  /* 0x000000dddcf9723e */ /* 0x000fc600048060ff */
[----:B------:R-:W3:Y:S04]  /*2bee0*/  LDL.LU R221, [R1+0x20c] ;  /* 0x00020c0001dd7983 */ /* 0x000ee80000300800 */
[----:B------:R-:W4:Y:S01]  /*2bef0*/  LDL.LU R125, [R1+0x210] ;  /* 0x00021000017d7983 */ /* 0x000f220000300800 */
[----:B------:R-:W-:-:S03]  /*2bf00*/  F2FP.SATFINITE.E5M2.F32.PACK_AB_MERGE_C R248, R218, R219, RZ ;  /* 0x000000dbdaf8723e */ /* 0x000fc600048060ff */
[----:B------:R-:W4:Y:S04]  /*2bf10*/  LDL.LU R219, [R1+0x214] ;  /* 0x0002140001db7983 */ /* 0x000f280000300800 */
        /* <DEDUP_REMOVED lines=9> */
[----:B------:R-:W4:Y:S04]  /*2bfb0*/  LDL.LU R129, [R1+0x230] ;  /* 0x0002300001817983 */ /* 0x000f280000300800 */
        /* <DEDUP_REMOVED lines=19> */
[----:B0-----:R-:W4:Y:S04]  /*2c0f0*/  LDL.LU R4, [R1+0x268] ;  /* 0x0002680001047983 */ /* 0x001f280000300800 */
        /* <DEDUP_REMOVED lines=95> */
[----:B------:R-:W-:-:S03]  /*2c6f0*/  LOP3.LUT R233, R233, 0xffffff7f, RZ, 0xc0, !PT ;  /* 0xffffff7fe9e97812 */ /* 0x000fc600078ec0ff */
[----:B------:R-:W4:Y:S01]  /*2c700*/  LDL.LU R222, [R1+0x3e0] ;  /* 0x0003e00001de7983 */ /* 0x000f220000300800 */
[----:B------:R-:W-:-:S03]  /*2c710*/  @P0 LOP3.LUT R233, R233, 0x80, RZ, 0xfc, !PT ;  /* 0x00000080e9e90812 */ /* 0x000fc600078efcff */
[----:B------:R-:W4:Y:S01]  /*2c720*/  LDL.LU R220, [R1+0x3e4] ;  /* 0x0003e40001dc7983 */ /* 0x000f220000300800 */
[----:B------:R-:W-:-:S03]  /*2c730*/  F2FP.SATFINITE.E5M2.F32.PACK_AB_MERGE_C R245, R212, R213, RZ ;  /* 0x000000d5d4f5723e */ /* 0x000fc600048060ff */
[----:B------:R-:W4:Y:S01]  /*2c740*/  LDL.LU R218, [R1+0x3e8] ;  /* 0x0003e80001da7983 */ /* 0x000f220000300800 */
[----:B------:R-:W-:-:S03]  /*2c750*/  F2FP.SATFINITE.E5M2.F32.PACK_AB_MERGE_C R243, R208, R209, RZ ;  /* 0x000000d1d0f3723e */ /* 0x000fc600048060ff */
[----:B------:R-:W4:Y:S04]  /*2c760*/  LDL.LU R217, [R1+0x3ec] ;  /* 0x0003ec0001d97983 */ /* 0x000f280000300800 */
[----:B------:R-:W4:Y:S01]  /*2c770*/  LDL.LU R214, [R1+0x3f0] ;  /* 0x0003f00001d67983 */ /* 0x000f220000300800 */
[----:B--2---:R-:W-:-:S03]  /*2c780*/  F2FP.SATFINITE.E5M2.F32.PACK_AB_MERGE_C R223, R223, R123, RZ ;  /* 0x0000007bdfdf723e */ /* 0x004fc600048060ff */
[----:B------:R-:W2:Y:S01]  /*2c790*/  LDL.LU R213, [R1+0x3f4] ;  /* 0x0003f40001d57983 */ /* 0x000ea20000300800 */
[----:B---3--:R-:W-:Y:S01]  /*2c7a0*/  F2FP.SATFINITE.E5M2.F32.PACK_AB_MERGE_C R176, R176, R8, RZ ;  /* 0x00000008b0b0723e */ /* 0x008fe200048060ff */
[----:B------:R-:W-:Y:S02]  /*2c7b0*/  VIADD R8, R0, 0x127 ;  /* 0x0000012700087836 */ /* 0x000fe40000000000 */
[----:B------:R-:W3:Y:S03]  /*2c7c0*/  LDL.LU R212, [R1+0x3f8] ;  /* 0x0003f80001d47983 */ /* 0x000ee60000300800 */
[----:B------:R-:W-:Y:S01]  /*2c7d0*/  ISETP.GE.AND P0, PT, R8, UR44, PT ;  /* 0x0000002c08007c0c */ /* 0x000fe2000bf06270 */
[----:B------:R-:W3:Y:S01]  /*2c7e0*/  LDL.LU R209, [R1+0x3fc] ;  /* 0x0003fc0001d17983 */ /* 0x000ee20000300800 */
[----:B------:R-:W-:Y:S01]  /*2c7f0*/  F2FP.SATFINITE.E5M2.F32.PACK_AB_MERGE_C R221, R221, R124, RZ ;  /* 0x0000007cdddd723e */ /* 0x000fe200048060ff */
[----:B------:R-:W-:Y:S01]  /*2c800*/  ULDC UR44, c[0x0][0x228] ;  /* 0x00008a00002c7ab9 */ /* 0x000fe20000000800 */
[----:B------:R-:W-:Y:S01]  /*2c810*/  ISETP.LT.AND P1, PT, R3, UR6, !P0 ;  /* 0x0000000603007c0c */ /* 0x000fe2000c721270 */
[----:B------:R-:W2:Y:S01]  /*2c820*/  LDL R208, [R1] ;  /* 0x0000000001d07983 */ /* 0x000ea20000100800 */
[----:B------:R-:W-:Y:S01]  /*2c830*/  ISETP.LT.AND P0, PT, R2, UR5, !P0 ;  /* 0x0000000502007c0c */ /* 0x000fe2000c701270 */
[----:B------:R-:W-:Y:S01]  /*2c840*/  ULDC UR5, c[0x0][0x248] ;  /* 0x0000920000057ab9 */ /* 0x000fe20000000800 */
[----:B------:R-:W-:Y:S01]  /*2c850*/  LOP3.LUT R233, R233, 0xffffffef, RZ, 0xc0, !PT ;  /* 0xffffffefe9e97812 */ /* 0x000fe200078ec0ff */
[----:B------:R-:W2:Y:S01]  /*2c860*/  LDL R206, [R1+0x4] ;  /* 0x0000040001ce7983 */ /* 0x000ea20000100800 */
[----:B----4-:R-:W-:Y:S01]  /*2c870*/  F2FP.SATFINITE.E5M2.F32.PACK_AB_MERGE_C R219, R219, R125, RZ ;  /* 0x0000007ddbdb723e */ /* 0x010fe200048060ff */
[----:B------:R-:W-:-:S02]  /*2c880*/  ULDC UR6, c[0x0][0x228] ;  /* 0x00008a0000067ab9 */ /* 0x000fc40000000800 */
[----:B------:R-:W4:Y:S01]  /*2c890*/  LDL R204, [R1+0x8] ;  /* 0x0000080001cc7983 */ /* 0x000f220000100800 */
[----:B------:R-:W-:-:S03]  /*2c8a0*/  F2FP.SATFINITE.E5M2.F32.PACK_AB_MERGE_C R216, R216, R127, RZ ;  /* 0x0000007fd8d8723e */ /* 0x000fc600048060ff */
[----:B------:R-:W4:Y:S01]  /*2c8b0*/  LDL R203, [R1+0xc] ;  /* 0x00000c0001cb7983 */ /* 0x000f220000100800 */
[----:B------:R-:W-:-:S03]  /*2c8c0*/  F2FP.SATFINITE.E5M2.F32.PACK_AB_MERGE_C R215, R215, R126, RZ ;  /* 0x0000007ed7d7723e */ /* 0x000fc600048060ff */
[----:B------:R-:W3:Y:S01]  /*2c8d0*/  LDL.LU R123, [R1+0x1514] ;  /* 0x00151400017b7983 */ /* 0x000ee20000300800 */
[----:B------:R-:W-:-:S03]  /*2c8e0*/  F2FP.SATFINITE.E5M2.F32.PACK_AB_MERGE_C R211, R211, R128, RZ ;  /* 0x00000080d3d3723e */ /* 0x000fc600048060ff */
[----:B------:R-:W3:Y:S01]  /*2c8f0*/  LDL.LU R124, [R1+0x1510] ;  /* 0x00151000017c7983 */ /* 0x000ee20000300800 */
[----:B------:R-:W-:-:S03]  /*2c900*/  @P1 LOP3.LUT R233, R233, 0x10, RZ, 0xfc, !PT ;  /* 0x00000010e9e91812 */ /* 0x000fc600078efcff */
[----:B------:R-:W3:Y:S01]  /*2c910*/  LDL.LU R125, [R1+0x150c] ;  /* 0x00150c00017d7983 */ /* 0x000ee20000300800 */
[----:B------:R-:W-:-:S03]  /*2c920*/  F2FP.SATFINITE.E5M2.F32.PACK_AB_MERGE_C R210, R210, R129, RZ ;  /* 0x00000081d2d2723e */ /* 0x000fc600048060ff */
[----:B------:R-:W3:Y:S01]  /*2c930*/  LDL.LU R127, [R1+0x1508] ;  /* 0x00150800017f7983 */ /* 0x000ee20000300800 */
[----:B------:R-:W-:-:S03]  /*2c940*/  F2FP.SATFINITE.E5M2.F32.PACK_AB_MERGE_C R207, R207, R130, RZ ;  /* 0x00000082cfcf723e */ /* 0x000fc600048060ff */
[----:B------:R-:W3:Y:S01]  /*2c950*/  LDL.LU R126, [R1+0x1504] ;  /* 0x00150400017e7983 */ /* 0x000ee20000300800 */
[----:B------:R-:W-:-:S03]  /*2c960*/  F2FP.SATFINITE.E5M2.F32.PACK_AB_MERGE_C R205, R205, R131, RZ ;  /* 0x00000083cdcd723e */ /* 0x000fc600048060ff */
[----:B------:R-:W3:Y:S01]  /*2c970*/  LDL.LU R128, [R1+0x1500] ;  /* 0x0015000001807983 */ /* 0x000ee20000300800 */
[----:B------:R-:W-:-:S03]  /*2c980*/  F2FP.SATFINITE.E5M2.F32.PACK_AB_MERGE_C R201, R201, R132, RZ ;  /* 0x00000084c9c9723e */ /* 0x000fc600048060ff */
[----:B------:R-:W3:Y:S01]  /*2c990*/  LDL.LU R129, [R1+0x14fc] ;  /* 0x0014fc0001817983 */ /* 0x000ee20000300800 */
[----:B------:R-:W-:-:S03]  /*2c9a0*/  LOP3.LUT R233, R233, 0xfffffff7, RZ, 0xc0, !PT ;  /* 0xfffffff7e9e97812 */ /* 0x000fc600078ec0ff */
[----:B------:R-:W3:Y:S01]  /*2c9b0*/  LDL.LU R130, [R1+0x14f8] ;  /* 0x0014f80001827983 */ /* 0x000ee20000300800 */
[----:B------:R-:W-:Y:S02]  /*2c9c0*/  F2FP.SATFINITE.E5M2.F32.PACK_AB_MERGE_C R200, R200, R133, RZ ;  /* 0x00000085c8c8723e */ /* 0x000fe400048060ff */
[----:B------:R-:W-:Y:S01]  /*2c9d0*/  F2FP.SATFINITE.E5M2.F32.PACK_AB_MERGE_C R194, R194, R4, RZ ;  /* 0x00000004c2c2723e */ /* 0x000fe200048060ff */
[----:B------:R-:W3:Y:S01]  /*2c9e0*/  LDL.LU R131, [R1+0x14f4] ;  /* 0x0014f40001837983 */ /* 0x000ee20000300800 */
[----:B------:R-:W-:Y:S01]  /*2c9f0*/  F2FP.SATFINITE.E5M2.F32.PACK_AB_MERGE_C R198, R198, R135, RZ ;  /* 0x00000087c6c6723e */ /* 0x000fe200048060ff */
[----:B------:R-:W-:Y:S01]  /*2ca00*/  VIADD R4, R7, UR5 ;  /* 0x0000000507047c36 */ /* 0x000fe20008000000 */
[----:B------:R-:W-:Y:S01]  /*2ca10*/  F2FP.SATFINITE.E5M2.F32.PACK_AB_MERGE_C R196, R196, R134, RZ ;  /* 0x00000086c4c4723e */ /* 0x000fe200048060ff */
[----:B------:R-:W3:Y:S01]  /*2ca20*/  LDL.LU R132, [R1+0x14f0] ;  /* 0x0014f00001847983 */ /* 0x000ee20000300800 */
[----:B------:R-:W-:Y:S01]  /*2ca30*/  @P0 LOP3.LUT R233, R233, 0x8, RZ, 0xfc, !PT ;  /* 0x00000008e9e90812 */ /* 0x000fe200078efcff */
[----:B------:R-:W-:-:S02]  /*2ca40*/  ULDC UR5, c[0x0][0x248] ;  /* 0x0000920000057ab9 */ /* 0x000fc40000000800 */
[----:B------:R-:W3:Y:S04]  /*2ca50*/  LDL.LU R133, [R1+0x14ec] ;  /* 0x0014ec0001857983 */ /* 0x000ee80000300800 */
[----:B------:R-:W3:Y:S04]  /*2ca60*/  LDL.LU R135, [R1+0x14e8] ;  /* 0x0014e80001877983 */ /* 0x000ee80000300800 */
[----:B------:R-:W3:Y:S04]  /*2ca70*/  LDL.LU R134, [R1+0x14e4] ;  /* 0x0014e40001867983 */ /* 0x000ee80000300800 */
[----:B------:R0:W-:Y:S04]  /*2ca80*/  STL [R1+0x1440], R0 ;  /* 0x0014400001007387 */ /* 0x0001e80000100800 */
[----:B------:R-:W-:Y:S04]  /*2ca90*/  STL [R1+0x1444], R3 ;  /* 0x0014440301007387 */ /* 0x000fe80000100800 */
[----:B------:R-:W-:Y:S01]  /*2caa0*/  STL [R1+0x1448], R2 ;  /* 0x0014480201007387 */ /* 0x000fe20000100800 */
[----:B0-----:R-:W-:Y:S01]  /*2cab0*/  VIADD R0, R4, UR5 ;  /* 0x0000000504007c36 */ /* 0x001fe20008000000 */
[----:B------:R-:W-:-:S02]  /*2cac0*/  ULDC UR5, c[0x0][0x248] ;  /* 0x0000920000057ab9 */ /* 0x000fc40000000800 */
[----:B------:R-:W-:Y:S04]  /*2cad0*/  STL [R1+0x144c], R233 ;  /* 0x00144ce901007387 */ /* 0x000fe80000100800 */
[----:B------:R-:W-:Y:S01]  /*2cae0*/  STL [R1+0x200], R4 ;  /* 0x0002000401007387 */ /* 0x000fe20000100800 */
[----:B------:R-:W-:-:S03]  /*2caf0*/  F2FP.SATFINITE.E5M2.F32.PACK_AB_MERGE_C R169, R169, R12, RZ ;  /* 0x0000000ca9a9723e */ /* 0x000fc600048060ff */
[----:B------:R0:W-:Y:S01]  /*2cb00*/  STL [R1+0x204], R0 ;  /* 0x0002040001007387 */ /* 0x0001e20000100800 */
[----:B------:R-:W-:Y:S01]  /*2cb10*/  F2FP.SATFINITE.E5M2.F32.PACK_AB_MERGE_C R168, R168, R13, RZ ;  /* 0x0000000da8a8723e */ /* 0x000fe200048060ff */
[----:B0-----:R-:W-:Y:S01]  /*2cb20*/  VIADD R0, R0, UR5 ;  /* 0x0000000500007c36 */ /* 0x001fe20008000000 */
[----:B------:R-:W-:Y:S01]  /*2cb30*/  ULDC UR5, c[0x0][0x248] ;  /* 0x0000920000057ab9 */ /* 0x000fe20000000800 */
[----:B------:R-:W-:Y:S02]  /*2cb40*/  F2FP.SATFINITE.E5M2.F32.PACK_AB_MERGE_C R13, R199, R202, RZ ;  /* 0x000000cac70d723e */ /* 0x000fe400048060ff */
[----:B------:R-:W3:Y:S04]  /*2cb50*/  LDL R202, [R1+0x10] ;  /* 0x0000100001ca7983 */ /* 0x000ee80000100800 */
[----:B------:R-:W3:Y:S01]  /*2cb60*/  LDL R199, [R1+0x14] ;  /* 0x0000140001c77983 */ /* 0x000ee20000100800 */
[----:B------:R-:W-:-:S03]  /*2cb70*/  F2FP.SATFINITE.E5M2.F32.PACK_AB_MERGE_C R12, R195, R197, RZ ;  /* 0x000000c5c30c723e */ /* 0x000fc600048060ff */
[----:B------:R-:W3:Y:S04]  /*2cb80*/  LDL R197, [R1+0x18] ;  /* 0x0000180001c57983 */ /* 0x000ee80000100800 */
[----:B------:R0:W-:Y:S04]  /*2cb90*/  STL [R1+0x208], R0 ;  /* 0x0002080001007387 */ /* 0x0001e80000100800 */
[----:B------:R-:W3:Y:S01]  /*2cba0*/  LDL R195, [R1+0x1c] ;  /* 0x00001c0001c37983 */ /* 0x000ee20000100800 */
[----:B0-----:R-:W-:Y:S01]  /*2cbb0*/  VIADD R0, R0, UR5 ;  /* 0x0000000500007c36 */ /* 0x001fe20008000000 */
[----:B------:R-:W-:Y:S01]  /*2cbc0*/  ULDC UR5, c[0x0][0x248] ;  /* 0x0000920000057ab9 */ /* 0x000fe20000000800 */
[----:B------:R-:W-:-:S03]  /*2cbd0*/  F2FP.SATFINITE.E5M2.F32.PACK_AB_MERGE_C R164, R164, R18, RZ ;  /* 0x00000012a4a4723e */ /* 0x000fc600048060ff */
[----:B------:R0:W-:Y:S01]  /*2cbe0*/  STL [R1+0x20c], R0 ;  /* 0x00020c0001007387 */ /* 0x0001e20000100800 */
[----:B------:R-:W-:-:S03]  /*2cbf0*/  F2FP.SATFINITE.E5M2.F32.PACK_AB_MERGE_C R18, R140, R141, RZ ;  /* 0x0000008d8c12723e */ /* 0x000fc600048060ff */
[----:B------:R-:W3:Y:S04]  /*2cc00*/  LDL R141, [R1+0x20] ;  /* 0x00002000018d7983 */ /* 0x000ee80000100800 */
[----:B------:R-:W3:Y:S01]  /*2cc10*/  LDL R140, [R1+0x24] ;  /* 0x00002400018c7983 */ /* 0x000ee20000100800 */
[----:B0-----:R-:W-:Y:S01]  /*2cc20*/  VIADD R0, R0, UR5 ;  /* 0x0000000500007c36 */ /* 0x001fe20008000000 */
[----:B------:R-:W-:Y:S01]  /*2cc30*/  ULDC UR5, c[0x0][0x248] ;  /* 0x0000920000057ab9 */ /* 0x000fe20000000800 */
[----:B------:R-:W-:-:S03]  /*2cc40*/  F2FP.SATFINITE.E5M2.F32.PACK_AB_MERGE_C R166, R166, R16, RZ ;  /* 0x00000010a6a6723e */ /* 0x000fc600048060ff */
[----:B------:R0:W-:Y:S01]  /*2cc50*/  STL [R1+0x210], R0 ;  /* 0x0002100001007387 */ /* 0x0001e20000100800 */
[----:B------:R-:W-:Y:S02]  /*2cc60*/  F2FP.SATFINITE.E5M2.F32.PACK_AB_MERGE_C R165, R165, R17, RZ ;  /* 0x00000011a5a5723e */ /* 0x000fe400048060ff */
[----:B--2---:R-:W-:Y:S01]  /*2cc70*/  F2FP.SATFINITE.E5M2.F32.PACK_AB_MERGE_C R2, R206, R208, RZ ;  /* 0x000000d0ce02723e */ /* 0x004fe200048060ff */
[----:B0-----:R-:W-:Y:S01]  /*2cc80*/  VIADD R0, R0, UR5 ;  /* 0x0000000500007c36 */ /* 0x001fe20008000000 */
[----:B----4-:R-:W-:-:S03]  /*2cc90*/  F2FP.SATFINITE.E5M2.F32.PACK_AB_MERGE_C R3, R203, R204, RZ ;  /* 0x000000cccb03723e */ /* 0x010fc600048060ff */
[----:B------:R-:W-:Y:S01]  /*2cca0*/  STL [R1+0x1450], R2 ;  /* 0x0014500201007387 */ /* 0x000fe20000100800 */
[----:B------:R-:W-:Y:S01]  /*2ccb0*/  F2FP.SATFINITE.E5M2.F32.PACK_AB_MERGE_C R17, R138, R139, RZ ;  /* 0x0000008b8a11723e */ /* 0x000fe200048060ff */
[----:B------:R-:W-:Y:S01]  /*2ccc0*/  ULDC UR5, c[0x0][0x248] ;  /* 0x0000920000057ab9 */ /* 0x000fe20000000800 */
[----:B------:R-:W-:Y:S01]  /*2ccd0*/  F2FP.SATFINITE.E5M2.F32.PACK_AB_MERGE_C R16, R136, R137, RZ ;  /* 0x000000898810723e */ /* 0x000fe200048060ff */
[----:B------:R-:W-:Y:S01]  /*2cce0*/  STL [R1+0x1454], R3 ;  /* 0x0014540301007387 */ /* 0x000fe20000100800 */
[----:B------:R-:W-:-:S03]  /*2ccf0*/  F2FP.SATFINITE.E5M2.F32.PACK_AB_MERGE_C R167, R167, R15, RZ ;  /* 0x0000000fa7a7723e */ /* 0x000fc600048060ff */
[----:B------:R-:W2:Y:S01]  /*2cd00*/  LDL R139, [R1+0x28] ;  /* 0x00002800018b7983 */ /* 0x000ea20000100800 */
[----:B------:R-:W-:-:S03]  /*2cd10*/  F2FP.SATFINITE.E5M2.F32.PACK_AB_MERGE_C R15, R224, R225, RZ ;  /* 0x000000e1e00f723e */ /* 0x000fc600048060ff */
[----:B------:R-:W2:Y:S01]  /*2cd20*/  LDL R138, [R1+0x2c] ;  /* 0x00002c00018a7983 */ /* 0x000ea20000100800 */
[----:B------:R-:W-:-:S03]  /*2cd30*/  F2FP.SATFINITE.E5M2.F32.PACK_AB_MERGE_C R170, R170, R11, RZ ;  /* 0x0000000baaaa723e */ /* 0x000fc600048060ff */
[----:B------:R-:W4:Y:S01]  /*2cd40*/  LDL R137, [R1+0x30] ;  /* 0x0000300001897983 */ /* 0x000f220000100800 */
[----:B------:R-:W-:-:S03]  /*2cd50*/  F2FP.SATFINITE.E5M2.F32.PACK_AB_MERGE_C R11, R220, R222, RZ ;  /* 0x000000dedc0b723e */ /* 0x000fc600048060ff */
[----:B------:R0:W-:Y:S01]  /*2cd60*/  STL [R1+0x214], R0 ;  /* 0x0002140001007387 */ /* 0x0001e20000100800 */
[----:B------:R-:W-:-:S03]  /*2cd70*/  F2FP.SATFINITE.E5M2.F32.PACK_AB_MERGE_C R171, R171, R10, RZ ;  /* 0x0000000aabab723e */ /* 0x000fc600048060ff */
[----:B------:R-:W4:Y:S01]  /*2cd80*/  LDL R136, [R1+0x34] ;  /* 0x0000340001887983 */ /* 0x000f220000100800 */
[----:B------:R-:W-:-:S03]  /*2cd90*/  F2FP.SATFINITE.E5M2.F32.PACK_AB_MERGE_C R10, R217, R218, RZ ;  /* 0x000000dad90a723e */ /* 0x000fc600048060ff */
[----:B------:R-:W4:Y:S01]  /*2cda0*/  LDL.LU R225, [R1+0x38] ;  /* 0x0000380001e17983 */ /* 0x000f220000300800 */
[----:B------:R-:W-:-:S03]  /*2cdb0*/  F2FP.SATFINITE.E5M2.F32.PACK_AB_MERGE_C R172, R172, R9, RZ ;  /* 0x00000009acac723e */ /* 0x000fc600048060ff */
[----:B------:R-:W4:Y:S01]  /*2cdc0*/  LDL.LU R224, [R1+0x3c] ;  /* 0x00003c0001e07983 */ /* 0x000f220000300800 */
[----:B------:R-:W-:-:S03]  /*2cdd0*/  F2FP.SATFINITE.E5M2.F32.PACK_AB_MERGE_C R9, R213, R214, RZ ;  /* 0x000000d6d509723e */ /* 0x000fc600048060ff */
[----:B------:R-:W4:Y:S04]  /*2cde0*/  LDL.LU R222, [R1+0x40] ;  /* 0x0000400001de7983 */ /* 0x000f280000300800 */
[----:B------:R-:W4:Y:S04]  /*2cdf0*/  LDL.LU R220, [R1+0x44] ;  /* 0x0000440001dc7983 */ /* 0x000f280000300800 */
[----:B------:R-:W4:Y:S01]  /*2ce00*/  LDL.LU R218, [R1+0x48] ;  /* 0x0000480001da7983 */ /* 0x000f220000300800 */
[----:B0-----:R-:W-:Y:S01]  /*2ce10*/  VIADD R0, R0, UR5 ;  /* 0x0000000500007c36 */ /* 0x001fe20008000000 */
[----:B---3--:R-:W-:Y:S01]  /*2ce20*/  F2FP.SATFINITE.E5M2.F32.PACK_AB_MERGE_C R8, R209, R212, RZ ;  /* 0x000000d4d108723e */ /* 0x008fe200048060ff */
[----:B------:R-:W-:Y:S01]  /*2ce30*/  ULDC UR5, c[0x0][0x248] ;  /* 0x0000920000057ab9 */ /* 0x000fe20000000800 */
[----:B------:R-:W3:Y:S04]  /*2ce40*/  LDL.LU R217, [R1+0x4c] ;  /* 0x00004c0001d97983 */ /* 0x000ee80000300800 */
[----:B------:R-:W3:Y:S04]  /*2ce50*/  LDL.LU R214, [R1+0x50] ;  /* 0x0000500001d67983 */ /* 0x000ee80000300800 */
[----:B------:R-:W3:Y:S01]  /*2ce60*/  LDL.LU R213, [R1+0x54] ;  /* 0x0000540001d57983 */ /* 0x000ee20000300800 */
[----:B------:R-:W-:-:S05]  /*2ce70*/  F2FP.SATFINITE.E5M2.F32.PACK_AB_MERGE_C R2, R199, R202, RZ ;  /* 0x000000cac702723e */ /* 0x000fca00048060ff */
[----:B------:R0:W-:Y:S01]  /*2ce80*/  STL [R1+0x1458], R2 ;  /* 0x0014580201007387 */ /* 0x0001e20000100800 */
[----:B------:R-:W-:-:S05]  /*2ce90*/  F2FP.SATFINITE.E5M2.F32.PACK_AB_MERGE_C R233, R195, R197, RZ ;  /* 0x000000c5c3e9723e */ /* 0x000fca00048060ff */
[----:B------:R4:W-:Y:S04]  /*2cea0*/  STL [R1+0x145c], R233 ;  /* 0x00145ce901007387 */ /* 0x0009e80000100800 */
[----:B------:R-:W3:Y:S04]  /*2ceb0*/  LDL.LU R212, [R1+0x58] ;  /* 0x0000580001d47983 */ /* 0x000ee80000300800 */
[----:B------:R-:W3:Y:S04]  /*2cec0*/  LDL.LU R209, [R1+0x5c] ;  /* 0x00005c0001d17983 */ /* 0x000ee80000300800 */
[----:B------:R-:W3:Y:S04]  /*2ced0*/  LDL.LU R208, [R1+0x60] ;  /* 0x0000600001d07983 */ /* 0x000ee80000300800 */
[----:B------:R1:W-:Y:S04]  /*2cee0*/  STL [R1+0x218], R0 ;  /* 0x0002180001007387 */ /* 0x0003e80000100800 */
[----:B------:R-:W3:Y:S04]  /*2cef0*/  LDL.LU R206, [R1+0x64] ;  /* 0x0000640001ce7983 */ /* 0x000ee80000300800 */
[----:B------:R-:W3:Y:S04]  /*2cf00*/  LDL.LU R204, [R1+0x68] ;  /* 0x0000680001cc7983 */ /* 0x000ee80000300800 */
[----:B------:R-:W3:Y:S04]  /*2cf10*/  LDL.LU R203, [R1+0x6c] ;  /* 0x00006c0001cb7983 */ /* 0x000ee80000300800 */
[----:B------:R-:W3:Y:S04]  /*2cf20*/  LDL.LU R202, [R1+0x70] ;  /* 0x0000700001ca7983 */ /* 0x000ee80000300800 */
[----:B------:R-:W3:Y:S04]  /*2cf30*/  LDL.LU R199, [R1+0x74] ;  /* 0x0000740001c77983 */ /* 0x000ee80000300800 */
[----:B------:R-:W3:Y:S04]  /*2cf40*/  LDL.LU R197, [R1+0x78] ;  /* 0x0000780001c57983 */ /* 0x000ee80000300800 */
[----:B------:R-:W3:Y:S01]  /*2cf50*/  LDL.LU R195, [R1+0x7c] ;  /* 0x00007c0001c37983 */ /* 0x000ee20000300800 */
[----:B0-----:R-:W-:Y:S01]  /*2cf60*/  F2FP.SATFINITE.E5M2.F32.PACK_AB_MERGE_C R2, R140, R141, RZ ;  /* 0x0000008d8c02723e */ /* 0x001fe200048060ff */
[----:B------:R-:W-:Y:S01]  /*2cf70*/  VIADD R4, R0, UR5 ;  /* 0x0000000500047c36 */ /* 0x000fe20008000000 */
[----:B------:R-:W-:Y:S01]  /*2cf80*/  ULDC UR5, c[0x0][0x248] ;  /* 0x0000920000057ab9 */ /* 0x000fe20000000800 */
[----:B--2---:R-:W-:-:S02]  /*2cf90*/  F2FP.SATFINITE.E5M2.F32.PACK_AB_MERGE_C R3, R138, R139, RZ ;  /* 0x0000008b8a03723e */ /* 0x004fc400048060ff */
[----:B------:R-:W-:Y:S04]  /*2cfa0*/  STL [R1+0x1460], R2 ;  /* 0x0014600201007387 */ /* 0x000fe80000100800 */
[----:B------:R0:W-:Y:S01]  /*2cfb0*/  STL [R1+0x1464], R3 ;  /* 0x0014640301007387 */ /* 0x0001e20000100800 */
[----:B----4-:R-:W-:-:S05]  /*2cfc0*/  F2FP.SATFINITE.E5M2.F32.PACK_AB_MERGE_C R233, R136, R137, RZ ;  /* 0x0000008988e9723e */ /* 0x010fca00048060ff */
[----:B------:R-:W-:Y:S01]  /*2cfd0*/  STL [R1+0x1468], R233 ;  /* 0x001468e901007387 */ /* 0x000fe20000100800 */
[----:B-1----:R-:W-:-:S03]  /*2cfe0*/  F2FP.SATFINITE.E5M2.F32.PACK_AB_MERGE_C R0, R224, R225, RZ ;  /* 0x000000e1e000723e */ /* 0x002fc600048060ff */
[----:B------:R1:W-:Y:S01]  /*2cff0*/  STL [R1+0x21c], R4 ;  /* 0x00021c0401007387 */ /* 0x0003e20000100800 */
[----:B0-----:R-:W-:Y:S01]  /*2d000*/  F2FP.SATFINITE.E5M2.F32.PACK_AB_MERGE_C R3, R220, R222, RZ ;  /* 0x000000dedc03723e */ /* 0x001fe200048060ff */
[----:B-1----:R-:W-:Y:S01]  /*2d010*/  VIADD R4, R4, UR5 ;  /* 0x0000000504047c36 */ /* 0x002fe20008000000 */
[----:B------:R-:W-:Y:S01]  /*2d020*/  ULDC UR5, c[0x0][0x248] ;  /* 0x0000920000057ab9 */ /* 0x000fe20000000800 */
[----:B------:R0:W-:Y:S01]  /*2d030*/  STL [R1+0x146c], R0 ;  /* 0x00146c0001007387 */ /* 0x0001e20000100800 */
[----:B---3--:R-:W-:-:S03]  /*2d040*/  F2FP.SATFINITE.E5M2.F32.PACK_AB_MERGE_C R2, R217, R218, RZ ;  /* 0x000000dad902723e */ /* 0x008fc600048060ff */
[----:B------:R-:W-:Y:S04]  /*2d050*/  STL [R1+0x1470], R3 ;  /* 0x0014700301007387 */ /* 0x000fe80000100800 */
[----:B------:R-:W-:Y:S01]  /*2d060*/  STL [R1+0x220], R4 ;  /* 0x0002200401007387 */ /* 0x000fe20000100800 */
[----:B0-----:R-:W-:Y:S01]  /*2d070*/  VIADD R0, R4, UR5 ;  /* 0x0000000504007c36 */ /* 0x001fe20008000000 */
[----:B------:R-:W-:Y:S01]  /*2d080*/  F2FP.SATFINITE.E5M2.F32.PACK_AB_MERGE_C R233, R213, R214, RZ ;  /* 0x000000d6d5e9723e */ /* 0x000fe200048060ff */
[----:B------:R-:W-:Y:S01]  /*2d090*/  ULDC UR5, c[0x0][0x248] ;  /* 0x0000920000057ab9 */ /* 0x000fe20000000800 */
[----:B------:R0:W-:Y:S04]  /*2d0a0*/  STL [R1+0x1474], R2 ;  /* 0x0014740201007387 */ /* 0x0001e80000100800 */
[----:B------:R-:W-:Y:S04]  /*2d0b0*/  STL [R1+0x1478], R233 ;  /* 0x001478e901007387 */ /* 0x000fe80000100800 */
[----:B------:R-:W-:Y:S01]  /*2d0c0*/  STL [R1+0x224], R0 ;  /* 0x0002240001007387 */ /* 0x000fe20000100800 */
[----:B0-----:R-:W-:Y:S01]  /*2d0d0*/  VIADD R2, R0, UR5 ;  /* 0x0000000500027c36 */ /* 0x001fe20008000000 */
        /* <DEDUP_REMOVED lines=10> */
[----:B------:R-:W-:-:S05]  /*2d180*/  F2FP.SATFINITE.E5M2.F32.PACK_AB_MERGE_C R4, R209, R212, RZ ;  /* 0x000000d4d104723e */ /* 0x000fca00048060ff */
[----:B------:R0:W-:Y:S01]  /*2d190*/  STL [R1+0x147c], R4 ;  /* 0x00147c0401007387 */ /* 0x0001e20000100800 */
[----:B------:R-:W-:Y:S01]  /*2d1a0*/  F2FP.SATFINITE.E5M2.F32.PACK_AB_MERGE_C R3, R206, R208, RZ ;  /* 0x000000d0ce03723e */ /* 0x000fe200048060ff */
[----:B0-----:R-:W-:Y:S01]  /*2d1b0*/  VIADD R4, R2, UR5 ;  /* 0x0000000502047c36 */ /* 0x001fe20008000000 */
[----:B------:R-:W-:-:S03]  /*2d1c0*/  ULDC UR5, c[0x0][0x248] ;  /* 0x0000920000057ab9 */ /* 0x000fc60000000800 */
[----:B------:R-:W-:Y:S01]  /*2d1d0*/  STL [R1+0x1480], R3 ;  /* 0x0014800301007387 */ /* 0x000fe20000100800 */
[----:B------:R-:W-:-:S03]  /*2d1e0*/  F2FP.SATFINITE.E5M2.F32.PACK_AB_MERGE_C R0, R203, R204, RZ ;  /* 0x000000cccb00723e */ /* 0x000fc600048060ff */
[----:B------:R0:W-:Y:S04]  /*2d1f0*/  STL [R1+0x228], R2 ;  /* 0x0002280201007387 */ /* 0x0001e80000100800 */
[----:B------:R1:W-:Y:S01]  /*2d200*/  STL [R1+0x1484], R0 ;  /* 0x0014840001007387 */ /* 0x0003e20000100800 */
[----:B0-----:R-:W-:Y:S02]  /*2d210*/  F2FP.SATFINITE.E5M2.F32.PACK_AB_MERGE_C R2, R199, R202, RZ ;  /* 0x000000cac702723e */ /* 0x001fe400048060ff */
[----:B------:R-:W-:-:S03]  /*2d220*/  F2FP.SATFINITE.E5M2.F32.PACK_AB_MERGE_C R6, R195, R197, RZ ;  /* 0x000000c5c306723e */ /* 0x000fc600048060ff */
[----:B------:R-:W-:Y:S04]  /*2d230*/  STL [R1+0x1488], R2 ;  /* 0x0014880201007387 */ /* 0x000fe80000100800 */
[----:B------:R-:W-:Y:S01]  /*2d240*/  STL [R1+0x22c], R4 ;  /* 0x00022c0401007387 */ /* 0x000fe20000100800 */
[----:B-1----:R-:W-:Y:S01]  /*2d250*/  VIADD R0, R4, UR5 ;  /* 0x0000000504007c36 */ /* 0x002fe20008000000 */
[----:B------:R-:W-:Y:S02]  /*2d260*/  ULDC UR5, c[0x0][0x248] ;  /* 0x0000920000057ab9 */ /* 0x000fe40000000800 */
[----:B------:R-:W-:Y:S04]  /*2d270*/  STL [R1+0x148c], R6 ;  /* 0x00148c0601007387 */ /* 0x000fe80000100800 */
[----:B------:R-:W2:Y:S04]  /*2d280*/  LDL.LU R149, [R1+0x80] ;  /* 0x0000800001957983 */ /* 0x000ea80000300800 */
[----:B------:R-:W2:Y:S04]  /*2d290*/  LDL.LU R148, [R1+0x84] ;  /* 0x0000840001947983 */ /* 0x000ea80000300800 */
[----:B------:R-:W3:Y:S04]  /*2d2a0*/  LDL.LU R146, [R1+0x88] ;  /* 0x0000880001927983 */ /* 0x000ee80000300800 */
[----:B------:R-:W3:Y:S04]  /*2d2b0*/  LDL.LU R147, [R1+0x8c] ;  /* 0x00008c0001937983 */ /* 0x000ee80000300800 */
[----:B------:R-:W4:Y:S04]  /*2d2c0*/  LDL.LU R145, [R1+0x90] ;  /* 0x0000900001917983 */ /* 0x000f280000300800 */
[----:B------:R-:W4:Y:S04]  /*2d2d0*/  LDL.LU R144, [R1+0x94] ;  /* 0x0000940001907983 */ /* 0x000f280000300800 */
[----:B------:R-:W4:Y:S04]  /*2d2e0*/  LDL.LU R142, [R1+0x98] ;  /* 0x00009800018e7983 */ /* 0x000f280000300800 */
[----:B------:R0:W-:Y:S04]  /*2d2f0*/  STL [R1+0x230], R0 ;  /* 0x0002300001007387 */ /* 0x0001e80000100800 */
        /* <DEDUP_REMOVED lines=33> */
[----:B--2---:R-:W-:-:S05]  /*2d510*/  F2FP.SATFINITE.E5M2.F32.PACK_AB_MERGE_C R4, R148, R149, RZ ;  /* 0x000000959404723e */ /* 0x004fca00048060ff */
[----:B------:R0:W-:Y:S01]  /*2d520*/  STL [R1+0x1490], R4 ;  /* 0x0014900401007387 */ /* 0x0001e20000100800 */
[----:B---3--:R-:W-:Y:S02]  /*2d530*/  F2FP.SATFINITE.E5M2.F32.PACK_AB_MERGE_C R233, R147, R146, RZ ;  /* 0x0000009293e9723e */ /* 0x008fe400048060ff */
[----:B----4-:R-:W-:Y:S01]  /*2d540*/  F2FP.SATFINITE.E5M2.F32.PACK_AB_MERGE_C R3, R144, R145, RZ ;  /* 0x000000919003723e */ /* 0x010fe200048060ff */
[----:B0-----:R-:W-:Y:S02]  /*2d550*/  VIADD R4, R0, UR5 ;  /* 0x0000000500047c36 */ /* 0x001fe40008000000 */
[----:B------:R-:W-:Y:S01]  /*2d560*/  STL [R1+0x1494], R233 ;  /* 0x001494e901007387 */ /* 0x000fe20000100800 */
[----:B------:R-:W-:-:S03]  /*2d570*/  ULDC UR5, c[0x0][0x248] ;  /* 0x0000920000057ab9 */ /* 0x000fc60000000800 */
[----:B------:R0:W-:Y:S01]  /*2d580*/  STL [R1+0x1498], R3 ;  /* 0x0014980301007387 */ /* 0x0001e20000100800 */
[----:B------:R-:W-:-:S03]  /*2d590*/  F2FP.SATFINITE.E5M2.F32.PACK_AB_MERGE_C R14, R143, R142, RZ ;  /* 0x0000008e8f0e723e */ /* 0x000fc600048060ff */
[----:B------:R-:W-:Y:S01]  /*2d5a0*/  STL [R1+0x234], R0 ;  /* 0x0002340001007387 */ /* 0x000fe20000100800 */
[----:B0-----:R-:W-:Y:S01]  /*2d5b0*/  VIADD R3, R4, UR5 ;  /* 0x0000000504037c36 */ /* 0x001fe20008000000 */
[----:B------:R-:W-:Y:S02]  /*2d5c0*/  F2FP.SATFINITE.E5M2.F32.PACK_AB_MERGE_C R2, R140, R141, RZ ;  /* 0x0000008d8c02723e */ /* 0x000fe400048060ff */
[----:B------:R-:W-:Y:S01]  /*2d5d0*/  STL [R1+0x149c], R14 ;  /* 0x00149c0e01007387 */ /* 0x000fe20000100800 */
[----:B------:R-:W-:-:S03]  /*2d5e0*/  ULDC UR5, c[0x0][0x248] ;  /* 0x0000920000057ab9 */ /* 0x000fc60000000800 */
[----:B------:R0:W-:Y:S04]  /*2d5f0*/  STL [R1+0x14a0], R2 ;  /* 0x0014a00201007387 */ /* 0x0001e80000100800 */
[----:B------:R-:W-:Y:S01]  /*2d600*/  STL [R1+0x238], R4 ;  /* 0x0002380401007387 */ /* 0x000fe20000100800 */
[----:B0-----:R-:W-:-:S03]  /*2d610*/  VIADD R2, R3, UR5 ;  /* 0x0000000503027c36 */ /* 0x001fc60008000000 */
[----:B------:R-:W-:Y:S01]  /*2d620*/  STL [R1+0x23c], R3 ;  /* 0x00023c0301007387 */ /* 0x000fe20000100800 */
[----:B------:R-:W-:-:S03]  /*2d630*/  ULDC UR5, c[0x0][0x248] ;  /* 0x0000920000057ab9 */ /* 0x000fc60000000800 */
[----:B------:R0:W-:Y:S02]  /*2d640*/  STL [R1+0xb0], R2 ;  /* 0x0000b00201007387 */ /* 0x0001e40000100800 */
[----:B0-----:R-:W-:Y:S01]  /*2d650*/  VIADD R2, R2, UR5 ;  /* 0x0000000502027c36 */ /* 0x001fe20008000000 */
[----:B------:R-:W-:-:S03]  /*2d660*/  ULDC UR5, c[0x0][0x248] ;  /* 0x0000920000057ab9 */ /* 0x000fc60000000800 */
[----:B------:R-:W-:Y:S01]  /*2d670*/  VIADD R7, R2, UR5 ;  /* 0x0000000502077c36 */ /* 0x000fe20008000000 */
[----:B------:R-:W-:Y:S01]  /*2d680*/  STL [R1+0xb4], R2 ;  /* 0x0000b40201007387 */ /* 0x000fe20000100800 */
[----:B------:R-:W-:-:S03]  /*2d690*/  ULDC UR5, c[0x0][0x248] ;  /* 0x0000920000057ab9 */ /* 0x000fc60000000800 */
[----:B------:R0:W-:Y:S02]  /*2d6a0*/  STL [R1+0xb8], R7 ;  /* 0x0000b80701007387 */ /* 0x0001e40000100800 */
[----:B0-----:R-:W-:Y:S01]  /*2d6b0*/  VIADD R7, R7, UR5 ;  /* 0x0000000507077c36 */ /* 0x001fe20008000000 */
[----:B------:R-:W-:-:S04]  /*2d6c0*/  ULDC UR5, c[0x0][0x248] ;  /* 0x0000920000057ab9 */ /* 0x000fc80000000800 */
[----:B------:R0:W-:Y:S04]  /*2d6d0*/  STL [R1+0xbc], R7 ;  /* 0x0000bc0701007387 */ /* 0x0001e80000100800 */
[----:B------:R-:W2:Y:S04]  /*2d6e0*/  LDL.LU R149, [R1+0x100] ;  /* 0x0001000001957983 */ /* 0x000ea80000300800 */
[----:B------:R-:W2:Y:S01]  /*2d6f0*/  LDL.LU R148, [R1+0x104] ;  /* 0x0001040001947983 */ /* 0x000ea20000300800 */
[----:B0-----:R-:W-:Y:S01]  /*2d700*/  VIADD R7, R7, UR5 ;  /* 0x0000000507077c36 */ /* 0x001fe20008000000 */
[----:B------:R-:W-:-:S02]  /*2d710*/  F2FP.SATFINITE.E5M2.F32.PACK_AB_MERGE_C R0, R138, R139, RZ ;  /* 0x0000008b8a00723e */ /* 0x000fc400048060ff */
[----:B------:R-:W3:Y:S01]  /*2d720*/  LDL.LU R146, [R1+0x108] ;  /* 0x0001080001927983 */ /* 0x000ee20000300800 */
[----:B------:R-:W-:Y:S01]  /*2d730*/  F2FP.SATFINITE.E5M2.F32.PACK_AB_MERGE_C R6, R136, R137, RZ ;  /* 0x000000898806723e */ /* 0x000fe200048060ff */
[----:B------:R-:W-:Y:S02]  /*2d740*/  ULDC UR5, c[0x0][0x248] ;  /* 0x0000920000057ab9 */ /* 0x000fe40000000800 */
[----:B------:R-:W3:Y:S04]  /*2d750*/  LDL.LU R147, [R1+0x10c] ;  /* 0x00010c0001937983 */ /* 0x000ee80000300800 */
[----:B------:R-:W4:Y:S04]  /*2d760*/  LDL.LU R145, [R1+0x110] ;  /* 0x0001100001917983 */ /* 0x000f280000300800 */
[----:B------:R-:W4:Y:S04]  /*2d770*/  LDL.LU R144, [R1+0x114] ;  /* 0x0001140001907983 */ /* 0x000f280000300800 */
[----:B------:R-:W2:Y:S04]  /*2d780*/  LDL.LU R142, [R1+0x118] ;  /* 0x00011800018e7983 */ /* 0x000ea80000300800 */
[----:B------:R0:W-:Y:S04]  /*2d790*/  STL [R1+0xc0], R7 ;  /* 0x0000c00701007387 */ /* 0x0001e80000100800 */
[----:B------:R-:W2:Y:S04]  /*2d7a0*/  LDL.LU R143, [R1+0x11c] ;  /* 0x00011c00018f7983 */ /* 0x000ea80000300800 */
[----:B------:R-:W3:Y:S04]  /*2d7b0*/  LDL.LU R141, [R1+0x120] ;  /* 0x00012000018d7983 */ /* 0x000ee80000300800 */
[----:B------:R-:W3:Y:S01]  /*2d7c0*/  LDL.LU R140, [R1+0x124] ;  /* 0x00012400018c7983 */ /* 0x000ee20000300800 */
[----:B------:R-:W-:-:S03]  /*2d7d0*/  F2FP.SATFINITE.E5M2.F32.PACK_AB_MERGE_C R5, R224, R225, RZ ;  /* 0x000000e1e005723e */ /* 0x000fc600048060ff */
[----:B------:R-:W4:Y:S04]  /*2d7e0*/  LDL.LU R139, [R1+0x128] ;  /* 0x00012800018b7983 */ /* 0x000f280000300800 */
[----:B------:R-:W4:Y:S01]  /*2d7f0*/  LDL.LU R138, [R1+0x12c] ;  /* 0x00012c00018a7983 */ /* 0x000f220000300800 */
[----:B------:R-:W-:-:S03]  /*2d800*/  F2FP.SATFINITE.E5M2.F32.PACK_AB_MERGE_C R233, R220, R222, RZ ;  /* 0x000000dedce9723e */ /* 0x000fc600048060ff */
[----:B------:R-:W4:Y:S01]  /*2d810*/  LDL.LU R137, [R1+0x130] ;  /* 0x0001300001897983 */ /* 0x000f220000300800 */
[----:B------:R-:W-:-:S03]  /*2d820*/  F2FP.SATFINITE.E5M2.F32.PACK_AB_MERGE_C R232, R195, R197, RZ ;  /* 0x000000c5c3e8723e */ /* 0x000fc600048060ff */
[----:B------:R-:W4:Y:S04]  /*2d830*/  LDL.LU R136, [R1+0x134] ;  /* 0x0001340001887983 */ /* 0x000f280000300800 */
[----:B------:R-:W4:Y:S04]  /*2d840*/  LDL.LU R225, [R1+0x138] ;  /* 0x0001380001e17983 */ /* 0x000f280000300800 */
[----:B------:R-:W4:Y:S01]  /*2d850*/  LDL.LU R224, [R1+0x13c] ;  /* 0x00013c0001e07983 */ /* 0x000f220000300800 */
[----:B------:R-:W-:-:S03]  /*2d860*/  F2FP.SATFINITE.E5M2.F32.PACK_AB_MERGE_C R4, R217, R218, RZ ;  /* 0x000000dad904723e */ /* 0x000fc600048060ff */
[----:B------:R-:W4:Y:S01]  /*2d870*/  LDL.LU R222, [R1+0x140] ;  /* 0x0001400001de7983 */ /* 0x000f220000300800 */
[----:B------:R-:W-:-:S03]  /*2d880*/  F2FP.SATFINITE.E5M2.F32.PACK_AB_MERGE_C R175, R199, R202, RZ ;  /* 0x000000cac7af723e */ /* 0x000fc600048060ff */
[----:B------:R-:W4:Y:S04]  /*2d890*/  LDL.LU R195, [R1+0x144] ;  /* 0x0001440001c37983 */ /* 0x000f280000300800 */
        /* <DEDUP_REMOVED lines=17> */
[----:B------:R-:W4:Y:S01]  /*2d9b0*/  LDL.LU R206, [R1+0x17c] ;  /* 0x00017c0001ce7983 */ /* 0x000f220000300800 */
[----:B0-----:R-:W-:Y:S01]  /*2d9c0*/  VIADD R7, R7, UR5 ;  /* 0x0000000507077c36 */ /* 0x001fe20008000000 */
[----:B------:R-:W-:-:S04]  /*2d9d0*/  ULDC UR5, c[0x0][0x248] ;  /* 0x0000920000057ab9 */ /* 0x000fc80000000800 */
[----:B------:R0:W-:Y:S02]  /*2d9e0*/  STL [R1+0xc4], R7 ;  /* 0x0000c40701007387 */ /* 0x0001e40000100800 */
        /* <DEDUP_REMOVED lines=11> */
[----:B------:R0:W-:Y:S01]  /*2daa0*/  STL [R1+0xd8], R7 ;  /* 0x0000d80701007387 */ /* 0x0001e20000100800 */
[----:B------:R-:W-:Y:S01]  /*2dab0*/  F2FP.SATFINITE.E5M2.F32.PACK_AB_MERGE_C R157, R157, R153, RZ ;  /* 0x000000999d9d723e */ /* 0x000fe200048060ff */
[----:B0-----:R-:W-:Y:S01]  /*2dac0*/  VIADD R7, R7, UR5 ;  /* 0x0000000507077c36 */ /* 0x001fe20008000000 */
[----:B------:R-:W-:-:S04]  /*2dad0*/  ULDC UR5, c[0x0][0x248] ;  /* 0x0000920000057ab9 */ /* 0x000fc80000000800 */
[----:B------:R0:W-:Y:S01]  /*2dae0*/  STL [R1+0xdc], R7 ;  /* 0x0000dc0701007387 */ /* 0x0001e20000100800 */
[----:B------:R-:W-:Y:S02]  /*2daf0*/  F2FP.SATFINITE.E5M2.F32.PACK_AB_MERGE_C R153, R179, R191, RZ ;  /* 0x000000bfb399723e */ /* 0x000fe400048060ff */
[----:B------:R-:W-:Y:S01]  /*2db00*/  F2FP.SATFINITE.E5M2.F32.PACK_AB_MERGE_C R180, R180, R228, RZ ;  /* 0x000000e4b4b4723e */ /* 0x000fe200048060ff */
[----:B0-----:R-:W-:Y:S01]  /*2db10*/  VIADD R7, R7, UR5 ;  /* 0x0000000507077c36 */ /* 0x001fe20008000000 */
[----:B------:R-:W-:-:S04]  /*2db20*/  ULDC UR5, c[0x0][0x248] ;  /* 0x0000920000057ab9 */ /* 0x000fc80000000800 */
[----:B------:R0:W-:Y:S01]  /*2db30*/  STL [R1+0xe0], R7 ;  /* 0x0000e00701007387 */ /* 0x0001e20000100800 */
[----:B------:R-:W-:Y:S02]  /*2db40*/  F2FP.SATFINITE.E5M2.F32.PACK_AB_MERGE_C R178, R178, R250, RZ ;  /* 0x000000fab2b2723e */ /* 0x000fe400048060ff */
[----:B------:R-:W-:Y:S01]  /*2db50*/  F2FP.SATFINITE.E5M2.F32.PACK_AB_MERGE_C R155, R187, R155, RZ ;  /* 0x0000009bbb9b723e */ /* 0x000fe200048060ff */
[----:B0-----:R-:W-:Y:S01]  /*2db60*/  VIADD R7, R7, UR5 ;  /* 0x0000000507077c36 */ /* 0x001fe20008000000 */
[----:B------:R-:W-:Y:S01]  /*2db70*/  F2FP.SATFINITE.E5M2.F32.PACK_AB_MERGE_C R185, R185, R231, RZ ;  /* 0x000000e7b9b9723e */ /* 0x000fe200048060ff */
[----:B------:R-:W-:Y:S01]  /*2db80*/  ULDC UR5, c[0x0][0x248] ;  /* 0x0000920000057ab9 */ /* 0x000fe20000000800 */
[----:B------:R-:W-:Y:S02]  /*2db90*/  F2FP.SATFINITE.E5M2.F32.PACK_AB_MERGE_C R182, R182, R229, RZ ;  /* 0x000000e5b6b6723e */ /* 0x000fe400048060ff */
[----:B------:R-:W-:Y:S02]  /*2dba0*/  F2FP.SATFINITE.E5M2.F32.PACK_AB_MERGE_C R177, R177, R235, RZ ;  /* 0x000000ebb1b1723e */ /* 0x000fe400048060ff */
[----:B--2---:R-:W-:-:S02]  /*2dbb0*/  F2FP.SATFINITE.E5M2.F32.PACK_AB_MERGE_C R231, R143, R142, RZ ;  /* 0x0000008e8fe7723e */ /* 0x004fc400048060ff */
[----:B---3--:R-:W-:Y:S02]  /*2dbc0*/  F2FP.SATFINITE.E5M2.F32.PACK_AB_MERGE_C R187, R140, R141, RZ ;  /* 0x0000008d8cbb723e */ /* 0x008fe400048060ff */
[----:B----4-:R-:W-:Y:S02]  /*2dbd0*/  F2FP.SATFINITE.E5M2.F32.PACK_AB_MERGE_C R189, R138, R139, RZ ;  /* 0x0000008b8abd723e */ /* 0x010fe400048060ff */
[----:B------:R-:W-:Y:S02]  /*2dbe0*/  F2FP.SATFINITE.E5M2.F32.PACK_AB_MERGE_C R191, R136, R137, RZ ;  /* 0x0000008988bf723e */ /* 0x000fe400048060ff */
[----:B------:R-:W2:Y:S01]  /*2dbf0*/  LDL.LU R136, [R1+0x180] ;  /* 0x0001800001887983 */ /* 0x000ea20000300800 */
[----:B------:R-:W-:Y:S02]  /*2dc00*/  F2FP.SATFINITE.E5M2.F32.PACK_AB_MERGE_C R229, R214, R217, RZ ;  /* 0x000000d9d6e5723e */ /* 0x000fe400048060ff */
[----:B------:R-:W-:Y:S02]  /*2dc10*/  F2FP.SATFINITE.E5M2.F32.PACK_AB_MERGE_C R202, R202, R213, RZ ;  /* 0x000000d5caca723e */ /* 0x000fe400048060ff */
[----:B------:R-:W-:-:S02]  /*2dc20*/  F2FP.SATFINITE.E5M2.F32.PACK_AB_MERGE_C R203, R203, R212, RZ ;  /* 0x000000d4cbcb723e */ /* 0x000fc400048060ff */
[----:B------:R-:W-:Y:S02]  /*2dc30*/  F2FP.SATFINITE.E5M2.F32.PACK_AB_MERGE_C R204, R204, R209, RZ ;  /* 0x000000d1cccc723e */ /* 0x000fe400048060ff */
[----:B------:R-:W-:Y:S02]  /*2dc40*/  F2FP.SATFINITE.E5M2.F32.PACK_AB_MERGE_C R228, R206, R208, RZ ;  /* 0x000000d0cee4723e */ /* 0x000fe400048060ff */
        /* <DEDUP_REMOVED lines=16> */
[----:B------:R-:W-:-:S02]  /*2dd50*/  F2FP.SATFINITE.E5M2.F32.PACK_AB_MERGE_C R158, R158, R152, RZ ;  /* 0x000000989e9e723e */ /* 0x000fc400048060ff */
[----:B------:R-:W-:Y:S02]  /*2dd60*/  F2FP.SATFINITE.E5M2.F32.PACK_AB_MERGE_C R152, R183, R181, RZ ;  /* 0x000000b5b798723e */ /* 0x000fe400048060ff */
[----:B------:R-:W-:Y:S02]  /*2dd70*/  F2FP.SATFINITE.E5M2.F32.PACK_AB_MERGE_C R183, R144, R145, RZ ;  /* 0x0000009190b7723e */ /* 0x000fe400048060ff */
[----:B------:R-:W4:Y:S01]  /*2dd80*/  LDL.LU R144, [R1+0x1c0] ;  /* 0x0001c00001907983 */ /* 0x000f220000300800 */
[----:B------:R-:W-:-:S03]  /*2dd90*/  F2FP.SATFINITE.E5M2.F32.PACK_AB_MERGE_C R199, R199, R218, RZ ;  /* 0x000000dac7c7723e */ /* 0x000fc600048060ff */
[----:B------:R-:W4:Y:S01]  /*2dda0*/  LDL.LU R217, [R1+0x1c4] ;  /* 0x0001c40001d97983 */ /* 0x000f220000300800 */
[----:B------:R-:W-:-:S03]  /*2ddb0*/  F2FP.SATFINITE.E5M2.F32.PACK_AB_MERGE_C R181, R147, R146, RZ ;  /* 0x0000009293b5723e */ /* 0x000fc600048060ff */
[----:B------:R-:W4:Y:S01]  /*2ddc0*/  LDL.LU R145, [R1+0x1c8] ;  /* 0x0001c80001917983 */ /* 0x000f220000300800 */
[----:B------:R-:W-:-:S03]  /*2ddd0*/  F2FP.SATFINITE.E5M2.F32.PACK_AB_MERGE_C R197, R197, R220, RZ ;  /* 0x000000dcc5c5723e */ /* 0x000fc600048060ff */
[----:B------:R-:W4:Y:S01]  /*2dde0*/  LDL.LU R218, [R1+0x1cc] ;  /* 0x0001cc0001da7983 */ /* 0x000f220000300800 */
[----:B------:R-:W-:-:S03]  /*2ddf0*/  F2FP.SATFINITE.E5M2.F32.PACK_AB_MERGE_C R174, R174, R234, RZ ;  /* 0x000000eaaeae723e */ /* 0x000fc600048060ff */
[----:B------:R-:W4:Y:S04]  /*2de00*/  LDL.LU R147, [R1+0x1d0] ;  /* 0x0001d00001937983 */ /* 0x000f280000300800 */
        /* <DEDUP_REMOVED lines=15> */
[----:B------:R-:W4:Y:S04]  /*2df00*/  LDL.LU R225, [R1+0x1f4] ;  /* 0x0001f40001e17983 */ /* 0x000f280000300800 */
[----:B------:R-:W4:Y:S04]  /*2df10*/  LDL.LU R150, [R1+0x1f8] ;  /* 0x0001f80001967983 */ /* 0x000f280000300800 */
[----:B------:R-:W4:Y:S01]  /*2df20*/  LDL.LU R236, [R1+0x1fc] ;  /* 0x0001fc0001ec7983 */ /* 0x000f220000300800 */
[----:B0-----:R-:W-:Y:S01]  /*2df30*/  VIADD R7, R7, UR5 ;  /* 0x0000000507077c36 */ /* 0x001fe20008000000 */
[----:B------:R-:W-:Y:S01]  /*2df40*/  ULDC UR5, c[0x0][0x248] ;  /* 0x0000920000057ab9 */ /* 0x000fe20000000800 */
[----:B--2---:R-:W-:-:S02]  /*2df50*/  F2FP.SATFINITE.E5M2.F32.PACK_AB_MERGE_C R206, R206, R136, RZ ;  /* 0x00000088cece723e */ /* 0x004fc400048060ff */
[----:B------:R-:W2:Y:S01]  /*2df60*/  LDL.LU R136, [R1+0x14e0] ;  /* 0x0014e00001887983 */ /* 0x000ea20000300800 */
[----:B---3--:R-:W-:-:S03]  /*2df70*/  F2FP.SATFINITE.E5M2.F32.PACK_AB_MERGE_C R208, R208, R137, RZ ;  /* 0x00000089d0d0723e */ /* 0x008fc600048060ff */
[----:B------:R-:W2:Y:S01]  /*2df80*/  LDL.LU R137, [R1+0x14dc] ;  /* 0x0014dc0001897983 */ /* 0x000ea20000300800 */
[----:B----4-:R-:W-:-:S03]  /*2df90*/  F2FP.SATFINITE.E5M2.F32.PACK_AB_MERGE_C R209, R209, R138, RZ ;  /* 0x0000008ad1d1723e */ /* 0x010fc600048060ff */
[----:B------:R-:W3:Y:S01]  /*2dfa0*/  LDL.LU R138, [R1+0x14d8] ;  /* 0x0014d800018a7983 */ /* 0x000ee20000300800 */
[----:B------:R-:W-:-:S03]  /*2dfb0*/  F2FP.SATFINITE.E5M2.F32.PACK_AB_MERGE_C R250, R250, R139, RZ ;  /* 0x0000008bfafa723e */ /* 0x000fc600048060ff */
[----:B------:R-:W3:Y:S04]  /*2dfc0*/  LDL.LU R139, [R1+0x14d4] ;  /* 0x0014d400018b7983 */ /* 0x000ee80000300800 */
[----:B------:R0:W-:Y:S01]  /*2dfd0*/  STL [R1+0xe8], R7 ;  /* 0x0000e80701007387 */ /* 0x0001e20000100800 */
[----:B------:R-:W-:-:S03]  /*2dfe0*/  F2FP.SATFINITE.E5M2.F32.PACK_AB_MERGE_C R212, R212, R140, RZ ;  /* 0x0000008cd4d4723e */ /* 0x000fc600048060ff */
[----:B------:R-:W4:Y:S01]  /*2dff0*/  LDL.LU R140, [R1+0x14d0] ;  /* 0x0014d000018c7983 */ /* 0x000f220000300800 */
[----:B0-----:R-:W-:Y:S01]  /*2e000*/  VIADD R7, R7, UR5 ;  /* 0x0000000507077c36 */ /* 0x001fe20008000000 */
[----:B------:R-:W-:Y:S01]  /*2e010*/  F2FP.SATFINITE.E5M2.F32.PACK_AB_MERGE_C R213, R213, R141, RZ ;  /* 0x0000008dd5d5723e */ /* 0x000fe200048060ff */
[----:B------:R-:W-:Y:S01]  /*2e020*/  ULDC UR5, c[0x0][0x248] ;  /* 0x0000920000057ab9 */ /* 0x000fe20000000800 */
[----:B------:R-:W4:Y:S04]  /*2e030*/  LDL.LU R141, [R1+0x14cc] ;  /* 0x0014cc00018d7983 */ /* 0x000f280000300800 */
[----:B------:R0:W-:Y:S01]  /*2e040*/  STL [R1+0xec], R7 ;  /* 0x0000ec0701007387 */ /* 0x0001e20000100800 */
[----:B------:R-:W-:-:S03]  /*2e050*/  F2FP.SATFINITE.E5M2.F32.PACK_AB_MERGE_C R214, R214, R143, RZ ;  /* 0x0000008fd6d6723e */ /* 0x000fc600048060ff */
[----:B------:R-:W2:Y:S01]  /*2e060*/  LDL.LU R143, [R1+0x14c8] ;  /* 0x0014c800018f7983 */ /* 0x000ea20000300800 */
[----:B------:R-:W-:-:S03]  /*2e070*/  F2FP.SATFINITE.E5M2.F32.PACK_AB_MERGE_C R235, R235, R142, RZ ;  /* 0x0000008eebeb723e */ /* 0x000fc600048060ff */
[----:B------:R-:W2:Y:S01]  /*2e080*/  LDL.LU R142, [R1+0x14c4] ;  /* 0x0014c400018e7983 */ /* 0x000ea20000300800 */
[----:B0-----:R-:W-:Y:S01]  /*2e090*/  VIADD R7, R7, UR5 ;  /* 0x0000000507077c36 */ /* 0x001fe20008000000 */
[----:B------:R-:W-:-:S04]  /*2e0a0*/  ULDC UR5, c[0x0][0x248] ;  /* 0x0000920000057ab9 */ /* 0x000fc80000000800 */
[----:B------:R0:W-:Y:S01]  /*2e0b0*/  STL [R1+0xf0], R7 ;  /* 0x0000f00701007387 */ /* 0x0001e20000100800 */
[----:B------:R-:W-:-:S03]  /*2e0c0*/  F2FP.SATFINITE.E5M2.F32.PACK_AB_MERGE_C R217, R217, R144, RZ ;  /* 0x00000090d9d9723e */ /* 0x000fc600048060ff */
[----:B------:R-:W3:Y:S01]  /*2e0d0*/  LDL.LU R144, [R1+0x14c0] ;  /* 0x0014c00001907983 */ /* 0x000ee20000300800 */
[----:B0-----:R-:W-:Y:S01]  /*2e0e0*/  VIADD R7, R7, UR5 ;  /* 0x0000000507077c36 */ /* 0x001fe20008000000 */
[----:B------:R-:W-:Y:S01]  /*2e0f0*/  F2FP.SATFINITE.E5M2.F32.PACK_AB_MERGE_C R218, R218, R145, RZ ;  /* 0x00000091dada723e */ /* 0x000fe200048060ff */
[----:B------:R-:W-:Y:S01]  /*2e100*/  ULDC UR5, c[0x0][0x248] ;  /* 0x0000920000057ab9 */ /* 0x000fe20000000800 */
        /* <DEDUP_REMOVED lines=17> */
[----:B------:R-:W3:Y:S01]  /*2e220*/  LDL.LU R151, [R1+0x14a8] ;  /* 0x0014a80001977983 */ /* 0x000ee20000300800 */
[----:B0-----:R-:W-:Y:S01]  /*2e230*/  VIADD R7, R7, UR5 ;  /* 0x0000000507077c36 */ /* 0x001fe20008000000 */
[----:B------:R-:W-:Y:S01]  /*2e240*/  F2FP.SATFINITE.E5M2.F32.PACK_AB_MERGE_C R236, R236, R150, RZ ;  /* 0x00000096ecec723e */ /* 0x000fe200048060ff */
[----:B------:R-:W-:Y:S01]  /*2e250*/  ULDC UR5, c[0x0][0x248] ;  /* 0x0000920000057ab9 */ /* 0x000fe20000000800 */
[----:B------:R-:W3:Y:S04]  /*2e260*/  LDL.LU R150, [R1+0x14a4] ;  /* 0x0014a40001967983 */ /* 0x000ee80000300800 */
        /* <DEDUP_REMOVED lines=72> */
[----:B------:R0:W-:Y:S04]  /*2e6f0*/  STL [R1+0x16c], R7 ;  /* 0x00016c0701007387 */ /* 0x0001e80000100800 */
[----:B------:R1:W-:Y:S01]  /*2e700*/  STL [R1+0xcf0], R25 ;  /* 0x000cf01901007387 */ /* 0x0003e20000100800 */
[----:B0-----:R-:W-:Y:S01]  /*2e710*/  VIADD R7, R7, UR5 ;  /* 0x0000000507077c36 */ /* 0x001fe20008000000 */
[----:B------:R-:W-:-:S04]  /*2e720*/  ULDC UR5, c[0x0][0x248] ;  /* 0x0000920000057ab9 */ /* 0x000fc80000000800 */
[----:B------:R0:W-:Y:S01]  /*2e730*/  STL [R1+0x170], R7 ;  /* 0x0001700701007387 */ /* 0x0001e20000100800 */
[----:B------:R-:W-:-:S03]  /*2e740*/  F2FP.SATFINITE.E5M2.F32.PACK_AB_MERGE_C R29, R127, R126, RZ ;  /* 0x0000007e7f1d723e */ /* 0x000fc600048060ff */
[----:B-1----:R-:W3:Y:S01]  /*2e750*/  LDL.LU R25, [R1+0xa04] ;  /* 0x000a040001197983 */ /* 0x002ee20000300800 */
[----:B0-----:R-:W-:Y:S01]  /*2e760*/  VIADD R7, R7, UR5 ;  /* 0x0000000507077c36 */ /* 0x001fe20008000000 */
[----:B------:R-:W-:-:S04]  /*2e770*/  ULDC UR5, c[0x0][0x248] ;  /* 0x0000920000057ab9 */ /* 0x000fc80000000800 */
[----:B------:R0:W-:Y:S04]  /*2e780*/  STL [R1+0x178], R7 ;  /* 0x0001780701007387 */ /* 0x0001e80000100800 */
[----:B------:R-:W3:Y:S01]  /*2e790*/  LDL.LU R27, [R1+0xa00] ;  /* 0x000a0000011b7983 */ /* 0x000ee20000300800 */
[----:B0-----:R-:W-:-:S03]  /*2e7a0*/  VIADD R7, R7, UR5 ;  /* 0x0000000507077c36 */ /* 0x001fc60008000000 */
[----:B------:R-:W-:Y:S01]  /*2e7b0*/  STL [R1+0xce8], R29 ;  /* 0x000ce81d01007387 */ /* 0x000fe20000100800 */
[----:B------:R-:W-:-:S03]  /*2e7c0*/  ULDC UR5, c[0x0][0x248] ;  /* 0x0000920000057ab9 */ /* 0x000fc60000000800 */
[----:B------:R0:W-:Y:S02]  /*2e7d0*/  STL [R1+0x17c], R7 ;  /* 0x00017c0701007387 */ /* 0x0001e40000100800 */
[----:B0-----:R-:W-:Y:S01]  /*2e7e0*/  VIADD R7, R7, UR5 ;  /* 0x0000000507077c36 */ /* 0x001fe20008000000 */
[----:B------:R-:W-:Y:S01]  /*2e7f0*/  ULDC UR5, c[0x0][0x248] ;  /* 0x0000920000057ab9 */ /* 0x000fe20000000800 */
[----:B------:R-:W-:-:S03]  /*2e800*/  F2FP.SATFINITE.E5M2.F32.PACK_AB_MERGE_C R29, R135, R134, RZ ;  /* 0x00000086871d723e */ /* 0x000fc600048060ff */
[----:B------:R0:W-:Y:S04]  /*2e810*/  STL [R1+0x184], R7 ;  /* 0x0001840701007387 */ /* 0x0001e80000100800 */
[----:B------:R2:W-:Y:S01]  /*2e820*/  STL [R1+0xce4], R29 ;  /* 0x000ce41d01007387 */ /* 0x0005e20000100800 */
[----:B0-----:R-:W-:Y:S01]  /*2e830*/  VIADD R7, R7, UR5 ;  /* 0x0000000507077c36 */ /* 0x001fe20008000000 */
[----:B------:R-:W-:-:S04]  /*2e840*/  ULDC UR5, c[0x0][0x248] ;  /* 0x0000920000057ab9 */ /* 0x000fc80000000800 */
[----:B------:R0:W-:Y:S01]  /*2e850*/  STL [R1+0x188], R7 ;  /* 0x0001880701007387 */ /* 0x0001e20000100800 */
[----:B--2---:R-:W-:Y:S01]  /*2e860*/  F2FP.SATFINITE.E5M2.F32.PACK_AB_MERGE_C R29, R143, R142, RZ ;  /* 0x0000008e8f1d723e */ /* 0x004fe200048060ff */
[----:B0-----:R-:W-:Y:S01]  /*2e870*/  VIADD R7, R7, UR5 ;  /* 0x0000000507077c36 */ /* 0x001fe20008000000 */
[----:B------:R-:W-:-:S04]  /*2e880*/  ULDC UR5, c[0x0][0x248] ;  /* 0x0000920000057ab9 */ /* 0x000fc80000000800 */
[----:B------:R0:W-:Y:S04]  /*2e890*/  STL [R1+0x190], R7 ;  /* 0x0001900701007387 */ /* 0x0001e80000100800 */
[----:B------:R4:W-:Y:S04]  /*2e8a0*/  STL [R1+0xd00], R29 ;  /* 0x000d001d01007387 */ /* 0x0009e80000100800 */
[----:B------:R-:W2:Y:S01]  /*2e8b0*/  LDL.LU R37, [R1+0x600] ;  /* 0x0006000001257983 */ /* 0x000ea20000300800 */
[----:B0-----:R-:W-:Y:S01]  /*2e8c0*/  VIADD R7, R7, UR5 ;  /* 0x0000000507077c36 */ /* 0x001fe20008000000 */
[----:B------:R-:W-:-:S04]  /*2e8d0*/  ULDC UR5, c[0x0][0x248] ;  /* 0x0000920000057ab9 */ /* 0x000fc80000000800 */
[----:B------:R0:W-:Y:S04]  /*2e8e0*/  STL [R1+0x18c], R7 ;  /* 0x00018c0701007387 */ /* 0x0001e80000100800 */
[----:B------:R-:W2:Y:S01]  /*2e8f0*/  LDL.LU R35, [R1+0xa08] ;  /* 0x000a080001237983 */ /* 0x000ea20000300800 */
[----:B----4-:R-:W-:Y:S02]  /*2e900*/  F2FP.SATFINITE.E5M2.F32.PACK_AB_MERGE_C R29, R147, R146, RZ ;  /* 0x00000092931d723e */ /* 0x010fe400048060ff */
[----:B------:R-:W-:Y:S01]  /*2e910*/  LOP3.LUT R9, R9, 0xffff, RZ, 0xc0, !PT ;  /* 0x0000ffff09097812 */ /* 0x000fe200078ec0ff */
[----:B0-----:R-:W-:Y:S02]  /*2e920*/  VIADD R7, R7, UR5 ;  /* 0x0000000507077c36 */ /* 0x001fe40008000000 */
[----:B------:R3:W-:Y:S01]  /*2e930*/  STL [R1+0xcf4], R29 ;  /* 0x000cf41d01007387 */ /* 0x0007e20000100800 */
[----:B------:R-:W-:Y:S01]  /*2e940*/  ULDC UR5, c[0x0][0x248] ;  /* 0x0000920000057ab9 */ /* 0x000fe20000000800 */
[----:B------:R-:W-:-:S02]  /*2e950*/  LOP3.LUT R8, R8, 0xffff, RZ, 0xc0, !PT ;  /* 0x0000ffff08087812 */ /* 0x000fc400078ec0ff */
[----:B------:R0:W-:Y:S01]  /*2e960*/  STL [R1+0x180], R7 ;  /* 0x0001800701007387 */ /* 0x0001e20000100800 */
[----:B---3--:R-:W-:Y:S01]  /*2e970*/  F2FP.SATFINITE.E5M2.F32.PACK_AB_MERGE_C R29, R151, R150, RZ ;  /* 0x00000096971d723e */ /* 0x008fe200048060ff */
[----:B0-----:R-:W-:-:S04]  /*2e980*/  VIADD R7, R7, UR5 ;  /* 0x0000000507077c36 */ /* 0x001fc80008000000 */
[----:B------:R-:W-:Y:S01]  /*2e990*/  STL [R1+0xcec], R29 ;  /* 0x000cec1d01007387 */ /* 0x000fe20000100800 */
[----:B------:R-:W-:-:S03]  /*2e9a0*/  ULDC UR5, c[0x0][0x248] ;  /* 0x0000920000057ab9 */ /* 0x000fc60000000800 */
[----:B------:R0:W-:Y:S01]  /*2e9b0*/  STL [R1+0x174], R7 ;  /* 0x0001740701007387 */ /* 0x0001e20000100800 */
[----:B------:R-:W-:Y:S01]  /*2e9c0*/  F2FP.SATFINITE.E5M2.F32.PACK_AB_MERGE_C R148, R149, R148, RZ ;  /* 0x000000949594723e */ /* 0x000fe200048060ff */
[----:B0-----:R-:W-:-:S03]  /*2e9d0*/  VIADD R7, R7, UR5 ;  /* 0x0000000507077c36 */ /* 0x001fc60008000000 */
[----:B------:R-:W-:Y:S01]  /*2e9e0*/  LOP3.LUT R148, R148, 0xffff, RZ, 0xc0, !PT ;  /* 0x0000ffff94947812 */ /* 0x000fe200078ec0ff */
[----:B------:R-:W-:Y:S01]  /*2e9f0*/  ULDC UR5, c[0x0][0x248] ;  /* 0x0000920000057ab9 */ /* 0x000fe20000000800 */
[----:B------:R-:W-:Y:S02]  /*2ea00*/  LOP3.LUT R11, R11, 0xffff, RZ, 0xc0, !PT ;  /* 0x0000ffff0b0b7812 */ /* 0x000fe400078ec0ff */
[----:B------:R-:W-:-:S04]  /*2ea10*/  LOP3.LUT R25, R25, 0xffff, RZ, 0xc0, !PT ;  /* 0x0000ffff19197812 */ /* 0x000fc800078ec0ff */
[----:B------:R-:W-:Y:S02]  /*2ea20*/  SHF.R.U32.HI R29, RZ, 0x8, R25 ;  /* 0x00000008ff1d7819 */ /* 0x000fe40000011619 */
[--C-:B------:R-:W-:Y:S02]  /*2ea30*/  PRMT R31, R25, 0x3340, R9.reuse ;  /* 0x00003340191f7816 */ /* 0x100fe40000000009 */
[----:B------:R-:W-:Y:S02]  /*2ea40*/  SHF.R.U32.HI R25, RZ, 0x8, R9 ;  /* 0x00000008ff197819 */ /* 0x000fe40000011609 */
[----:B------:R-:W-:-:S04]  /*2ea50*/  LOP3.LUT R27, R27, 0xffff, RZ, 0xc0, !PT ;  /* 0x0000ffff1b1b7812 */ /* 0x000fc800078ec0ff */
[----:B------:R-:W-:Y:S02]  /*2ea60*/  SHF.R.U32.HI R9, RZ, 0x8, R27 ;  /* 0x00000008ff097819 */ /* 0x000fe4000001161b */
[--C-:B------:R-:W-:Y:S01]  /*2ea70*/  PRMT R27, R27, 0x3340, R8.reuse ;  /* 0x000033401b1b7816 */ /* 0x100fe20000000008 */
[----:B------:R0:W-:Y:S01]  /*2ea80*/  STL [R1+0x11c4], R31 ;  /* 0x0011c41f01007387 */ /* 0x0001e20000100800 */
[----:B------:R-:W-:-:S03]  /*2ea90*/  SHF.R.U32.HI R8, RZ, 0x8, R8 ;  /* 0x00000008ff087819 */ /* 0x000fc60000011608 */
[----:B------:R-:W3:Y:S01]  /*2eaa0*/  LDL.LU R33, [R1+0xa0c] ;  /* 0x000a0c0001217983 */ /* 0x000ee20000300800 */
[----:B------:R-:W-:Y:S02]  /*2eab0*/  LOP3.LUT R29, R29, 0xffff, RZ, 0xc0, !PT ;  /* 0x0000ffff1d1d7812 */ /* 0x000fe400078ec0ff */
[----:B------:R-:W-:Y:S01]  /*2eac0*/  LOP3.LUT R25, R25, 0xffff, RZ, 0xc0, !PT ;  /* 0x0000ffff19197812 */ /* 0x000fe200078ec0ff */
[----:B------:R-:W-:Y:S01]  /*2ead0*/  STL [R1+0x11c0], R27 ;  /* 0x0011c01b01007387 */ /* 0x000fe20000100800 */
[----:B------:R-:W-:Y:S02]  /*2eae0*/  LOP3.LUT R9, R9, 0xffff, RZ, 0xc0, !PT ;  /* 0x0000ffff09097812 */ /* 0x000fe400078ec0ff */
[----:B------:R-:W-:Y:S01]  /*2eaf0*/  LOP3.LUT R8, R8, 0xffff, RZ, 0xc0, !PT ;  /* 0x0000ffff08087812 */ /* 0x000fe200078ec0ff */
[----:B0-----:R-:W4:Y:S01]  /*2eb00*/  LDL.LU R31, [R1+0x604] ;  /* 0x00060400011f7983 */ /* 0x001f220000300800 */
[----:B------:R-:W-:Y:S02]  /*2eb10*/  PRMT R25, R29, 0x3340, R25 ;  /* 0x000033401d197816 */ /* 0x000fe40000000019 */
[----:B------:R-:W-:Y:S01]  /*2eb20*/  PRMT R8, R9, 0x3340, R8 ;  /* 0x0000334009087816 */ /* 0x000fe20000000008 */
[----:B------:R0:W-:Y:S04]  /*2eb30*/  STL [R1+0x194], R7 ;  /* 0x0001940701007387 */ /* 0x0001e80000100800 */
[----:B------:R-:W-:Y:S04]  /*2eb40*/  STL [R1+0x10c0], R25 ;  /* 0x0010c01901007387 */ /* 0x000fe80000100800 */
[----:B------:R2:W-:Y:S01]  /*2eb50*/  STL [R1+0x10bc], R8 ;  /* 0x0010bc0801007387 */ /* 0x0005e20000100800 */
[----:B0-----:R-:W-:Y:S01]  /*2eb60*/  VIADD R7, R7, UR5 ;  /* 0x0000000507077c36 */ /* 0x001fe20008000000 */
[----:B------:R-:W-:-:S04]  /*2eb70*/  ULDC UR5, c[0x0][0x248] ;  /* 0x0000920000057ab9 */ /* 0x000fc80000000800 */
[----:B------:R0:W-:Y:S01]  /*2eb80*/  STL [R1+0x19c], R7 ;  /* 0x00019c0701007387 */ /* 0x0001e20000100800 */
[----:B--2---:R-:W-:-:S04]  /*2eb90*/  LOP3.LUT R8, R37, 0xffff, RZ, 0xc0, !PT ;  /* 0x0000ffff25087812 */ /* 0x004fc800078ec0ff */
[----:B------:R-:W-:Y:S02]  /*2eba0*/  SHF.R.U32.HI R25, RZ, 0x8, R8 ;  /* 0x00000008ff197819 */ /* 0x000fe40000011608 */
[----:B------:R-:W-:Y:S02]  /*2ebb0*/  PRMT R27, R8, 0x3340, R148 ;  /* 0x00003340081b7816 */ /* 0x000fe40000000094 */
[----:B------:R-:W-:-:S04]  /*2ebc0*/  LOP3.LUT R9, R35, 0xffff, RZ, 0xc0, !PT ;  /* 0x0000ffff23097812 */ /* 0x000fc800078ec0ff */
[----:B------:R-:W-:Y:S02]  /*2ebd0*/  SHF.R.U32.HI R8, RZ, 0x8, R9 ;  /* 0x00000008ff087819 */ /* 0x000fe40000011609 */
[----:B------:R-:W-:Y:S01]  /*2ebe0*/  PRMT R9, R9, 0x3340, R11 ;  /* 0x0000334009097816 */ /* 0x000fe2000000000b */
[----:B------:R-:W-:Y:S04]  /*2ebf0*/  STL [R1+0x11bc], R27 ;  /* 0x0011bc1b01007387 */ /* 0x000fe80000100800 */
[----:B------:R-:W2:Y:S04]  /*2ec00*/  LDL.LU R37, [R1+0xa14] ;  /* 0x000a140001257983 */ /* 0x000ea80000300800 */
[----:B------:R1:W-:Y:S04]  /*2ec10*/  STL [R1+0x11b8], R9 ;  /* 0x0011b80901007387 */ /* 0x0003e80000100800 */
[----:B------:R-:W2:Y:S01]  /*2ec20*/  LDL.LU R35, [R1+0xa10] ;  /* 0x000a100001237983 */ /* 0x000ea20000300800 */
[----:B------:R-:W-:-:S02]  /*2ec30*/  SHF.R.U32.HI R148, RZ, 0x8, R148 ;  /* 0x00000008ff947819 */ /* 0x000fc40000011694 */
[----:B------:R-:W-:Y:S02]  /*2ec40*/  SHF.R.U32.HI R11, RZ, 0x8, R11 ;  /* 0x00000008ff0b7819 */ /* 0x000fe4000001160b */
[----:B------:R-:W-:Y:S02]  /*2ec50*/  LOP3.LUT R25, R25, 0xffff, RZ, 0xc0, !PT ;  /* 0x0000ffff19197812 */ /* 0x000fe400078ec0ff */
[----:B------:R-:W-:Y:S02]  /*2ec60*/  LOP3.LUT R148, R148, 0xffff, RZ, 0xc0, !PT ;  /* 0x0000ffff94947812 */ /* 0x000fe400078ec0ff */
[----:B------:R-:W-:Y:S02]  /*2ec70*/  LOP3.LUT R8, R8, 0xffff, RZ, 0xc0, !PT ;  /* 0x0000ffff08087812 */ /* 0x000fe400078ec0ff */
[----:B------:R-:W-:Y:S01]  /*2ec80*/  LOP3.LUT R11, R11, 0xffff, RZ, 0xc0, !PT ;  /* 0x0000ffff0b0b7812 */ /* 0x000fe200078ec0ff */
[----:B0-----:R-:W-:Y:S01]  /*2ec90*/  VIADD R7, R7, UR5 ;  /* 0x0000000507077c36 */ /* 0x001fe20008000000 */
[----:B-1----:R-:W-:Y:S01]  /*2eca0*/  PRMT R9, R25, 0x3340, R148 ;  /* 0x0000334019097816 */ /* 0x002fe20000000094 */
[----:B------:R-:W-:Y:S01]  /*2ecb0*/  ULDC UR5, c[0x0][0x248] ;  /* 0x0000920000057ab9 */ /* 0x000fe20000000800 */
[----:B------:R-:W-:-:S02]  /*2ecc0*/  PRMT R8, R8, 0x3340, R11 ;  /* 0x0000334008087816 */ /* 0x000fc4000000000b */
[----:B------:R0:W-:Y:S01]  /*2ecd0*/  STL [R1+0x1a0], R7 ;  /* 0x0001a00701007387 */ /* 0x0001e20000100800 */
[----:B------:R-:W-:-:S03]  /*2ece0*/  F2FP.SATFINITE.E5M2.F32.PACK_AB_MERGE_C R144, R145, R144, RZ ;  /* 0x000000909190723e */ /* 0x000fc600048060ff */
[----:B------:R-:W-:Y:S01]  /*2ecf0*/  STL [R1+0x10b4], R9 ;  /* 0x0010b40901007387 */ /* 0x000fe20000100800 */
[----:B------:R-:W-:-:S03]  /*2ed00*/  LOP3.LUT R10, R10, 0xffff, RZ, 0xc0, !PT ;  /* 0x0000ffff0a0a7812 */ /* 0x000fc600078ec0ff */
[----:B------:R-:W-:Y:S01]  /*2ed10*/  STL [R1+0x10b0], R8 ;  /* 0x0010b00801007387 */ /* 0x000fe20000100800 */
[----:B------:R-:W-:Y:S01]  /*2ed20*/  LOP3.LUT R144, R144, 0xffff, RZ, 0xc0, !PT ;  /* 0x0000ffff90907812 */ /* 0x000fe200078ec0ff */
[----:B0-----:R-:W-:Y:S01]  /*2ed30*/  VIADD R7, R7, UR5 ;  /* 0x0000000507077c36 */ /* 0x001fe20008000000 */
[----:B------:R-:W-:-:S04]  /*2ed40*/  ULDC UR5, c[0x0][0x248] ;  /* 0x0000920000057ab9 */ /* 0x000fc80000000800 */
[----:B------:R0:W-:Y:S01]  /*2ed50*/  STL [R1+0x1a4], R7 ;  /* 0x0001a40701007387 */ /* 0x0001e20000100800 */
[----:B------:R-:W-:Y:S01]  /*2ed60*/  LOP3.LUT R13, R13, 0xffff, RZ, 0xc0, !PT ;  /* 0x0000ffff0d0d7812 */ /* 0x000fe200078ec0ff */
[----:B0-----:R-:W-:Y:S01]  /*2ed70*/  VIADD R7, R7, UR5 ;  /* 0x0000000507077c36 */ /* 0x001fe20008000000 */
[----:B------:R-:W-:Y:S01]  /*2ed80*/  ULDC UR5, c[0x0][0x248] ;  /* 0x0000920000057ab9 */ /* 0x000fe20000000800 */
[----:B------:R-:W-:Y:S02]  /*2ed90*/  LOP3.LUT R12, R12, 0xffff, RZ, 0xc0, !PT ;  /* 0x0000ffff0c0c7812 */ /* 0x000fe400078ec0ff */
[----:B---3--:R-:W-:-:S04]  /*2eda0*/  LOP3.LUT R8, R33, 0xffff, RZ, 0xc0, !PT ;  /* 0x0000ffff21087812 */ /* 0x008fc800078ec0ff */
[----:B------:R-:W-:Y:S02]  /*2edb0*/  SHF.R.U32.HI R11, RZ, 0x8, R8 ;  /* 0x00000008ff0b7819 */ /* 0x000fe40000011608 */
[----:B----4-:R-:W-:Y:S02]  /*2edc0*/  LOP3.LUT R9, R31, 0xffff, RZ, 0xc0, !PT ;  /* 0x0000ffff1f097812 */ /* 0x010fe400078ec0ff */
[----:B------:R-:W-:Y:S02]  /*2edd0*/  PRMT R25, R8, 0x3340, R10 ;  /* 0x0000334008197816 */ /* 0x000fe4000000000a */
[----:B------:R-:W-:Y:S02]  /*2ede0*/  SHF.R.U32.HI R8, RZ, 0x8, R9 ;  /* 0x00000008ff087819 */ /* 0x000fe40000011609 */
[----:B------:R-:W-:Y:S01]  /*2edf0*/  PRMT R9, R9, 0x3340, R144 ;  /* 0x0000334009097816 */ /* 0x000fe20000000090 */
[----:B------:R-:W-:Y:S01]  /*2ee00*/  STL [R1+0x11b4], R25 ;  /* 0x0011b41901007387 */ /* 0x000fe20000100800 */
[----:B------:R-:W-:-:S02]  /*2ee10*/  SHF.R.U32.HI R10, RZ, 0x8, R10 ;  /* 0x00000008ff0a7819 */ /* 0x000fc4000001160a */
[----:B------:R-:W-:Y:S01]  /*2ee20*/  SHF.R.U32.HI R144, RZ, 0x8, R144 ;  /* 0x00000008ff907819 */ /* 0x000fe20000011690 */
[----:B------:R-:W3:Y:S01]  /*2ee30*/  LDL.LU R33, [R1+0x608] ;  /* 0x0006080001217983 */ /* 0x000ee20000300800 */
[----:B------:R-:W-:Y:S02]  /*2ee40*/  LOP3.LUT R11, R11, 0xffff, RZ, 0xc0, !PT ;  /* 0x0000ffff0b0b7812 */ /* 0x000fe400078ec0ff */
[----:B------:R-:W-:Y:S01]  /*2ee50*/  LOP3.LUT R10, R10, 0xffff, RZ, 0xc0, !PT ;  /* 0x0000ffff0a0a7812 */ /* 0x000fe200078ec0ff */
[----:B------:R0:W-:Y:S01]  /*2ee60*/  STL [R1+0x11b0], R9 ;  /* 0x0011b00901007387 */ /* 0x0001e20000100800 */
[----:B------:R-:W-:Y:S02]  /*2ee70*/  LOP3.LUT R8, R8, 0xffff, RZ, 0xc0, !PT ;  /* 0x0000ffff08087812 */ /* 0x000fe400078ec0ff */
[----:B------:R-:W-:Y:S01]  /*2ee80*/  LOP3.LUT R144, R144, 0xffff, RZ, 0xc0, !PT ;  /* 0x0000ffff90907812 */ /* 0x000fe200078ec0ff */
[----:B------:R-:W4:Y:S03]  /*2ee90*/  LDL.LU R31, [R1+0xa18] ;  /* 0x000a1800011f7983 */ /* 0x000f260000300800 */
[----:B------:R-:W-:-:S02]  /*2eea0*/  PRMT R8, R8, 0x3340, R144 ;  /* 0x0000334008087816 */ /* 0x000fc40000000090 */
[----:B0-----:R-:W-:Y:S01]  /*2eeb0*/  PRMT R9, R11, 0x3340, R10 ;  /* 0x000033400b097816 */ /* 0x001fe2000000000a */
        /* <DEDUP_REMOVED lines=8> */
[----:B------:R-:W-:Y:S02]  /*2ef40*/  LOP3.LUT R9, R35, 0xffff, RZ, 0xc0, !PT ;  /* 0x0000ffff23097812 */ /* 0x000fe400078ec0ff */
[----:B------:R-:W-:Y:S02]  /*2ef50*/  PRMT R11, R8, 0x3340, R13 ;  /* 0x00003340080b7816 */ /* 0x000fe4000000000d */
        /* <DEDUP_REMOVED lines=16> */
[----:B------:R-:W-:Y:S01]  /*2f060*/  F2FP.SATFINITE.E5M2.F32.PACK_AB_MERGE_C R140, R141, R140, RZ ;  /* 0x0000008c8d8c723e */ /* 0x000fe200048060ff */
[----:B------:R0:W-:Y:S04]  /*2f070*/  STL [R1+0x1b4], R7 ;  /* 0x0001b40701007387 */ /* 0x0001e80000100800 */
[----:B------:R-:W-:Y:S01]  /*2f080*/  STL [R1+0x1098], R9 ;  /* 0x0010980901007387 */ /* 0x000fe20000100800 */
[----:B------:R-:W-:-:S03]  /*2f090*/  LOP3.LUT R140, R140, 0xffff, RZ, 0xc0, !PT ;  /* 0x0000ffff8c8c7812 */ /* 0x000fc600078ec0ff */
[----:B------:R-:W-:Y:S01]  /*2f0a0*/  STL [R1+0x1094], R8 ;  /* 0x0010940801007387 */ /* 0x000fe20000100800 */
[----:B------:R-:W-:Y:S01]  /*2f0b0*/  LOP3.LUT R16, R16, 0xffff, RZ, 0xc0, !PT ;  /* 0x0000ffff10107812 */ /* 0x000fe200078ec0ff */
[----:B0-----:R-:W-:Y:S01]  /*2f0c0*/  VIADD R7, R7, UR5 ;  /* 0x0000000507077c36 */ /* 0x001fe20008000000 */
[----:B------:R-:W-:-:S04]  /*2f0d0*/  ULDC UR5, c[0x0][0x248] ;  /* 0x0000920000057ab9 */ /* 0x000fc80000000800 */
[----:B------:R0:W-:Y:S01]  /*2f0e0*/  STL [R1+0x1bc], R7 ;  /* 0x0001bc0701007387 */ /* 0x0001e20000100800 */
[----:B------:R-:W-:Y:S01]  /*2f0f0*/  F2FP.SATFINITE.E5M2.F32.PACK_AB_MERGE_C R136, R137, R136, RZ ;  /* 0x000000888988723e */ /* 0x000fe200048060ff */
[----:B0-----:R-:W-:Y:S01]  /*2f100*/  VIADD R7, R7, UR5 ;  /* 0x0000000507077c36 */ /* 0x001fe20008000000 */
[----:B------:R-:W-:Y:S01]  /*2f110*/  LOP3.LUT R15, R15, 0xffff, RZ, 0xc0, !PT ;  /* 0x0000ffff0f0f7812 */ /* 0x000fe200078ec0ff */
        /* <DEDUP_REMOVED lines=105> */
[----:B------:R-:W-:-:S03]  /*2f7b0*/  LOP3.LUT R20, R20, 0xffff, RZ, 0xc0, !PT ;  /* 0x0000ffff14147812 */ /* 0x000fc600078ec0ff */
[----:B------:R-:W-:Y:S01]  /*2f7c0*/  STL [R1+0x1060], R9 ;  /* 0x0010600901007387 */ /* 0x000fe20000100800 */
[----:B------:R-:W-:-:S03]  /*2f7d0*/  LOP3.LUT R19, R19, 0xffff, RZ, 0xc0, !PT ;  /* 0x0000ffff13137812 */ /* 0x000fc600078ec0ff */
[----:B------:R-:W-:Y:S01]  /*2f7e0*/  STL [R1+0x105c], R8 ;  /* 0x00105c0801007387 */ /* 0x000fe20000100800 */
[----:B0-----:R-:W-:Y:S01]  /*2f7f0*/  VIADD R7, R7, UR5 ;  /* 0x0000000507077c36 */ /* 0x001fe20008000000 */
[----:B------:R-:W-:-:S04]  /*2f800*/  ULDC UR5, c[0x0][0x248] ;  /* 0x0000920000057ab9 */ /* 0x000fc80000000800 */
[----:B------:R0:W-:Y:S01]  /*2f810*/  STL [R1+0x1e4], R7 ;  /* 0x0001e40701007387 */ /* 0x0001e20000100800 */
[----:B------:R-:W-:Y:S02]  /*2f820*/  F2FP.SATFINITE.E5M2.F32.PACK_AB_MERGE_C R128, R129, R128, RZ ;  /* 0x000000808180723e */ /* 0x000fe400048060ff */
        /* <DEDUP_REMOVED lines=8> */
[--C-:B------:R-:W-:Y:S02]  /*2f8b0*/  PRMT R11, R8, 0x3340, R20.reuse ;  /* 0x00003340080b7816 */ /* 0x100fe40000000014 */
        /* <DEDUP_REMOVED lines=48> */
[----:B------:R-:W-:Y:S01]  /*2fbc0*/  F2FP.SATFINITE.E5M2.F32.PACK_AB_MERGE_C R124, R125, R124, RZ ;  /* 0x0000007c7d7c723e */ /* 0x000fe200048060ff */
[----:B0-----:R-:W-:-:S03]  /*2fbd0*/  VIADD R7, R7, UR5 ;  /* 0x0000000507077c36 */ /* 0x001fc60008000000 */
        /* <DEDUP_REMOVED lines=49> */
[----:B------:R-:W-:Y:S04]  /*2fef0*/  STL [R1+0x102c], R9 ;  /* 0x00102c0901007387 */ /* 0x000fe80000100800 */
        /* <DEDUP_REMOVED lines=91> */
[--C-:B------:R-:W-:Y:S02]  /*304b0*/  PRMT R11, R8, 0x3340, R156.reuse ;  /* 0x00003340080b7816 */ /* 0x100fe4000000009c */
        /* <DEDUP_REMOVED lines=16> */
[----:B------:R0:W-:Y:S04]  /*305c0*/  STL [R1+0x26c], R7 ;  /* 0x00026c0701007387 */ /* 0x0001e80000100800 */
        /* <DEDUP_REMOVED lines=1414> */
[----:B------:R-:W-:Y:S02]  /*35e30*/  SHF.R.U32.HI R249, RZ, 0x8, R249 ;  /* 0x00000008fff97819 */ /* 0x000fe400000116f9 */
[--C-:B------:R-:W-:Y:S01]  /*35e40*/  PRMT R9, R9, 0x3340, R248.reuse ;  /* 0x0000334009097816 */ /* 0x100fe200000000f8 */
[----:B------:R-:W-:Y:S01]  /*35e50*/  STL [R1+0xc6c], R11 ;  /* 0x000c6c0b01007387 */ /* 0x000fe20000100800 */
[----:B------:R-:W-:-:S02]  /*35e60*/  SHF.R.U32.HI R248, RZ, 0x8, R248 ;  /* 0x00000008fff87819 */ /* 0x000fc400000116f8 */
[----:B------:R-:W-:Y:S01]  /*35e70*/  LOP3.LUT R10, R10, 0xffff, RZ, 0xc0, !PT ;  /* 0x0000ffff0a0a7812 */ /* 0x000fe200078ec0ff */
[----:B------:R-:W3:Y:S01]  /*35e80*/  LDL.LU R33, [R1+0xc90] ;  /* 0x000c900001217983 */ /* 0x000ee20000300800 */
[----:B------:R-:W-:Y:S02]  /*35e90*/  LOP3.LUT R249, R249, 0xffff, RZ, 0xc0, !PT ;  /* 0x0000fffff9f97812 */ /* 0x000fe400078ec0ff */
[----:B------:R-:W-:Y:S01]  /*35ea0*/  LOP3.LUT R8, R8, 0xffff, RZ, 0xc0, !PT ;  /* 0x0000ffff08087812 */ /* 0x000fe200078ec0ff */
[----:B------:R0:W-:Y:S01]  /*35eb0*/  STL [R1+0xc68], R9 ;  /* 0x000c680901007387 */ /* 0x0001e20000100800 */
[----:B------:R-:W-:-:S03]  /*35ec0*/  LOP3.LUT R248, R248, 0xffff, RZ, 0xc0, !PT ;  /* 0x0000fffff8f87812 */ /* 0x000fc600078ec0ff */
[----:B------:R-:W4:Y:S01]  /*35ed0*/  LDL.LU R31, [R1+0x85c] ;  /* 0x00085c00011f7983 */ /* 0x000f220000300800 */
[----:B------:R-:W-:Y:S02]  /*35ee0*/  PRMT R8, R8, 0x3340, R248 ;  /* 0x0000334008087816 */ /* 0x000fe400000000f8 */
[----:B0-----:R-:W-:-:S05]  /*35ef0*/  PRMT R9, R10, 0x3340, R249 ;  /* 0x000033400a097816 */ /* 0x001fca00000000f9 */
[----:B------:R-:W-:Y:S04]  /*35f00*/  STL [R1+0xb28], R9 ;  /* 0x000b280901007387 */ /* 0x000fe80000100800 */
[----:B------:R0:W-:Y:S04]  /*35f10*/  STL [R1+0x484], R7 ;  /* 0x0004840701007387 */ /* 0x0001e80000100800 */
[----:B------:R2:W-:Y:S01]  /*35f20*/  STL [R1+0xb24], R8 ;  /* 0x000b240801007387 */ /* 0x0005e20000100800 */
[----:B0-----:R-:W-:Y:S01]  /*35f30*/  VIADD R7, R7, UR5 ;  /* 0x0000000507077c36 */ /* 0x001fe20008000000 */
[----:B------:R-:W-:-:S04]  /*35f40*/  ULDC UR5, c[0x0][0x248] ;  /* 0x0000920000057ab9 */ /* 0x000fc80000000800 */
[----:B------:R0:W-:Y:S01]  /*35f50*/  STL [R1+0x488], R7 ;  /* 0x0004880701007387 */ /* 0x0001e20000100800 */
[----:B--2---:R-:W-:-:S04]  /*35f60*/  LOP3.LUT R8, R37, 0xffff, RZ, 0xc0, !PT ;  /* 0x0000ffff25087812 */ /* 0x004fc800078ec0ff */
[--C-:B------:R-:W-:Y:S02]  /*35f70*/  PRMT R11, R8, 0x3340, R209.reuse ;  /* 0x00003340080b7816 */ /* 0x100fe400000000d1 */
[----:B------:R-:W-:Y:S02]  /*35f80*/  LOP3.LUT R9, R35, 0xffff, RZ, 0xc0, !PT ;  /* 0x0000ffff23097812 */ /* 0x000fe400078ec0ff */
[----:B------:R-:W-:Y:S02]  /*35f90*/  SHF.R.U32.HI R10, RZ, 0x8, R8 ;  /* 0x00000008ff0a7819 */ /* 0x000fe40000011608 */
[----:B------:R-:W-:Y:S02]  /*35fa0*/  SHF.R.U32.HI R209, RZ, 0x8, R209 ;  /* 0x00000008ffd17819 */ /* 0x000fe400000116d1 */
[----:B------:R-:W-:Y:S02]  /*35fb0*/  SHF.R.U32.HI R8, RZ, 0x8, R9 ;  /* 0x00000008ff087819 */ /* 0x000fe40000011609 */
[----:B------:R-:W-:-:S02]  /*35fc0*/  PRMT R9, R9, 0x3340, R252 ;  /* 0x0000334009097816 */ /* 0x000fc400000000fc */
[----:B------:R-:W-:Y:S02]  /*35fd0*/  LOP3.LUT R10, R10, 0xffff, RZ, 0xc0, !PT ;  /* 0x0000ffff0a0a7812 */ /* 0x000fe400078ec0ff */
[----:B------:R-:W-:Y:S01]  /*35fe0*/  LOP3.LUT R209, R209, 0xffff, RZ, 0xc0, !PT ;  /* 0x0000ffffd1d17812 */ /* 0x000fe200078ec0ff */
[----:B------:R-:W-:Y:S01]  /*35ff0*/  STL [R1+0xc64], R11 ;  /* 0x000c640b01007387 */ /* 0x000fe20000100800 */
[----:B0-----:R-:W-:Y:S01]  /*36000*/  VIADD R7, R7, UR5 ;  /* 0x0000000507077c36 */ /* 0x001fe20008000000 */
[----:B------:R-:W-:Y:S01]  /*36010*/  SHF.R.U32.HI R252, RZ, 0x8, R252 ;  /* 0x00000008fffc7819 */ /* 0x000fe200000116fc */
[----:B------:R-:W-:Y:S01]  /*36020*/  ULDC UR5, c[0x0][0x248] ;  /* 0x0000920000057ab9 */ /* 0x000fe20000000800 */
[----:B------:R0:W-:Y:S04]  /*36030*/  STL [R1+0xc60], R9 ;  /* 0x000c600901007387 */ /* 0x0001e80000100800 */
[----:B------:R-:W2:Y:S04]  /*36040*/  LDL.LU R39, [R1+0x860] ;  /* 0x0008600001277983 */ /* 0x000ea80000300800 */
[----:B------:R-:W2:Y:S01]  /*36050*/  LDL.LU R37, [R1+0xc94] ;  /* 0x000c940001257983 */ /* 0x000ea20000300800 */
[----:B0-----:R-:W-:-:S03]  /*36060*/  PRMT R9, R10, 0x3340, R209 ;  /* 0x000033400a097816 */ /* 0x001fc600000000d1 */
[----:B------:R0:W-:Y:S04]  /*36070*/  STL [R1+0x490], R7 ;  /* 0x0004900701007387 */ /* 0x0001e80000100800 */
[----:B------:R-:W-:Y:S04]  /*36080*/  STL [R1+0xb18], R9 ;  /* 0x000b180901007387 */ /* 0x000fe80000100800 */
[----:B------:R-:W2:Y:S01]  /*36090*/  LDL.LU R35, [R1+0x414] ;  /* 0x0004140001237983 */ /* 0x000ea20000300800 */
[----:B------:R-:W-:Y:S02]  /*360a0*/  LOP3.LUT R8, R8, 0xffff, RZ, 0xc0, !PT ;  /* 0x0000ffff08087812 */ /* 0x000fe400078ec0ff */
[----:B------:R-:W-:-:S04]  /*360b0*/  LOP3.LUT R252, R252, 0xffff, RZ, 0xc0, !PT ;  /* 0x0000fffffcfc7812 */ /* 0x000fc800078ec0ff */
[----:B------:R-:W-:Y:S02]  /*360c0*/  PRMT R8, R8, 0x3340, R252 ;  /* 0x0000334008087816 */ /* 0x000fe400000000fc */
[----:B------:R-:W-:-:S03]  /*360d0*/  LOP3.LUT R251, R251, 0xffff, RZ, 0xc0, !PT ;  /* 0x0000fffffbfb7812 */ /* 0x000fc600078ec0ff */
[----:B------:R-:W-:Y:S01]  /*360e0*/  STL [R1+0xb14], R8 ;  /* 0x000b140801007387 */ /* 0x000fe20000100800 */
[----:B------:R-:W-:Y:S01]  /*360f0*/  LOP3.LUT R206, R206, 0xffff, RZ, 0xc0, !PT ;  /* 0x0000ffffcece7812 */ /* 0x000fe200078ec0ff */
[----:B0-----:R-:W-:Y:S01]  /*36100*/  VIADD R7, R7, UR5 ;  /* 0x0000000507077c36 */ /* 0x001fe20008000000 */
[----:B------:R-:W-:-:S04]  /*36110*/  ULDC UR5, c[0x0][0x248] ;  /* 0x0000920000057ab9 */ /* 0x000fc80000000800 */
[----:B------:R0:W-:Y:S02]  /*36120*/  STL [R1+0x498], R7 ;  /* 0x0004980701007387 */ /* 0x0001e40000100800 */
[----:B0-----:R-:W-:Y:S01]  /*36130*/  VIADD R7, R7, UR5 ;  /* 0x0000000507077c36 */ /* 0x001fe20008000000 */
[----:B------:R-:W-:Y:S01]  /*36140*/  LOP3.LUT R208, R208, 0xffff, RZ, 0xc0, !PT ;  /* 0x0000ffffd0d07812 */ /* 0x000fe200078ec0ff */
[----:B------:R-:W-:Y:S01]  /*36150*/  ULDC UR5, c[0x0][0x248] ;  /* 0x0000920000057ab9 */ /* 0x000fe20000000800 */
[----:B---3--:R-:W-:-:S04]  /*36160*/  LOP3.LUT R8, R33, 0xffff, RZ, 0xc0, !PT ;  /* 0x0000ffff21087812 */ /* 0x008fc800078ec0ff */
[--C-:B------:R-:W-:Y:S02]  /*36170*/  PRMT R11, R8, 0x3340, R251.reuse ;  /* 0x00003340080b7816 */ /* 0x100fe400000000fb */
[----:B----4-:R-:W-:Y:S02]  /*36180*/  LOP3.LUT R9, R31, 0xffff, RZ, 0xc0, !PT ;  /* 0x0000ffff1f097812 */ /* 0x010fe400078ec0ff */
[----:B------:R-:W-:Y:S02]  /*36190*/  SHF.R.U32.HI R10, RZ, 0x8, R8 ;  /* 0x00000008ff0a7819 */ /* 0x000fe40000011608 */
[----:B------:R-:W-:Y:S02]  /*361a0*/  SHF.R.U32.HI R251, RZ, 0x8, R251 ;  /* 0x00000008fffb7819 */ /* 0x000fe400000116fb */
[----:B------:R-:W-:Y:S02]  /*361b0*/  SHF.R.U32.HI R8, RZ, 0x8, R9 ;  /* 0x00000008ff087819 */ /* 0x000fe40000011609 */
[----:B------:R-:W-:-:S02]  /*361c0*/  PRMT R9, R9, 0x3340, R206 ;  /* 0x0000334009097816 */ /* 0x000fc400000000ce */
[----:B------:R-:W-:Y:S02]  /*361d0*/  LOP3.LUT R10, R10, 0xffff, RZ, 0xc0, !PT ;  /* 0x0000ffff0a0a7812 */ /* 0x000fe400078ec0ff */
[----:B------:R-:W-:Y:S01]  /*361e0*/  LOP3.LUT R251, R251, 0xffff, RZ, 0xc0, !PT ;  /* 0x0000fffffbfb7812 */ /* 0x000fe200078ec0ff */
[----:B------:R-:W-:Y:S04]  /*361f0*/  STL [R1+0xc5c], R11 ;  /* 0x000c5c0b01007387 */ /* 0x000fe80000100800 */
[----:B------:R0:W-:Y:S01]  /*36200*/  STL [R1+0xc58], R9 ;  /* 0x000c580901007387 */ /* 0x0001e20000100800 */
[----:B------:R-:W-:-:S03]  /*36210*/  SHF.R.U32.HI R206, RZ, 0x8, R206 ;  /* 0x00000008ffce7819 */ /* 0x000fc600000116ce */
[----:B------:R-:W3:Y:S04]  /*36220*/  LDL.LU R43, [R1+0xc98] ;  /* 0x000c9800012b7983 */ /* 0x000ee80000300800 */
[----:B------:R-:W4:Y:S01]  /*36230*/  LDL.LU R33, [R1+0x420] ;  /* 0x0004200001217983 */ /* 0x000f220000300800 */
[----:B0-----:R-:W-:-:S05]  /*36240*/  PRMT R9, R10, 0x3340, R251 ;  /* 0x000033400a097816 */ /* 0x001fca00000000fb */
[----:B------:R-:W-:Y:S04]  /*36250*/  STL [R1+0xb08], R9 ;  /* 0x000b080901007387 */ /* 0x000fe80000100800 */
[----:B------:R0:W-:Y:S01]  /*36260*/  STL [R1+0x4a4], R7 ;  /* 0x0004a40701007387 */ /* 0x0001e20000100800 */
[----:B------:R-:W-:-:S03]  /*36270*/  LOP3.LUT R8, R8, 0xffff, RZ, 0xc0, !PT ;  /* 0x0000ffff08087812 */ /* 0x000fc600078ec0ff */
[----:B------:R-:W4:Y:S01]  /*36280*/  LDL.LU R31, [R1+0x864] ;  /* 0x00086400011f7983 */ /* 0x000f220000300800 */
[----:B------:R-:W-:-:S04]  /*36290*/  LOP3.LUT R206, R206, 0xffff, RZ, 0xc0, !PT ;  /* 0x0000ffffcece7812 */ /* 0x000fc800078ec0ff */
[----:B------:R-:W-:Y:S01]  /*362a0*/  PRMT R8, R8, 0x3340, R206 ;  /* 0x0000334008087816 */ /* 0x000fe200000000ce */
[----:B0-----:R-:W-:Y:S01]  /*362b0*/  VIADD R7, R7, UR5 ;  /* 0x0000000507077c36 */ /* 0x001fe20008000000 */
[----:B------:R-:W-:-:S03]  /*362c0*/  ULDC UR5, c[0x0][0x248] ;  /* 0x0000920000057ab9 */ /* 0x000fc60000000800 */
[----:B------:R0:W-:Y:S04]  /*362d0*/  STL [R1+0xb04], R8 ;  /* 0x000b040801007387 */ /* 0x0001e80000100800 */
[----:B------:R-:W-:Y:S01]  /*362e0*/  STL [R1+0x4a8], R7 ;  /* 0x0004a80701007387 */ /* 0x000fe20000100800 */
[----:B--2---:R-:W-:-:S04]  /*362f0*/  LOP3.LUT R9, R39, 0xffff, RZ, 0xc0, !PT ;  /* 0x0000ffff27097812 */ /* 0x004fc800078ec0ff */
[--C-:B------:R-:W-:Y:S02]  /*36300*/  PRMT R13, R9, 0x3340, R208.reuse ;  /* 0x00003340090d7816 */ /* 0x100fe400000000d0 */
[----:B------:R-:W-:Y:S02]  /*36310*/  LOP3.LUT R11, R37, 0xffff, RZ, 0xc0, !PT ;  /* 0x0000ffff250b7812 */ /* 0x000fe400078ec0ff */
[----:B0-----:R-:W-:Y:S01]  /*36320*/  SHF.R.U32.HI R8, RZ, 0x8, R9 ;  /* 0x00000008ff087819 */ /* 0x001fe20000011609 */
[----:B------:R0:W-:Y:S01]  /*36330*/  STL [R1+0xc54], R13 ;  /* 0x000c540d01007387 */ /* 0x0001e20000100800 */
[----:B------:R-:W-:Y:S02]  /*36340*/  SHF.R.U32.HI R9, RZ, 0x8, R208 ;  /* 0x00000008ff097819 */ /* 0x000fe400000116d0 */
[----:B------:R-:W-:-:S04]  /*36350*/  LOP3.LUT R12, R35, 0xffff, RZ, 0xc0, !PT ;  /* 0x0000ffff230c7812 */ /* 0x000fc800078ec0ff */
[----:B0-----:R-:W-:Y:S02]  /*36360*/  PRMT R13, R11, 0x3340, R12 ;  /* 0x000033400b0d7816 */ /* 0x001fe4000000000c */
[----:B------:R-:W-:Y:S02]  /*36370*/  LOP3.LUT R8, R8, 0xffff, RZ, 0xc0, !PT ;  /* 0x0000ffff08087812 */ /* 0x000fe400078ec0ff */
[----:B------:R-:W-:Y:S01]  /*36380*/  LOP3.LUT R9, R9, 0xffff, RZ, 0xc0, !PT ;  /* 0x0000ffff09097812 */ /* 0x000fe200078ec0ff */
[----:B------:R-:W-:Y:S01]  /*36390*/  STL [R1+0xc50], R13 ;  /* 0x000c500d01007387 */ /* 0x000fe20000100800 */
[----:B------:R-:W-:Y:S01]  /*363a0*/  VIADD R7, R7, UR5 ;  /* 0x0000000507077c36 */ /* 0x000fe20008000000 */
[----:B------:R-:W-:Y:S01]  /*363b0*/  SHF.R.U32.HI R10, RZ, 0x8, R11 ;  /* 0x00000008ff0a7819 */ /* 0x000fe2000001160b */
[----:B------:R-:W-:Y:S01]  /*363c0*/  ULDC UR5, c[0x0][0x248] ;  /* 0x0000920000057ab9 */ /* 0x000fe20000000800 */
[----:B------:R-:W2:Y:S01]  /*363d0*/  LDL.LU R41, [R1+0xca0] ;  /* 0x000ca00001297983 */ /* 0x000ea20000300800 */
[----:B------:R-:W-:-:S03]  /*363e0*/  PRMT R8, R8, 0x3340, R9 ;  /* 0x0000334008087816 */ /* 0x000fc60000000009 */
[----:B------:R-:W2:Y:S04]  /*363f0*/  LDL.LU R39, [R1+0x434] ;  /* 0x0004340001277983 */ /* 0x000ea80000300800 */
[----:B------:R-:W-:Y:S04]  /*36400*/  STL [R1+0x4b4], R7 ;  /* 0x0004b40701007387 */ /* 0x000fe80000100800 */
[----:B------:R-:W2:Y:S04]  /*36410*/  LDL.LU R37, [R1+0xc9c] ;  /* 0x000c9c0001257983 */ /* 0x000ea80000300800 */
[----:B------:R0:W-:Y:S04]  /*36420*/  STL [R1+0xafc], R8 ;  /* 0x000afc0801007387 */ /* 0x0001e80000100800 */
[----:B------:R-:W2:Y:S01]  /*36430*/  LDL.LU R35, [R1+0x430] ;  /* 0x0004300001237983 */ /* 0x000ea20000300800 */
[----:B------:R-:W-:-:S02]  /*36440*/  SHF.R.U32.HI R11, RZ, 0x8, R12 ;  /* 0x00000008ff0b7819 */ /* 0x000fc4000001160c */
[----:B------:R-:W-:Y:S02]  /*36450*/  LOP3.LUT R10, R10, 0xffff, RZ, 0xc0, !PT ;  /* 0x0000ffff0a0a7812 */ /* 0x000fe400078ec0ff */
[----:B------:R-:W-:-:S04]  /*36460*/  LOP3.LUT R11, R11, 0xffff, RZ, 0xc0, !PT ;  /* 0x0000ffff0b0b7812 */ /* 0x000fc800078ec0ff */
[----:B0-----:R-:W-:-:S05]  /*36470*/  PRMT R8, R10, 0x3340, R11 ;  /* 0x000033400a087816 */ /* 0x001fca000000000b */
[----:B------:R-:W-:Y:S01]  /*36480*/  STL [R1+0xaf4], R8 ;  /* 0x000af40801007387 */ /* 0x000fe20000100800 */
[----:B------:R-:W-:Y:S01]  /*36490*/  LOP3.LUT R204, R204, 0xffff, RZ, 0xc0, !PT ;  /* 0x0000ffffcccc7812 */ /* 0x000fe200078ec0ff */
[----:B------:R-:W-:Y:S01]  /*364a0*/  VIADD R7, R7, UR5 ;  /* 0x0000000507077c36 */ /* 0x000fe20008000000 */
[----:B------:R-:W-:-:S04]  /*364b0*/  ULDC UR5, c[0x0][0x248] ;  /* 0x0000920000057ab9 */ /* 0x000fc80000000800 */
[----:B------:R0:W-:Y:S02]  /*364c0*/  STL [R1+0x4b8], R7 ;  /* 0x0004b80701007387 */ /* 0x0001e40000100800 */
[----:B0-----:R-:W-:Y:S01]  /*364d0*/  VIADD R7, R7, UR5 ;  /* 0x0000000507077c36 */ /* 0x001fe20008000000 */
[----:B------:R-:W-:Y:S01]  /*364e0*/  ULDC UR5, c[0x0][0x248] ;  /* 0x0000920000057ab9 */ /* 0x000fe20000000800 */
[----:B---3--:R-:W-:Y:S02]  /*364f0*/  LOP3.LUT R10, R43, 0xffff, RZ, 0xc0, !PT ;  /* 0x0000ffff2b0a7812 */ /* 0x008fe400078ec0ff */
[----:B----4-:R-:W-:Y:S02]  /*36500*/  LOP3.LUT R8, R33, 0xffff, RZ, 0xc0, !PT ;  /* 0x0000ffff21087812 */ /* 0x010fe400078ec0ff */
[----:B------:R-:W-:Y:S02]  /*36510*/  SHF.R.U32.HI R11, RZ, 0x8, R10 ;  /* 0x00000008ff0b7819 */ /* 0x000fe4000001160a */
[----:B------:R-:W-:-:S02]  /*36520*/  PRMT R12, R10, 0x3340, R8 ;  /* 0x000033400a0c7816 */ /* 0x000fc40000000008 */
[----:B------:R-:W-:Y:S02]  /*36530*/  SHF.R.U32.HI R10, RZ, 0x8, R8 ;  /* 0x00000008ff0a7819 */ /* 0x000fe40000011608 */
[----:B------:R-:W-:-:S04]  /*36540*/  LOP3.LUT R9, R31, 0xffff, RZ, 0xc0, !PT ;  /* 0x0000ffff1f097812 */ /* 0x000fc800078ec0ff */
[----:B------:R-:W-:Y:S02]  /*36550*/  SHF.R.U32.HI R8, RZ, 0x8, R9 ;  /* 0x00000008ff087819 */ /* 0x000fe40000011609 */
[----:B------:R-:W-:Y:S01]  /*36560*/  PRMT R9, R9, 0x3340, R204 ;  /* 0x0000334009097816 */ /* 0x000fe200000000cc */
[----:B------:R-:W-:Y:S01]  /*36570*/  STL [R1+0xc4c], R12 ;  /* 0x000c4c0c01007387 */ /* 0x000fe20000100800 */
[----:B------:R-:W-:-:S03]  /*36580*/  LOP3.LUT R11, R11, 0xffff, RZ, 0xc0, !PT ;  /* 0x0000ffff0b0b7812 */ /* 0x000fc600078ec0ff */
[----:B------:R0:W-:Y:S01]  /*36590*/  STL [R1+0xc48], R9 ;  /* 0x000c480901007387 */ /* 0x0001e20000100800 */
[----:B------:R-:W-:-:S03]  /*365a0*/  LOP3.LUT R10, R10, 0xffff, RZ, 0xc0, !PT ;  /* 0x0000ffff0a0a7812 */ /* 0x000fc600078ec0ff */
[----:B------:R-:W3:Y:S01]  /*365b0*/  LDL.LU R33, [R1+0x86c] ;  /* 0x00086c0001217983 */ /* 0x000ee20000300800 */
[----:B------:R-:W-:-:S03]  /*365c0*/  SHF.R.U32.HI R204, RZ, 0x8, R204 ;  /* 0x00000008ffcc7819 */ /* 0x000fc600000116cc */
[----:B------:R-:W4:Y:S01]  /*365d0*/  LDL.LU R31, [R1+0x868] ;  /* 0x00086800011f7983 */ /* 0x000f220000300800 */
[----:B0-----:R-:W-:Y:S02]  /*365e0*/  PRMT R9, R11, 0x3340, R10 ;  /* 0x000033400b097816 */ /* 0x001fe4000000000a */
[----:B------:R-:W-:Y:S02]  /*365f0*/  LOP3.LUT R8, R8, 0xffff, RZ, 0xc0, !PT ;  /* 0x0000ffff08087812 */ /* 0x000fe400078ec0ff */
[----:B------:R-:W-:Y:S01]  /*36600*/  LOP3.LUT R204, R204, 0xffff, RZ, 0xc0, !PT ;  /* 0x0000ffffcccc7812 */ /* 0x000fe200078ec0ff */
[----:B------:R0:W-:Y:S03]  /*36610*/  STL [R1+0x4c0], R7 ;  /* 0x0004c00701007387 */ /* 0x0001e60000100800 */
[----:B------:R-:W-:Y:S01]  /*36620*/  PRMT R8, R8, 0x3340, R204 ;  /* 0x0000334008087816 */ /* 0x000fe200000000cc */
[----:B------:R2:W-:Y:S04]  /*36630*/  STL [R1+0xae8], R9 ;  /* 0x000ae80901007387 */ /* 0x0005e80000100800 */
[----:B------:R1:W-:Y:S01]  /*36640*/  STL [R1+0xae4], R8 ;  /* 0x000ae40801007387 */ /* 0x0003e20000100800 */
[----:B0-----:R-:W-:Y:S01]  /*36650*/  VIADD R7, R7, UR5 ;  /* 0x0000000507077c36 */ /* 0x001fe20008000000 */
[----:B------:R-:W-:-:S04]  /*36660*/  ULDC UR5, c[0x0][0x248] ;  /* 0x0000920000057ab9 */ /* 0x000fc80000000800 */
[----:B------:R-:W-:Y:S01]  /*36670*/  STL [R1+0x4c4], R7 ;  /* 0x0004c40701007387 */ /* 0x000fe20000100800 */
[----:B--2---:R-:W-:Y:S02]  /*36680*/  LOP3.LUT R9, R41, 0xffff, RZ, 0xc0, !PT ;  /* 0x0000ffff29097812 */ /* 0x004fe400078ec0ff */
[----:B------:R-:W-:Y:S02]  /*36690*/  LOP3.LUT R10, R39, 0xffff, RZ, 0xc0, !PT ;  /* 0x0000ffff270a7812 */ /* 0x000fe400078ec0ff */
[----:B-1----:R-:W-:Y:S02]  /*366a0*/  SHF.R.U32.HI R8, RZ, 0x8, R9 ;  /* 0x00000008ff087819 */ /* 0x002fe40000011609 */
[--C-:B------:R-:W-:Y:S02]  /*366b0*/  PRMT R13, R9, 0x3340, R10.reuse ;  /* 0x00003340090d7816 */ /* 0x100fe4000000000a */
[----:B------:R-:W-:Y:S02]  /*366c0*/  SHF.R.U32.HI R9, RZ, 0x8, R10 ;  /* 0x00000008ff097819 */ /* 0x000fe4000001160a */
[----:B------:R-:W-:Y:S01]  /*366d0*/  LOP3.LUT R11, R37, 0xffff, RZ, 0xc0, !PT ;  /* 0x0000ffff250b7812 */ /* 0x000fe200078ec0ff */
[----:B------:R0:W-:Y:S01]  /*366e0*/  STL [R1+0xc44], R13 ;  /* 0x000c440d01007387 */ /* 0x0001e20000100800 */
[----:B------:R-:W-:-:S02]  /*366f0*/  LOP3.LUT R8, R8, 0xffff, RZ, 0xc0, !PT ;  /* 0x0000ffff08087812 */ /* 0x000fc400078ec0ff */
[----:B------:R-:W-:Y:S02]  /*36700*/  LOP3.LUT R12, R35, 0xffff, RZ, 0xc0, !PT ;  /* 0x0000ffff230c7812 */ /* 0x000fe400078ec0ff */
[----:B------:R-:W-:Y:S02]  /*36710*/  LOP3.LUT R9, R9, 0xffff, RZ, 0xc0, !PT ;  /* 0x0000ffff09097812 */ /* 0x000fe400078ec0ff */
[----:B0-----:R-:W-:Y:S01]  /*36720*/  PRMT R13, R11, 0x3340, R12 ;  /* 0x000033400b0d7816 */ /* 0x001fe2000000000c */
[----:B------:R-:W-:Y:S01]  /*36730*/  VIADD R7, R7, UR5 ;  /* 0x0000000507077c36 */ /* 0x000fe20008000000 */
[----:B------:R-:W-:Y:S01]  /*36740*/  PRMT R8, R8, 0x3340, R9 ;  /* 0x0000334008087816 */ /* 0x000fe20000000009 */
[----:B------:R-:W-:Y:S02]  /*36750*/  ULDC UR5, c[0x0][0x248] ;  /* 0x0000920000057ab9 */ /* 0x000fe40000000800 */
[----:B------:R-:W-:Y:S04]  /*36760*/  STL [R1+0xc38], R13 ;  /* 0x000c380d01007387 */ /* 0x000fe80000100800 */
[----:B------:R-:W2:Y:S04]  /*36770*/  LDL.LU R43, [R1+0xca8] ;  /* 0x000ca800012b7983 */ /* 0x000ea80000300800 */
[----:B------:R-:W2:Y:S04]  /*36780*/  LDL.LU R41, [R1+0x448] ;  /* 0x0004480001297983 */ /* 0x000ea80000300800 */
[----:B------:R0:W-:Y:S04]  /*36790*/  STL [R1+0xadc], R8 ;  /* 0x000adc0801007387 */ /* 0x0001e80000100800 */
[----:B------:R1:W-:Y:S04]  /*367a0*/  STL [R1+0x4d0], R7 ;  /* 0x0004d00701007387 */ /* 0x0003e80000100800 */
[----:B------:R-:W2:Y:S04]  /*367b0*/  LDL.LU R37, [R1+0xca4] ;  /* 0x000ca40001257983 */ /* 0x000ea80000300800 */
[----:B------:R-:W2:Y:S01]  /*367c0*/  LDL.LU R35, [R1+0x440] ;  /* 0x0004400001237983 */ /* 0x000ea20000300800 */
[----:B------:R-:W-:-:S02]  /*367d0*/  SHF.R.U32.HI R10, RZ, 0x8, R11 ;  /* 0x00000008ff0a7819 */ /* 0x000fc4000001160b */
[----:B------:R-:W-:Y:S02]  /*367e0*/  SHF.R.U32.HI R11, RZ, 0x8, R12 ;  /* 0x00000008ff0b7819 */ /* 0x000fe4000001160c */
[----:B------:R-:W-:Y:S02]  /*367f0*/  LOP3.LUT R10, R10, 0xffff, RZ, 0xc0, !PT ;  /* 0x0000ffff0a0a7812 */ /* 0x000fe400078ec0ff */
[----:B------:R-:W-:-:S04]  /*36800*/  LOP3.LUT R11, R11, 0xffff, RZ, 0xc0, !PT ;  /* 0x0000ffff0b0b7812 */ /* 0x000fc800078ec0ff */
[----:B0-----:R-:W-:Y:S02]  /*36810*/  PRMT R8, R10, 0x3340, R11 ;  /* 0x000033400a087816 */ /* 0x001fe4000000000b */
[----:B------:R-:W-:-:S03]  /*36820*/  LOP3.LUT R202, R202, 0xffff, RZ, 0xc0, !PT ;  /* 0x0000ffffcaca7812 */ /* 0x000fc600078ec0ff */
[----:B------:R-:W-:Y:S01]  /*36830*/  STL [R1+0xad8], R8 ;  /* 0x000ad80801007387 */ /* 0x000fe20000100800 */
[----:B------:R-:W-:Y:S01]  /*36840*/  LOP3.LUT R203, R203, 0xffff, RZ, 0xc0, !PT ;  /* 0x0000ffffcbcb7812 */ /* 0x000fe200078ec0ff */
[----:B-1----:R-:W-:Y:S01]  /*36850*/  VIADD R7, R7, UR5 ;  /* 0x0000000507077c36 */ /* 0x002fe20008000000 */
[----:B------:R-:W-:-:S04]  /*36860*/  ULDC UR5, c[0x0][0x248] ;  /* 0x0000920000057ab9 */ /* 0x000fc80000000800 */
[----:B------:R0:W-:Y:S02]  /*36870*/  STL [R1+0x4d4], R7 ;  /* 0x0004d40701007387 */ /* 0x0001e40000100800 */
[----:B0-----:R-:W-:Y:S01]  /*36880*/  VIADD R7, R7, UR5 ;  /* 0x0000000507077c36 */ /* 0x001fe20008000000 */
[----:B------:R-:W-:Y:S01]  /*36890*/  ULDC UR5, c[0x0][0x248] ;  /* 0x0000920000057ab9 */ /* 0x000fe20000000800 */
[----:B---3--:R-:W-:Y:S02]  /*368a0*/  LOP3.LUT R8, R33, 0xffff, RZ, 0xc0, !PT ;  /* 0x0000ffff21087812 */ /* 0x008fe400078ec0ff */
[----:B----4-:R-:W-:Y:S02]  /*368b0*/  LOP3.LUT R9, R31, 0xffff, RZ, 0xc0, !PT ;  /* 0x0000ffff1f097812 */ /* 0x010fe400078ec0ff */
[----:B------:R-:W-:Y:S02]  /*368c0*/  PRMT R11, R8, 0x3340, R202 ;  /* 0x00003340080b7816 */ /* 0x000fe400000000ca */
[----:B------:R-:W-:-:S02]  /*368d0*/  SHF.R.U32.HI R10, RZ, 0x8, R8 ;  /* 0x00000008ff0a7819 */ /* 0x000fc40000011608 */
[----:B------:R-:W-:Y:S02]  /*368e0*/  SHF.R.U32.HI R202, RZ, 0x8, R202 ;  /* 0x00000008ffca7819 */ /* 0x000fe400000116ca */
[----:B------:R-:W-:Y:S02]  /*368f0*/  SHF.R.U32.HI R8, RZ, 0x8, R9 ;  /* 0x00000008ff087819 */ /* 0x000fe40000011609 */
[----:B------:R-:W-:Y:S02]  /*36900*/  PRMT R9, R9, 0x3340, R203 ;  /* 0x0000334009097816 */ /* 0x000fe400000000cb */
[----:B------:R-:W-:Y:S02]  /*36910*/  LOP3.LUT R10, R10, 0xffff, RZ, 0xc0, !PT ;  /* 0x0000ffff0a0a7812 */ /* 0x000fe400078ec0ff */
[----:B------:R-:W-:Y:S01]  /*36920*/  LOP3.LUT R202, R202, 0xffff, RZ, 0xc0, !PT ;  /* 0x0000ffffcaca7812 */ /* 0x000fe200078ec0ff */
[----:B------:R-:W-:Y:S04]  /*36930*/  STL [R1+0xc28], R11 ;  /* 0x000c280b01007387 */ /* 0x000fe80000100800 */
[----:B------:R0:W-:Y:S04]  /*36940*/  STL [R1+0xc30], R9 ;  /* 0x000c300901007387 */ /* 0x0001e80000100800 */
[----:B------:R-:W3:Y:S04]  /*36950*/  LDL.LU R39, [R1+0x870] ;  /* 0x0008700001277983 */ /* 0x000ee80000300800 */
[----:B------:R-:W4:Y:S01]  /*36960*/  LDL.LU R33, [R1+0xcac] ;  /* 0x000cac0001217983 */ /* 0x000f220000300800 */
[----:B0-----:R-:W-:-:S03]  /*36970*/  PRMT R9, R10, 0x3340, R202 ;  /* 0x000033400a097816 */ /* 0x001fc600000000ca */
[----:B------:R0:W-:Y:S04]  /*36980*/  STL [R1+0x4e0], R7 ;  /* 0x0004e00701007387 */ /* 0x0001e80000100800 */
[----:B------:R-:W-:Y:S01]  /*36990*/  STL [R1+0xacc], R9 ;  /* 0x000acc0901007387 */ /* 0x000fe20000100800 */
[----:B------:R-:W-:-:S03]  /*369a0*/  SHF.R.U32.HI R203, RZ, 0x8, R203 ;  /* 0x00000008ffcb7819 */ /* 0x000fc600000116cb */
[----:B------:R-:W4:Y:S01]  /*369b0*/  LDL.LU R31, [R1+0x450] ;  /* 0x00045000011f7983 */ /* 0x000f220000300800 */
[----:B------:R-:W-:Y:S02]  /*369c0*/  LOP3.LUT R8, R8, 0xffff, RZ, 0xc0, !PT ;  /* 0x0000ffff08087812 */ /* 0x000fe400078ec0ff */
[----:B------:R-:W-:Y:S01]  /*369d0*/  LOP3.LUT R203, R203, 0xffff, RZ, 0xc0, !PT ;  /* 0x0000ffffcbcb7812 */ /* 0x000fe200078ec0ff */
[----:B0-----:R-:W-:Y:S01]  /*369e0*/  VIADD R7, R7, UR5 ;  /* 0x0000000507077c36 */ /* 0x001fe20008000000 */
[----:B------:R-:W-:Y:S02]  /*369f0*/  ULDC UR5, c[0x0][0x248] ;  /* 0x0000920000057ab9 */ /* 0x000fe40000000800 */
[----:B------:R-:W-:-:S05]  /*36a00*/  PRMT R8, R8, 0x3340, R203 ;  /* 0x0000334008087816 */ /* 0x000fca00000000cb */
[----:B------:R-:W-:Y:S04]  /*36a10*/  STL [R1+0xad0], R8 ;  /* 0x000ad00801007387 */ /* 0x000fe80000100800 */
[----:B------:R0:W-:Y:S02]  /*36a20*/  STL [R1+0x4e8], R7 ;  /* 0x0004e80701007387 */ /* 0x0001e40000100800 */
[----:B0-----:R-:W-:Y:S01]  /*36a30*/  VIADD R7, R7, UR5 ;  /* 0x0000000507077c36 */ /* 0x001fe20008000000 */
[----:B------:R-:W-:Y:S01]  /*36a40*/  LOP3.LUT R199, R199, 0xffff, RZ, 0xc0, !PT ;  /* 0x0000ffffc7c77812 */ /* 0x000fe200078ec0ff */
[----:B------:R-:W-:Y:S01]  /*36a50*/  ULDC UR5, c[0x0][0x248] ;  /* 0x0000920000057ab9 */ /* 0x000fe20000000800 */
[----:B--2---:R-:W-:Y:S02]  /*36a60*/  LOP3.LUT R9, R43, 0xffff, RZ, 0xc0, !PT ;  /* 0x0000ffff2b097812 */ /* 0x004fe400078ec0ff */
[----:B------:R-:W-:-:S04]  /*36a70*/  LOP3.LUT R10, R41, 0xffff, RZ, 0xc0, !PT ;  /* 0x0000ffff290a7812 */ /* 0x000fc800078ec0ff */
[----:B------:R-:W-:-:S05]  /*36a80*/  PRMT R13, R9, 0x3340, R10 ;  /* 0x00003340090d7816 */ /* 0x000fca000000000a */
[----:B------:R0:W-:Y:S01]  /*36a90*/  STL [R1+0xc1c], R13 ;  /* 0x000c1c0d01007387 */ /* 0x0001e20000100800 */
[----:B------:R-:W-:Y:S02]  /*36aa0*/  LOP3.LUT R11, R37, 0xffff, RZ, 0xc0, !PT ;  /* 0x0000ffff250b7812 */ /* 0x000fe400078ec0ff */
[----:B------:R-:W-:-:S04]  /*36ab0*/  LOP3.LUT R12, R35, 0xffff, RZ, 0xc0, !PT ;  /* 0x0000ffff230c7812 */ /* 0x000fc800078ec0ff */
[----:B0-----:R-:W-:-:S05]  /*36ac0*/  PRMT R13, R11, 0x3340, R12 ;  /* 0x000033400b0d7816 */ /* 0x001fca000000000c */
[----:B------:R-:W-:Y:S04]  /*36ad0*/  STL [R1+0xc14], R13 ;  /* 0x000c140d01007387 */ /* 0x000fe80000100800 */
[----:B------:R-:W2:Y:S04]  /*36ae0*/  LDL.LU R41, [R1+0xcb0] ;  /* 0x000cb00001297983 */ /* 0x000ea80000300800 */
[----:B------:R-:W2:Y:S04]  /*36af0*/  LDL.LU R37, [R1+0x454] ;  /* 0x0004540001257983 */ /* 0x000ea80000300800 */
[----:B------:R0:W-:Y:S04]  /*36b00*/  STL [R1+0x4f0], R7 ;  /* 0x0004f00701007387 */ /* 0x0001e80000100800 */
[----:B------:R-:W2:Y:S01]  /*36b10*/  LDL.LU R35, [R1+0x874] ;  /* 0x0008740001237983 */ /* 0x000ea20000300800 */
[----:B------:R-:W-:-:S02]  /*36b20*/  SHF.R.U32.HI R8, RZ, 0x8, R9 ;  /* 0x00000008ff087819 */ /* 0x000fc40000011609 */
[----:B------:R-:W-:Y:S02]  /*36b30*/  SHF.R.U32.HI R9, RZ, 0x8, R10 ;  /* 0x00000008ff097819 */ /* 0x000fe4000001160a */
[----:B------:R-:W-:Y:S02]  /*36b40*/  LOP3.LUT R8, R8, 0xffff, RZ, 0xc0, !PT ;  /* 0x0000ffff08087812 */ /* 0x000fe400078ec0ff */
[----:B------:R-:W-:Y:S02]  /*36b50*/  LOP3.LUT R9, R9, 0xffff, RZ, 0xc0, !PT ;  /* 0x0000ffff09097812 */ /* 0x000fe400078ec0ff */
[----:B------:R-:W-:Y:S02]  /*36b60*/  SHF.R.U32.HI R10, RZ, 0x8, R11 ;  /* 0x00000008ff0a7819 */ /* 0x000fe4000001160b */
[----:B------:R-:W-:Y:S02]  /*36b70*/  SHF.R.U32.HI R11, RZ, 0x8, R12 ;  /* 0x00000008ff0b7819 */ /* 0x000fe4000001160c */
[----:B------:R-:W-:-:S02]  /*36b80*/  PRMT R8, R8, 0x3340, R9 ;  /* 0x0000334008087816 */ /* 0x000fc40000000009 */
[----:B------:R-:W-:Y:S02]  /*36b90*/  LOP3.LUT R10, R10, 0xffff, RZ, 0xc0, !PT ;  /* 0x0000ffff0a0a7812 */ /* 0x000fe400078ec0ff */
[----:B------:R-:W-:Y:S01]  /*36ba0*/  LOP3.LUT R11, R11, 0xffff, RZ, 0xc0, !PT ;  /* 0x0000ffff0b0b7812 */ /* 0x000fe200078ec0ff */
[----:B------:R1:W-:Y:S01]  /*36bb0*/  STL [R1+0xabc], R8 ;  /* 0x000abc0801007387 */ /* 0x0003e20000100800 */
[----:B0-----:R-:W-:Y:S01]  /*36bc0*/  VIADD R7, R7, UR5 ;  /* 0x0000000507077c36 */ /* 0x001fe20008000000 */
[----:B------:R-:W-:Y:S01]  /*36bd0*/  ULDC UR5, c[0x0][0x248] ;  /* 0x0000920000057ab9 */ /* 0x000fe20000000800 */
[----:B-1----:R-:W-:-:S05]  /*36be0*/  PRMT R8, R10, 0x3340, R11 ;  /* 0x000033400a087816 */ /* 0x002fca000000000b */
[----:B------:R-:W-:Y:S04]  /*36bf0*/  STL [R1+0xab8], R8 ;  /* 0x000ab80801007387 */ /* 0x000fe80000100800 */
[----:B------:R0:W-:Y:S02]  /*36c00*/  STL [R1+0x4f4], R7 ;  /* 0x0004f40701007387 */ /* 0x0001e40000100800 */
[----:B0-----:R-:W-:Y:S01]  /*36c10*/  VIADD R7, R7, UR5 ;  /* 0x0000000507077c36 */ /* 0x001fe20008000000 */
[----:B------:R-:W-:Y:S01]  /*36c20*/  ULDC UR5, c[0x0][0x248] ;  /* 0x0000920000057ab9 */ /* 0x000fe20000000800 */
[----:B------:R-:W-:Y:S02]  /*36c30*/  LOP3.LUT R195, R195, 0xffff, RZ, 0xc0, !PT ;  /* 0x0000ffffc3c37812 */ /* 0x000fe400078ec0ff */
[----:B---3--:R-:W-:-:S04]  /*36c40*/  LOP3.LUT R9, R39, 0xffff, RZ, 0xc0, !PT ;  /* 0x0000ffff27097812 */ /* 0x008fc800078ec0ff */
[----:B------:R-:W-:Y:S02]  /*36c50*/  PRMT R13, R9, 0x3340, R199 ;  /* 0x00003340090d7816 */ /* 0x000fe400000000c7 */
[----:B----4-:R-:W-:Y:S02]  /*36c60*/  LOP3.LUT R11, R33, 0xffff, RZ, 0xc0, !PT ;  /* 0x0000ffff210b7812 */ /* 0x010fe400078ec0ff */
[----:B------:R-:W-:Y:S01]  /*36c70*/  SHF.R.U32.HI R8, RZ, 0x8, R9 ;  /* 0x00000008ff087819 */ /* 0x000fe20000011609 */
[----:B------:R0:W-:Y:S01]  /*36c80*/  STL [R1+0xc10], R13 ;  /* 0x000c100d01007387 */ /* 0x0001e20000100800 */
[----:B------:R-:W-:Y:S02]  /*36c90*/  SHF.R.U32.HI R9, RZ, 0x8, R199 ;  /* 0x00000008ff097819 */ /* 0x000fe400000116c7 */
[----:B------:R-:W-:Y:S02]  /*36ca0*/  LOP3.LUT R12, R31, 0xffff, RZ, 0xc0, !PT ;  /* 0x0000ffff1f0c7812 */ /* 0x000fe400078ec0ff */
[----:B------:R-:W-:-:S02]  /*36cb0*/  LOP3.LUT R8, R8, 0xffff, RZ, 0xc0, !PT ;  /* 0x0000ffff08087812 */ /* 0x000fc400078ec0ff */
[----:B0-----:R-:W-:Y:S02]  /*36cc0*/  PRMT R13, R11, 0x3340, R12 ;  /* 0x000033400b0d7816 */ /* 0x001fe4000000000c */
[----:B------:R-:W-:-:S03]  /*36cd0*/  LOP3.LUT R9, R9, 0xffff, RZ, 0xc0, !PT ;  /* 0x0000ffff09097812 */ /* 0x000fc600078ec0ff */
[----:B------:R-:W-:Y:S01]  /*36ce0*/  STL [R1+0xbfc], R13 ;  /* 0x000bfc0d01007387 */ /* 0x000fe20000100800 */
[----:B------:R-:W-:Y:S02]  /*36cf0*/  PRMT R8, R8, 0x3340, R9 ;  /* 0x0000334008087816 */ /* 0x000fe40000000009 */
[----:B------:R-:W-:Y:S01]  /*36d00*/  SHF.R.U32.HI R10, RZ, 0x8, R11 ;  /* 0x00000008ff0a7819 */ /* 0x000fe2000001160b */
[----:B------:R-:W3:Y:S01]  /*36d10*/  LDL.LU R39, [R1+0x878] ;  /* 0x0008780001277983 */ /* 0x000ee20000300800 */
[----:B------:R-:W-:-:S03]  /*36d20*/  SHF.R.U32.HI R11, RZ, 0x8, R12 ;  /* 0x00000008ff0b7819 */ /* 0x000fc6000001160c */
[----:B------:R-:W4:Y:S01]  /*36d30*/  LDL.LU R33, [R1+0xcb4] ;  /* 0x000cb40001217983 */ /* 0x000f220000300800 */
[----:B------:R-:W-:-:S03]  /*36d40*/  LOP3.LUT R10, R10, 0xffff, RZ, 0xc0, !PT ;  /* 0x0000ffff0a0a7812 */ /* 0x000fc600078ec0ff */
[----:B------:R-:W-:Y:S01]  /*36d50*/  STL [R1+0x4fc], R7 ;  /* 0x0004fc0701007387 */ /* 0x000fe20000100800 */
[----:B------:R-:W-:-:S03]  /*36d60*/  LOP3.LUT R11, R11, 0xffff, RZ, 0xc0, !PT ;  /* 0x0000ffff0b0b7812 */ /* 0x000fc600078ec0ff */
[----:B------:R0:W-:Y:S04]  /*36d70*/  STL [R1+0xaac], R8 ;  /* 0x000aac0801007387 */ /* 0x0001e80000100800 */
[----:B------:R-:W4:Y:S01]  /*36d80*/  LDL.LU R31, [R1+0x45c] ;  /* 0x00045c00011f7983 */ /* 0x000f220000300800 */
[----:B0-----:R-:W-:-:S05]  /*36d90*/  PRMT R8, R10, 0x3340, R11 ;  /* 0x000033400a087816 */ /* 0x001fca000000000b */
[----:B------:R-:W-:Y:S01]  /*36da0*/  STL [R1+0xaa0], R8 ;  /* 0x000aa00801007387 */ /* 0x000fe20000100800 */
[----:B------:R-:W-:Y:S01]  /*36db0*/  VIADD R7, R7, UR5 ;  /* 0x0000000507077c36 */ /* 0x000fe20008000000 */
[----:B------:R-:W-:-:S04]  /*36dc0*/  ULDC UR5, c[0x0][0x248] ;  /* 0x0000920000057ab9 */ /* 0x000fc80000000800 */
[----:B------:R0:W-:Y:S02]  /*36dd0*/  STL [R1+0x500], R7 ;  /* 0x0005000701007387 */ /* 0x0001e40000100800 */
[----:B0-----:R-:W-:Y:S01]  /*36de0*/  VIADD R7, R7, UR5 ;  /* 0x0000000507077c36 */ /* 0x001fe20008000000 */
[----:B------:R-:W-:Y:S01]  /*36df0*/  LOP3.LUT R197, R197, 0xffff, RZ, 0xc0, !PT ;  /* 0x0000ffffc5c57812 */ /* 0x000fe200078ec0ff */
[----:B------:R-:W-:Y:S01]  /*36e00*/  ULDC UR5, c[0x0][0x248] ;  /* 0x0000920000057ab9 */ /* 0x000fe20000000800 */
[----:B--2---:R-:W-:Y:S02]  /*36e10*/  LOP3.LUT R10, R41, 0xffff, RZ, 0xc0, !PT ;  /* 0x0000ffff290a7812 */ /* 0x004fe400078ec0ff */
[----:B------:R-:W-:Y:S02]  /*36e20*/  LOP3.LUT R8, R37, 0xffff, RZ, 0xc0, !PT ;  /* 0x0000ffff25087812 */ /* 0x000fe400078ec0ff */
[----:B------:R-:W-:Y:S02]  /*36e30*/  SHF.R.U32.HI R11, RZ, 0x8, R10 ;  /* 0x00000008ff0b7819 */ /* 0x000fe4000001160a */
[----:B------:R-:W-:-:S02]  /*36e40*/  PRMT R12, R10, 0x3340, R8 ;  /* 0x000033400a0c7816 */ /* 0x000fc40000000008 */
[----:B------:R-:W-:Y:S02]  /*36e50*/  LOP3.LUT R9, R35, 0xffff, RZ, 0xc0, !PT ;  /* 0x0000ffff23097812 */ /* 0x000fe400078ec0ff */
[----:B------:R-:W-:Y:S02]  /*36e60*/  SHF.R.U32.HI R10, RZ, 0x8, R8 ;  /* 0x00000008ff0a7819 */ /* 0x000fe40000011608 */
[----:B------:R-:W-:Y:S02]  /*36e70*/  SHF.R.U32.HI R8, RZ, 0x8, R9 ;  /* 0x00000008ff087819 */ /* 0x000fe40000011609 */
[----:B------:R-:W-:Y:S02]  /*36e80*/  PRMT R9, R9, 0x3340, R195 ;  /* 0x0000334009097816 */ /* 0x000fe400000000c3 */
[----:B------:R-:W-:Y:S02]  /*36e90*/  LOP3.LUT R11, R11, 0xffff, RZ, 0xc0, !PT ;  /* 0x0000ffff0b0b7812 */ /* 0x000fe400078ec0ff */
[----:B------:R-:W-:Y:S01]  /*36ea0*/  LOP3.LUT R10, R10, 0xffff, RZ, 0xc0, !PT ;  /* 0x0000ffff0a0a7812 */ /* 0x000fe200078ec0ff */
[----:B------:R-:W-:Y:S04]  /*36eb0*/  STL [R1+0xbec], R12 ;  /* 0x000bec0c01007387 */ /* 0x000fe80000100800 */
[----:B------:R0:W-:Y:S04]  /*36ec0*/  STL [R1+0xbe4], R9 ;  /* 0x000be40901007387 */ /* 0x0001e80000100800 */
[----:B------:R-:W2:Y:S04]  /*36ed0*/  LDL.LU R43, [R1+0xcb8] ;  /* 0x000cb800012b7983 */ /* 0x000ea80000300800 */
[----:B------:R-:W2:Y:S01]  /*36ee0*/  LDL.LU R37, [R1+0x460] ;  /* 0x0004600001257983 */ /* 0x000ea20000300800 */
[----:B0-----:R-:W-:-:S05]  /*36ef0*/  PRMT R9, R11, 0x3340, R10 ;  /* 0x000033400b097816 */ /* 0x001fca000000000a */
[----:B------:R-:W-:Y:S04]  /*36f00*/  STL [R1+0xa9c], R9 ;  /* 0x000a9c0901007387 */ /* 0x000fe80000100800 */
[----:B------:R0:W-:Y:S04]  /*36f10*/  STL [R1+0x50c], R7 ;  /* 0x00050c0701007387 */ /* 0x0001e80000100800 */
[----:B------:R-:W2:Y:S01]  /*36f20*/  LDL.LU R35, [R1+0x87c] ;  /* 0x00087c0001237983 */ /* 0x000ea20000300800 */
[----:B------:R-:W-:Y:S02]  /*36f30*/  SHF.R.U32.HI R195, RZ, 0x8, R195 ;  /* 0x00000008ffc37819 */ /* 0x000fe400000116c3 */
[----:B------:R-:W-:-:S02]  /*36f40*/  LOP3.LUT R8, R8, 0xffff, RZ, 0xc0, !PT ;  /* 0x0000ffff08087812 */ /* 0x000fc400078ec0ff */
[----:B------:R-:W-:Y:S01]  /*36f50*/  LOP3.LUT R195, R195, 0xffff, RZ, 0xc0, !PT ;  /* 0x0000ffffc3c37812 */ /* 0x000fe200078ec0ff */
[----:B0-----:R-:W-:Y:S01]  /*36f60*/  VIADD R7, R7, UR5 ;  /* 0x0000000507077c36 */ /* 0x001fe20008000000 */
[----:B------:R-:W-:Y:S02]  /*36f70*/  ULDC UR5, c[0x0][0x248] ;  /* 0x0000920000057ab9 */ /* 0x000fe40000000800 */
[----:B------:R-:W-:-:S05]  /*36f80*/  PRMT R8, R8, 0x3340, R195 ;  /* 0x0000334008087816 */ /* 0x000fca00000000c3 */
        /* <DEDUP_REMOVED lines=11> */
[----:B------:R-:W-:-:S04]  /*37040*/  LOP3.LUT R12, R31, 0xffff, RZ, 0xc0, !PT ;  /* 0x0000ffff1f0c7812 */ /* 0x000fc800078ec0ff */
[--C-:B0-----:R-:W-:Y:S02]  /*37050*/  PRMT R13, R11, 0x3340, R12.reuse ;  /* 0x000033400b0d7816 */ /* 0x101fe4000000000c */
[----:B------:R-:W-:Y:S02]  /*37060*/  LOP3.LUT R8, R8, 0xffff, RZ, 0xc0, !PT ;  /* 0x0000ffff08087812 */ /* 0x000fe400078ec0ff */
[----:B------:R-:W-:Y:S01]  /*37070*/  LOP3.LUT R9, R9, 0xffff, RZ, 0xc0, !PT ;  /* 0x0000ffff09097812 */ /* 0x000fe200078ec0ff */
[----:B------:R-:W-:Y:S01]  /*37080*/  STL [R1+0xbd4], R13 ;  /* 0x000bd40d01007387 */ /* 0x000fe20000100800 */
[----:B------:R-:W-:Y:S02]  /*37090*/  SHF.R.U32.HI R10, RZ, 0x8, R11 ;  /* 0x00000008ff0a7819 */ /* 0x000fe4000001160b */
[----:B------:R-:W-:Y:S01]  /*370a0*/  PRMT R8, R8, 0x3340, R9 ;  /* 0x0000334008087816 */ /* 0x000fe20000000009 */
[----:B------:R-:W3:Y:S01]  /*370b0*/  LDL.LU R41, [R1+0xcc0] ;  /* 0x000cc00001297983 */ /* 0x000ee20000300800 */
[----:B------:R-:W-:-:S03]  /*370c0*/  SHF.R.U32.HI R11, RZ, 0x8, R12 ;  /* 0x00000008ff0b7819 */ /* 0x000fc6000001160c */
[----:B------:R-:W4:Y:S04]  /*370d0*/  LDL.LU R39, [R1+0x470] ;  /* 0x0004700001277983 */ /* 0x000f280000300800 */
[----:B------:R-:W-:Y:S01]  /*370e0*/  STL [R1+0x520], R7 ;  /* 0x0005200701007387 */ /* 0x000fe20000100800 */
[----:B------:R-:W-:-:S03]  /*370f0*/  LOP3.LUT R10, R10, 0xffff, RZ, 0xc0, !PT ;  /* 0x0000ffff0a0a7812 */ /* 0x000fc600078ec0ff */
[----:B------:R-:W4:Y:S01]  /*37100*/  LDL.LU R33, [R1+0xcbc] ;  /* 0x000cbc0001217983 */ /* 0x000f220000300800 */
[----:B------:R-:W-:-:S03]  /*37110*/  LOP3.LUT R11, R11, 0xffff, RZ, 0xc0, !PT ;  /* 0x0000ffff0b0b7812 */ /* 0x000fc600078ec0ff */
[----:B------:R0:W-:Y:S04]  /*37120*/  STL [R1+0xa94], R8 ;  /* 0x000a940801007387 */ /* 0x0001e80000100800 */
[----:B------:R-:W4:Y:S01]  /*37130*/  LDL.LU R31, [R1+0x464] ;  /* 0x00046400011f7983 */ /* 0x000f220000300800 */
[----:B0-----:R-:W-:-:S05]  /*37140*/  PRMT R8, R10, 0x3340, R11 ;  /* 0x000033400a087816 */ /* 0x001fca000000000b */
[----:B------:R0:W-:Y:S01]  /*37150*/  STL [R1+0xa90], R8 ;  /* 0x000a900801007387 */ /* 0x0001e20000100800 */
[----:B------:R-:W-:Y:S01]  /*37160*/  VIADD R7, R7, UR5 ;  /* 0x0000000507077c36 */ /* 0x000fe20008000000 */
[----:B------:R-:W-:-:S04]  /*37170*/  ULDC UR5, c[0x0][0x248] ;  /* 0x0000920000057ab9 */ /* 0x000fc80000000800 */
[----:B------:R1:W-:Y:S01]  /*37180*/  STL [R1+0x56c], R7 ;  /* 0x00056c0701007387 */ /* 0x0003e20000100800 */
[----:B--2---:R-:W-:Y:S02]  /*37190*/  LOP3.LUT R10, R43, 0xffff, RZ, 0xc0, !PT ;  /* 0x0000ffff2b0a7812 */ /* 0x004fe400078ec0ff */
[----:B0-----:R-:W-:Y:S02]  /*371a0*/  LOP3.LUT R8, R37, 0xffff, RZ, 0xc0, !PT ;  /* 0x0000ffff25087812 */ /* 0x001fe400078ec0ff */
[----:B------:R-:W-:Y:S02]  /*371b0*/  SHF.R.U32.HI R11, RZ, 0x8, R10 ;  /* 0x00000008ff0b7819 */ /* 0x000fe4000001160a */
[--C-:B------:R-:W-:Y:S02]  /*371c0*/  PRMT R12, R10, 0x3340, R8.reuse ;  /* 0x000033400a0c7816 */ /* 0x100fe40000000008 */
[----:B------:R-:W-:Y:S02]  /*371d0*/  SHF.R.U32.HI R10, RZ, 0x8, R8 ;  /* 0x00000008ff0a7819 */ /* 0x000fe40000011608 */
[----:B------:R-:W-:-:S04]  /*371e0*/  LOP3.LUT R9, R35, 0xffff, RZ, 0xc0, !PT ;  /* 0x0000ffff23097812 */ /* 0x000fc800078ec0ff */
[----:B------:R-:W-:Y:S02]  /*371f0*/  SHF.R.U32.HI R8, RZ, 0x8, R9 ;  /* 0x00000008ff087819 */ /* 0x000fe40000011609 */
[----:B------:R-:W-:Y:S01]  /*37200*/  PRMT R9, R9, 0x3340, R191 ;  /* 0x0000334009097816 */ /* 0x000fe200000000bf */
[----:B------:R-:W-:Y:S04]  /*37210*/  STL [R1+0xbc8], R12 ;  /* 0x000bc80c01007387 */ /* 0x000fe80000100800 */
[----:B------:R0:W-:Y:S04]  /*37220*/  STL [R1+0xbc0], R9 ;  /* 0x000bc00901007387 */ /* 0x0001e80000100800 */
[----:B------:R-:W2:Y:S04]  /*37230*/  LDL.LU R37, [R1+0x884] ;  /* 0x0008840001257983 */ /* 0x000ea80000300800 */
[----:B------:R-:W2:Y:S01]  /*37240*/  LDL.LU R35, [R1+0x880] ;  /* 0x0008800001237983 */ /* 0x000ea20000300800 */
[----:B------:R-:W-:-:S02]  /*37250*/  LOP3.LUT R11, R11, 0xffff, RZ, 0xc0, !PT ;  /* 0x0000ffff0b0b7812 */ /* 0x000fc400078ec0ff */
[----:B------:R-:W-:Y:S01]  /*37260*/  LOP3.LUT R10, R10, 0xffff, RZ, 0xc0, !PT ;  /* 0x0000ffff0a0a7812 */ /* 0x000fe200078ec0ff */
[----:B-1----:R-:W-:Y:S01]  /*37270*/  VIADD R7, R7, UR5 ;  /* 0x0000000507077c36 */ /* 0x002fe20008000000 */
[----:B------:R-:W-:Y:S01]  /*37280*/  SHF.R.U32.HI R191, RZ, 0x8, R191 ;  /* 0x00000008ffbf7819 */ /* 0x000fe200000116bf */
[----:B------:R-:W-:Y:S01]  /*37290*/  ULDC UR5, c[0x0][0x248] ;  /* 0x0000920000057ab9 */ /* 0x000fe20000000800 */
[----:B0-----:R-:W-:Y:S02]  /*372a0*/  PRMT R9, R11, 0x3340, R10 ;  /* 0x000033400b097816 */ /* 0x001fe4000000000a */
[----:B------:R-:W-:Y:S02]  /*372b0*/  LOP3.LUT R8, R8, 0xffff, RZ, 0xc0, !PT ;  /* 0x0000ffff08087812 */ /* 0x000fe400078ec0ff */
[----:B------:R-:W-:Y:S01]  /*372c0*/  LOP3.LUT R191, R191, 0xffff, RZ, 0xc0, !PT ;  /* 0x0000ffffbfbf7812 */ /* 0x000fe200078ec0ff */
[----:B------:R0:W-:Y:S03]  /*372d0*/  STL [R1+0x534], R7 ;  /* 0x0005340701007387 */ /* 0x0001e60000100800 */
[----:B------:R-:W-:Y:S01]  /*372e0*/  PRMT R8, R8, 0x3340, R191 ;  /* 0x0000334008087816 */ /* 0x000fe200000000bf */
[----:B------:R-:W-:Y:S04]  /*372f0*/  STL [R1+0xa80], R9 ;  /* 0x000a800901007387 */ /* 0x000fe80000100800 */
[----:B------:R-:W-:Y:S01]  /*37300*/  STL [R1+0xa7c], R8 ;  /* 0x000a7c0801007387 */ /* 0x000fe20000100800 */
[----:B0-----:R-:W-:Y:S01]  /*37310*/  VIADD R7, R7, UR5 ;  /* 0x0000000507077c36 */ /* 0x001fe20008000000 */
[----:B------:R-:W-:-:S04]  /*37320*/  ULDC UR5, c[0x0][0x248] ;  /* 0x0000920000057ab9 */ /* 0x000fc80000000800 */
[----:B------:R0:W-:Y:S02]  /*37330*/  STL [R1+0x564], R7 ;  /* 0x0005640701007387 */ /* 0x0001e40000100800 */
[----:B0-----:R-:W-:Y:S01]  /*37340*/  VIADD R7, R7, UR5 ;  /* 0x0000000507077c36 */ /* 0x001fe20008000000 */
[----:B------:R-:W-:Y:S01]  /*37350*/  LOP3.LUT R187, R187, 0xffff, RZ, 0xc0, !PT ;  /* 0x0000ffffbbbb7812 */ /* 0x000fe200078ec0ff */
[----:B------:R-:W-:Y:S01]  /*37360*/  ULDC UR5, c[0x0][0x248] ;  /* 0x0000920000057ab9 */ /* 0x000fe20000000800 */
[----:B------:R-:W-:Y:S02]  /*37370*/  LOP3.LUT R189, R189, 0xffff, RZ, 0xc0, !PT ;  /* 0x0000ffffbdbd7812 */ /* 0x000fe400078ec0ff */
[----:B---3--:R-:W-:Y:S02]  /*37380*/  LOP3.LUT R9, R41, 0xffff, RZ, 0xc0, !PT ;  /* 0x0000ffff29097812 */ /* 0x008fe400078ec0ff */
[----:B----4-:R-:W-:Y:S02]  /*37390*/  LOP3.LUT R10, R39, 0xffff, RZ, 0xc0, !PT ;  /* 0x0000ffff270a7812 */ /* 0x010fe400078ec0ff */
[----:B------:R-:W-:-:S02]  /*373a0*/  SHF.R.U32.HI R8, RZ, 0x8, R9 ;  /* 0x00000008ff087819 */ /* 0x000fc40000011609 */
[--C-:B------:R-:W-:Y:S02]  /*373b0*/  PRMT R13, R9, 0x3340, R10.reuse ;  /* 0x00003340090d7816 */ /* 0x100fe4000000000a */
[----:B------:R-:W-:Y:S02]  /*373c0*/  SHF.R.U32.HI R9, RZ, 0x8, R10 ;  /* 0x00000008ff097819 */ /* 0x000fe4000001160a */
[----:B------:R-:W-:Y:S01]  /*373d0*/  LOP3.LUT R11, R33, 0xffff, RZ, 0xc0, !PT ;  /* 0x0000ffff210b7812 */ /* 0x000fe200078ec0ff */
[----:B------:R0:W-:Y:S01]  /*373e0*/  STL [R1+0xba0], R13 ;  /* 0x000ba00d01007387 */ /* 0x0001e20000100800 */
[----:B------:R-:W-:Y:S02]  /*373f0*/  LOP3.LUT R8, R8, 0xffff, RZ, 0xc0, !PT ;  /* 0x0000ffff08087812 */ /* 0x000fe400078ec0ff */
[----:B------:R-:W-:Y:S02]  /*37400*/  LOP3.LUT R12, R31, 0xffff, RZ, 0xc0, !PT ;  /* 0x0000ffff1f0c7812 */ /* 0x000fe400078ec0ff */
[----:B------:R-:W-:-:S02]  /*37410*/  LOP3.LUT R9, R9, 0xffff, RZ, 0xc0, !PT ;  /* 0x0000ffff09097812 */ /* 0x000fc400078ec0ff */
[--C-:B0-----:R-:W-:Y:S02]  /*37420*/  PRMT R13, R11, 0x3340, R12.reuse ;  /* 0x000033400b0d7816 */ /* 0x101fe4000000000c */
[----:B------:R-:W-:Y:S02]  /*37430*/  SHF.R.U32.HI R10, RZ, 0x8, R11 ;  /* 0x00000008ff0a7819 */ /* 0x000fe4000001160b */
[----:B------:R-:W-:Y:S01]  /*37440*/  PRMT R8, R8, 0x3340, R9 ;  /* 0x0000334008087816 */ /* 0x000fe20000000009 */
[----:B------:R-:W-:Y:S01]  /*37450*/  STL [R1+0xb9c], R13 ;  /* 0x000b9c0d01007387 */ /* 0x000fe20000100800 */
[----:B------:R-:W-:-:S03]  /*37460*/  SHF.R.U32.HI R11, RZ, 0x8, R12 ;  /* 0x00000008ff0b7819 */ /* 0x000fc6000001160c */
[----:B------:R-:W3:Y:S01]  /*37470*/  LDL.LU R43, [R1+0xcc8] ;  /* 0x000cc800012b7983 */ /* 0x000ee20000300800 */
[----:B------:R-:W-:-:S03]  /*37480*/  LOP3.LUT R10, R10, 0xffff, RZ, 0xc0, !PT ;  /* 0x0000ffff0a0a7812 */ /* 0x000fc600078ec0ff */
[----:B------:R-:W4:Y:S01]  /*37490*/  LDL.LU R41, [R1+0x480] ;  /* 0x0004800001297983 */ /* 0x000f220000300800 */
[----:B------:R-:W-:-:S03]  /*374a0*/  LOP3.LUT R11, R11, 0xffff, RZ, 0xc0, !PT ;  /* 0x0000ffff0b0b7812 */ /* 0x000fc600078ec0ff */
[----:B------:R0:W-:Y:S04]  /*374b0*/  STL [R1+0xa64], R8 ;  /* 0x000a640801007387 */ /* 0x0001e80000100800 */
[----:B------:R1:W-:Y:S04]  /*374c0*/  STL [R1+0x52c], R7 ;  /* 0x00052c0701007387 */ /* 0x0003e80000100800 */
[----:B------:R-:W4:Y:S01]  /*374d0*/  LDL.LU R33, [R1+0xcc4] ;  /* 0x000cc40001217983 */ /* 0x000f220000300800 */
[----:B0-----:R-:W-:-:S03]  /*374e0*/  PRMT R8, R10, 0x3340, R11 ;  /* 0x000033400a087816 */ /* 0x001fc6000000000b */
[----:B------:R-:W4:Y:S04]  /*374f0*/  LDL.LU R31, [R1+0x474] ;  /* 0x00047400011f7983 */ /* 0x000f280000300800 */
[----:B------:R-:W-:Y:S01]  /*37500*/  STL [R1+0xa60], R8 ;  /* 0x000a600801007387 */ /* 0x000fe20000100800 */
[----:B-1----:R-:W-:Y:S01]  /*37510*/  VIADD R7, R7, UR5 ;  /* 0x0000000507077c36 */ /* 0x002fe20008000000 */
[----:B------:R-:W-:-:S04]  /*37520*/  ULDC UR5, c[0x0][0x248] ;  /* 0x0000920000057ab9 */ /* 0x000fc80000000800 */
[----:B------:R0:W-:Y:S02]  /*37530*/  STL [R1+0x648], R7 ;  /* 0x0006480701007387 */ /* 0x0001e40000100800 */
[----:B0-----:R-:W-:Y:S01]  /*37540*/  VIADD R7, R7, UR5 ;  /* 0x0000000507077c36 */ /* 0x001fe20008000000 */
[----:B------:R-:W-:Y:S01]  /*37550*/  ULDC UR5, c[0x0][0x248] ;  /* 0x0000920000057ab9 */ /* 0x000fe20000000800 */
[----:B--2---:R-:W-:Y:S02]  /*37560*/  LOP3.LUT R8, R37, 0xffff, RZ, 0xc0, !PT ;  /* 0x0000ffff25087812 */ /* 0x004fe400078ec0ff */
[----:B------:R-:W-:Y:S02]  /*37570*/  LOP3.LUT R9, R35, 0xffff, RZ, 0xc0, !PT ;  /* 0x0000ffff23097812 */ /* 0x000fe400078ec0ff */
        /* <DEDUP_REMOVED lines=11> */
[----:B0-----:R-:W-:-:S03]  /*37630*/  PRMT R9, R10, 0x3340, R187 ;  /* 0x000033400a097816 */ /* 0x001fc600000000bb */
[----:B------:R0:W-:Y:S04]  /*37640*/  STL [R1+0x54c], R7 ;  /* 0x00054c0701007387 */ /* 0x0001e80000100800 */
[----:B------:R-:W-:Y:S04]  /*37650*/  STL [R1+0xa58], R9 ;  /* 0x000a580901007387 */ /* 0x000fe80000100800 */
        /* <DEDUP_REMOVED lines=12> */
[----:B---3--:R-:W-:Y:S02]  /*37720*/  LOP3.LUT R9, R43, 0xffff, RZ, 0xc0, !PT ;  /* 0x0000ffff2b097812 */ /* 0x008fe400078ec0ff */
[----:B----4-:R-:W-:-:S04]  /*37730*/  LOP3.LUT R10, R41, 0xffff, RZ, 0xc0, !PT ;  /* 0x0000ffff290a7812 */ /* 0x010fc800078ec0ff */
[--C-:B------:R-:W-:Y:S02]  /*37740*/  PRMT R13, R9, 0x3340, R10.reuse ;  /* 0x00003340090d7816 */ /* 0x100fe4000000000a */
[----:B------:R-:W-:Y:S02]  /*37750*/  SHF.R.U32.HI R8, RZ, 0x8, R9 ;  /* 0x00000008ff087819 */ /* 0x000fe40000011609 */
[----:B------:R-:W-:Y:S01]  /*37760*/  SHF.R.U32.HI R9, RZ, 0x8, R10 ;  /* 0x00000008ff097819 */ /* 0x000fe2000001160a */
[----:B------:R0:W-:Y:S01]  /*37770*/  STL [R1+0xb7c], R13 ;  /* 0x000b7c0d01007387 */ /* 0x0001e20000100800 */
[----:B------:R-:W-:Y:S02]  /*37780*/  LOP3.LUT R11, R33, 0xffff, RZ, 0xc0, !PT ;  /* 0x0000ffff210b7812 */ /* 0x000fe400078ec0ff */
[----:B------:R-:W-:-:S04]  /*37790*/  LOP3.LUT R12, R31, 0xffff, RZ, 0xc0, !PT ;  /* 0x0000ffff1f0c7812 */ /* 0x000fc800078ec0ff */
[--C-:B0-----:R-:W-:Y:S02]  /*377a0*/  PRMT R13, R11, 0x3340, R12.reuse ;  /* 0x000033400b0d7816 */ /* 0x101fe4000000000c */
[----:B------:R-:W-:Y:S02]  /*377b0*/  LOP3.LUT R8, R8, 0xffff, RZ, 0xc0, !PT ;  /* 0x0000ffff08087812 */ /* 0x000fe400078ec0ff */
[----:B------:R-:W-:Y:S01]  /*377c0*/  LOP3.LUT R9, R9, 0xffff, RZ, 0xc0, !PT ;  /* 0x0000ffff09097812 */ /* 0x000fe200078ec0ff */
[----:B------:R-:W-:Y:S01]  /*377d0*/  STL [R1+0xb78], R13 ;  /* 0x000b780d01007387 */ /* 0x000fe20000100800 */
[----:B------:R-:W-:Y:S02]  /*377e0*/  SHF.R.U32.HI R10, RZ, 0x8, R11 ;  /* 0x00000008ff0a7819 */ /* 0x000fe4000001160b */
[----:B------:R-:W-:Y:S01]  /*377f0*/  SHF.R.U32.HI R11, RZ, 0x8, R12 ;  /* 0x00000008ff0b7819 */ /* 0x000fe2000001160c */
[----:B------:R-:W3:Y:S01]  /*37800*/  LDL.LU R41, [R1+0xcd0] ;  /* 0x000cd00001297983 */ /* 0x000ee20000300800 */
[----:B------:R-:W-:-:S03]  /*37810*/  PRMT R8, R8, 0x3340, R9 ;  /* 0x0000334008087816 */ /* 0x000fc60000000009 */
[----:B------:R-:W4:Y:S01]  /*37820*/  LDL.LU R33, [R1+0x494] ;  /* 0x0004940001217983 */ /* 0x000f220000300800 */
[----:B------:R-:W-:Y:S02]  /*37830*/  LOP3.LUT R10, R10, 0xffff, RZ, 0xc0, !PT ;  /* 0x0000ffff0a0a7812 */ /* 0x000fe400078ec0ff */
[----:B------:R-:W-:Y:S01]  /*37840*/  LOP3.LUT R11, R11, 0xffff, RZ, 0xc0, !PT ;  /* 0x0000ffff0b0b7812 */ /* 0x000fe200078ec0ff */
[----:B------:R-:W-:Y:S04]  /*37850*/  STL [R1+0x53c], R7 ;  /* 0x00053c0701007387 */ /* 0x000fe80000100800 */
[----:B------:R-:W4:Y:S04]  /*37860*/  LDL.LU R31, [R1+0x88c] ;  /* 0x00088c00011f7983 */ /* 0x000f280000300800 */
[----:B------:R0:W-:Y:S02]  /*37870*/  STL [R1+0xa48], R8 ;  /* 0x000a480801007387 */ /* 0x0001e40000100800 */
[----:B0-----:R-:W-:-:S05]  /*37880*/  PRMT R8, R10, 0x3340, R11 ;  /* 0x000033400a087816 */ /* 0x001fca000000000b */
[----:B------:R2:W-:Y:S01]  /*37890*/  STL [R1+0xa44], R8 ;  /* 0x000a440801007387 */ /* 0x0005e20000100800 */
[----:B------:R-:W-:Y:S01]  /*378a0*/  VIADD R7, R7, UR5 ;  /* 0x0000000507077c36 */ /* 0x000fe20008000000 */
[----:B------:R-:W-:-:S04]  /*378b0*/  ULDC UR5, c[0x0][0x248] ;  /* 0x0000920000057ab9 */ /* 0x000fc80000000800 */
[----:B------:R0:W-:Y:S01]  /*378c0*/  STL [R1+0x658], R7 ;  /* 0x0006580701007387 */ /* 0x0001e20000100800 */
[----:B--2---:R-:W-:Y:S02]  /*378d0*/  LOP3.LUT R8, R39, 0xffff, RZ, 0xc0, !PT ;  /* 0x0000ffff27087812 */ /* 0x004fe400078ec0ff */
[----:B------:R-:W-:Y:S02]  /*378e0*/  LOP3.LUT R10, R37, 0xffff, RZ, 0xc0, !PT ;  /* 0x0000ffff250a7812 */ /* 0x000fe400078ec0ff */
[--C-:B------:R-:W-:Y:S02]  /*378f0*/  PRMT R12, R8, 0x3340, R183.reuse ;  /* 0x00003340080c7816 */ /* 0x100fe400000000b7 */
[----:B------:R-:W-:Y:S02]  /*37900*/  SHF.R.U32.HI R11, RZ, 0x8, R8 ;  /* 0x00000008ff0b7819 */ /* 0x000fe40000011608 */
[----:B------:R-:W-:Y:S02]  /*37910*/  SHF.R.U32.HI R183, RZ, 0x8, R183 ;  /* 0x00000008ffb77819 */ /* 0x000fe400000116b7 */
[----:B------:R-:W-:-:S02]  /*37920*/  SHF.R.U32.HI R8, RZ, 0x8, R10 ;  /* 0x00000008ff087819 */ /* 0x000fc4000001160a */
[----:B------:R-:W-:Y:S02]  /*37930*/  LOP3.LUT R9, R35, 0xffff, RZ, 0xc0, !PT ;  /* 0x0000ffff23097812 */ /* 0x000fe400078ec0ff */
[----:B------:R-:W-:Y:S02]  /*37940*/  LOP3.LUT R11, R11, 0xffff, RZ, 0xc0, !PT ;  /* 0x0000ffff0b0b7812 */ /* 0x000fe400078ec0ff */
[--C-:B------:R-:W-:Y:S02]  /*37950*/  PRMT R10, R10, 0x3340, R9.reuse ;  /* 0x000033400a0a7816 */ /* 0x100fe40000000009 */
        /* <DEDUP_REMOVED lines=14> */
[----:B------:R-:W-:-:S05]  /*37a40*/  PRMT R8, R8, 0x3340, R9 ;  /* 0x0000334008087816 */ /* 0x000fca0000000009 */
        /* <DEDUP_REMOVED lines=8> */
[----:B---3--:R-:W-:Y:S02]  /*37ad0*/  LOP3.LUT R10, R41, 0xffff, RZ, 0xc0, !PT ;  /* 0x0000ffff290a7812 */ /* 0x008fe400078ec0ff */
[----:B----4-:R-:W-:Y:S02]  /*37ae0*/  LOP3.LUT R8, R33, 0xffff, RZ, 0xc0, !PT ;  /* 0x0000ffff21087812 */ /* 0x010fe400078ec0ff */
[----:B------:R-:W-:Y:S02]  /*37af0*/  SHF.R.U32.HI R11, RZ, 0x8, R10 ;  /* 0x00000008ff0b7819 */ /* 0x000fe4000001160a */
[----:B------:R-:W-:-:S02]  /*37b00*/  PRMT R12, R10, 0x3340, R8 ;  /* 0x000033400a0c7816 */ /* 0x000fc40000000008 */
[----:B------:R-:W-:Y:S02]  /*37b10*/  SHF.R.U32.HI R8, RZ, 0x8, R8 ;  /* 0x00000008ff087819 */ /* 0x000fe40000011608 */
[----:B------:R-:W-:Y:S02]  /*37b20*/  LOP3.LUT R9, R31, 0xffff, RZ, 0xc0, !PT ;  /* 0x0000ffff1f097812 */ /* 0x000fe400078ec0ff */
[----:B------:R-:W-:Y:S02]  /*37b30*/  LOP3.LUT R11, R11, 0xffff, RZ, 0xc0, !PT ;  /* 0x0000ffff0b0b7812 */ /* 0x000fe400078ec0ff */
[----:B------:R-:W-:Y:S02]  /*37b40*/  SHF.R.U32.HI R10, RZ, 0x8, R9 ;  /* 0x00000008ff0a7819 */ /* 0x000fe40000011609 */
[----:B------:R-:W-:Y:S02]  /*37b50*/  LOP3.LUT R8, R8, 0xffff, RZ, 0xc0, !PT ;  /* 0x0000ffff08087812 */ /* 0x000fe400078ec0ff */
[----:B------:R-:W-:Y:S01]  /*37b60*/  PRMT R9, R9, 0x3340, R179 ;  /* 0x0000334009097816 */ /* 0x000fe200000000b3 */
[----:B------:R-:W-:Y:S01]  /*37b70*/  STL [R1+0xb44], R12 ;  /* 0x000b440c01007387 */ /* 0x000fe20000100800 */
[----:B------:R-:W-:-:S02]  /*37b80*/  PRMT R8, R11, 0x3340, R8 ;  /* 0x000033400b087816 */ /* 0x000fc40000000008 */
[----:B------:R-:W-:Y:S01]  /*37b90*/  SHF.R.U32.HI R179, RZ, 0x8, R179 ;  /* 0x00000008ffb37819 */ /* 0x000fe200000116b3 */
[----:B------:R-:W-:Y:S01]  /*37ba0*/  STL [R1+0xb40], R9 ;  /* 0x000b400901007387 */ /* 0x000fe20000100800 */
[----:B------:R-:W-:-:S03]  /*37bb0*/  LOP3.LUT R10, R10, 0xffff, RZ, 0xc0, !PT ;  /* 0x0000ffff0a0a7812 */ /* 0x000fc600078ec0ff */
[----:B------:R-:W3:Y:S01]  /*37bc0*/  LDL.LU R43, [R1+0xcd8] ;  /* 0x000cd800012b7983 */ /* 0x000ee20000300800 */
[----:B------:R-:W-:-:S03]  /*37bd0*/  LOP3.LUT R179, R179, 0xffff, RZ, 0xc0, !PT ;  /* 0x0000ffffb3b37812 */ /* 0x000fc600078ec0ff */
[----:B------:R-:W4:Y:S04]  /*37be0*/  LDL.LU R33, [R1+0x4a0] ;  /* 0x0004a00001217983 */ /* 0x000f280000300800 */
[----:B------:R0:W-:Y:S04]  /*37bf0*/  STL [R1+0x7fc], R8 ;  /* 0x0007fc0801007387 */ /* 0x0001e80000100800 */
[----:B------:R1:W-:Y:S04]  /*37c00*/  STL [R1+0x650], R7 ;  /* 0x0006500701007387 */ /* 0x0003e80000100800 */
[----:B------:R-:W4:Y:S01]  /*37c10*/  LDL.LU R31, [R1+0x894] ;  /* 0x00089400011f7983 */ /* 0x000f220000300800 */
[----:B0-----:R-:W-:-:S05]  /*37c20*/  PRMT R8, R10, 0x3340, R179 ;  /* 0x000033400a087816 */ /* 0x001fca00000000b3 */
        /* <DEDUP_REMOVED lines=12> */
[----:B------:R-:W-:Y:S02]  /*37cf0*/  LOP3.LUT R9, R35, 0xffff, RZ, 0xc0, !PT ;  /* 0x0000ffff23097812 */ /* 0x000fe400078ec0ff */
[----:B------:R-:W-:Y:S02]  /*37d00*/  LOP3.LUT R11, R11, 0xffff, RZ, 0xc0, !PT ;  /* 0x0000ffff0b0b7812 */ /* 0x000fe400078ec0ff */
[----:B------:R-:W-:Y:S02]  /*37d10*/  PRMT R10, R10, 0x3340, R9 ;  /* 0x000033400a0a7816 */ /* 0x000fe40000000009 */
[----:B------:R-:W-:Y:S01]  /*37d20*/  LOP3.LUT R181, R181, 0xffff, RZ, 0xc0, !PT ;  /* 0x0000ffffb5b57812 */ /* 0x000fe200078ec0ff */
[----:B------:R-:W-:Y:S04]  /*37d30*/  STL [R1+0xb34], R12 ;  /* 0x000b340c01007387 */ /* 0x000fe80000100800 */
[----:B------:R0:W-:Y:S04]  /*37d40*/  STL [R1+0xb30], R10 ;  /* 0x000b300a01007387 */ /* 0x0001e80000100800 */
[----:B------:R-:W2:Y:S04]  /*37d50*/  LDL.LU R41, [R1+0xce0] ;  /* 0x000ce00001297983 */ /* 0x000ea80000300800 */
[----:B------:R-:W2:Y:S01]  /*37d60*/  LDL.LU R39, [R1+0x4b0] ;  /* 0x0004b00001277983 */ /* 0x000ea20000300800 */
[----:B0-----:R-:W-:-:S03]  /*37d70*/  PRMT R10, R11, 0x3340, R181 ;  /* 0x000033400b0a7816 */ /* 0x001fc600000000b5 */
[----:B------:R0:W-:Y:S04]  /*37d80*/  STL [R1+0x654], R7 ;  /* 0x0006540701007387 */ /* 0x0001e80000100800 */
[----:B------:R-:W2:Y:S04]  /*37d90*/  LDL.LU R37, [R1+0xcdc] ;  /* 0x000cdc0001257983 */ /* 0x000ea80000300800 */
[----:B------:R-:W-:Y:S04]  /*37da0*/  STL [R1+0x7f4], R10 ;  /* 0x0007f40a01007387 */ /* 0x000fe80000100800 */
[----:B------:R-:W2:Y:S01]  /*37db0*/  LDL.LU R35, [R1+0x4ac] ;  /* 0x0004ac0001237983 */ /* 0x000ea20000300800 */
[----:B------:R-:W-:-:S02]  /*37dc0*/  SHF.R.U32.HI R9, RZ, 0x8, R9 ;  /* 0x00000008ff097819 */ /* 0x000fc40000011609 */
[----:B------:R-:W-:Y:S02]  /*37dd0*/  LOP3.LUT R8, R8, 0xffff, RZ, 0xc0, !PT ;  /* 0x0000ffff08087812 */ /* 0x000fe400078ec0ff */
[----:B------:R-:W-:-:S04]  /*37de0*/  LOP3.LUT R9, R9, 0xffff, RZ, 0xc0, !PT ;  /* 0x0000ffff09097812 */ /* 0x000fc800078ec0ff */
[----:B------:R-:W-:Y:S02]  /*37df0*/  PRMT R8, R8, 0x3340, R9 ;  /* 0x0000334008087816 */ /* 0x000fe40000000009 */
[----:B------:R-:W-:-:S03]  /*37e00*/  LOP3.LUT R175, R175, 0xffff, RZ, 0xc0, !PT ;  /* 0x0000ffffafaf7812 */ /* 0x000fc600078ec0ff */
[----:B------:R-:W-:Y:S01]  /*37e10*/  STL [R1+0x7ec], R8 ;  /* 0x0007ec0801007387 */ /* 0x000fe20000100800 */
[----:B0-----:R-:W-:Y:S01]  /*37e20*/  VIADD R7, R7, UR5 ;  /* 0x0000000507077c36 */ /* 0x001fe20008000000 */
        /* <DEDUP_REMOVED lines=8> */
[----:B------:R-:W-:-:S04]  /*37eb0*/  LOP3.LUT R9, R31, 0xffff, RZ, 0xc0, !PT ;  /* 0x0000ffff1f097812 */ /* 0x000fc800078ec0ff */
[----:B------:R-:W-:Y:S02]  /*37ec0*/  SHF.R.U32.HI R10, RZ, 0x8, R9 ;  /* 0x00000008ff0a7819 */ /* 0x000fe40000011609 */
[--C-:B------:R-:W-:Y:S02]  /*37ed0*/  PRMT R9, R9, 0x3340, R175.reuse ;  /* 0x0000334009097816 */ /* 0x100fe400000000af */
[----:B------:R-:W-:Y:S01]  /*37ee0*/  SHF.R.U32.HI R8, RZ, 0x8, R8 ;  /* 0x00000008ff087819 */ /* 0x000fe20000011608 */
[----:B------:R-:W-:Y:S01]  /*37ef0*/  STL [R1+0xb20], R12 ;  /* 0x000b200c01007387 */ /* 0x000fe20000100800 */
[----:B------:R-:W-:Y:S02]  /*37f00*/  LOP3.LUT R11, R11, 0xffff, RZ, 0xc0, !PT ;  /* 0x0000ffff0b0b7812 */ /* 0x000fe400078ec0ff */
[----:B------:R-:W-:Y:S01]  /*37f10*/  LOP3.LUT R8, R8, 0xffff, RZ, 0xc0, !PT ;  /* 0x0000ffff08087812 */ /* 0x000fe200078ec0ff */
[----:B------:R-:W-:Y:S01]  /*37f20*/  STL [R1+0xb1c], R9 ;  /* 0x000b1c0901007387 */ /* 0x000fe20000100800 */
[----:B------:R-:W-:-:S03]  /*37f30*/  SHF.R.U32.HI R175, RZ, 0x8, R175 ;  /* 0x00000008ffaf7819 */ /* 0x000fc600000116af */
[----:B------:R-:W3:Y:S01]  /*37f40*/  LDL.LU R33, [R1+0x89c] ;  /* 0x00089c0001217983 */ /* 0x000ee20000300800 */
[----:B------:R-:W-:-:S03]  /*37f50*/  PRMT R8, R11, 0x3340, R8 ;  /* 0x000033400b087816 */ /* 0x000fc60000000008 */
[----:B------:R-:W4:Y:S01]  /*37f60*/  LDL.LU R31, [R1+0x898] ;  /* 0x00089800011f7983 */ /* 0x000f220000300800 */
[----:B------:R-:W-:Y:S02]  /*37f70*/  LOP3.LUT R10, R10, 0xffff, RZ, 0xc0, !PT ;  /* 0x0000ffff0a0a7812 */ /* 0x000fe400078ec0ff */
[----:B------:R-:W-:Y:S01]  /*37f80*/  LOP3.LUT R175, R175, 0xffff, RZ, 0xc0, !PT ;  /* 0x0000ffffafaf7812 */ /* 0x000fe200078ec0ff */
[----:B------:R-:W-:Y:S04]  /*37f90*/  STL [R1+0x65c], R7 ;  /* 0x00065c0701007387 */ /* 0x000fe80000100800 */
[----:B------:R0:W-:Y:S02]  /*37fa0*/  STL [R1+0x7e4], R8 ;  /* 0x0007e40801007387 */ /* 0x0001e40000100800 */
[----:B0-----:R-:W-:Y:S01]  /*37fb0*/  PRMT R8, R10, 0x3340, R175 ;  /* 0x000033400a087816 */ /* 0x001fe200000000af */
[----:B------:R-:W-:Y:S01]  /*37fc0*/  VIADD R7, R7, UR5 ;  /* 0x0000000507077c36 */ /* 0x000fe20008000000 */
[----:B------:R-:W-:-:S03]  /*37fd0*/  ULDC UR5, c[0x0][0x248] ;  /* 0x0000920000057ab9 */ /* 0x000fc60000000800 */
[----:B------:R-:W-:Y:S04]  /*37fe0*/  STL [R1+0x7e0], R8 ;  /* 0x0007e00801007387 */ /* 0x000fe80000100800 */
[----:B------:R0:W-:Y:S02]  /*37ff0*/  STL [R1+0x670], R7 ;  /* 0x0006700701007387 */ /* 0x0001e40000100800 */
[----:B0-----:R-:W-:Y:S01]  /*38000*/  VIADD R7, R7, UR5 ;  /* 0x0000000507077c36 */ /* 0x001fe20008000000 */
[----:B------:R-:W-:Y:S01]  /*38010*/  ULDC UR5, c[0x0][0x248] ;  /* 0x0000920000057ab9 */ /* 0x000fe20000000800 */
[----:B--2---:R-:W-:Y:S02]  /*38020*/  LOP3.LUT R11, R41, 0xffff, RZ, 0xc0, !PT ;  /* 0x0000ffff290b7812 */ /* 0x004fe400078ec0ff */
[----:B------:R-:W-:-:S02]  /*38030*/  LOP3.LUT R12, R39, 0xffff, RZ, 0xc0, !PT ;  /* 0x0000ffff270c7812 */ /* 0x000fc400078ec0ff */
[----:B------:R-:W-:Y:S02]  /*38040*/  SHF.R.U32.HI R10, RZ, 0x8, R11 ;  /* 0x00000008ff0a7819 */ /* 0x000fe4000001160b */
[--C-:B------:R-:W-:Y:S02]  /*38050*/  PRMT R13, R11, 0x3340, R12.reuse ;  /* 0x000033400b0d7816 */ /* 0x100fe4000000000c */
[----:B------:R-:W-:Y:S02]  /*38060*/  LOP3.LUT R9, R37, 0xffff, RZ, 0xc0, !PT ;  /* 0x0000ffff25097812 */ /* 0x000fe400078ec0ff */
[----:B------:R-:W-:Y:S02]  /*38070*/  SHF.R.U32.HI R12, RZ, 0x8, R12 ;  /* 0x00000008ff0c7819 */ /* 0x000fe4000001160c */
[----:B------:R-:W-:Y:S02]  /*38080*/  SHF.R.U32.HI R11, RZ, 0x8, R9 ;  /* 0x00000008ff0b7819 */ /* 0x000fe40000011609 */
[----:B------:R-:W-:-:S02]  /*38090*/  LOP3.LUT R8, R35, 0xffff, RZ, 0xc0, !PT ;  /* 0x0000ffff23087812 */ /* 0x000fc400078ec0ff */
[----:B------:R-:W-:Y:S02]  /*380a0*/  LOP3.LUT R10, R10, 0xffff, RZ, 0xc0, !PT ;  /* 0x0000ffff0a0a7812 */ /* 0x000fe400078ec0ff */
[----:B------:R-:W-:Y:S02]  /*380b0*/  PRMT R9, R9, 0x3340, R8 ;  /* 0x0000334009097816 */ /* 0x000fe40000000008 */
        /* <DEDUP_REMOVED lines=8> */
[----:B------:R-:W2:Y:S04]  /*38140*/  LDL.LU R37, [R1+0xe48] ;  /* 0x000e480001257983 */ /* 0x000ea80000300800 */
[----:B------:R-:W2:Y:S01]  /*38150*/  LDL.LU R35, [R1+0x4bc] ;  /* 0x0004bc0001237983 */ /* 0x000ea20000300800 */
[----:B------:R-:W-:-:S02]  /*38160*/  SHF.R.U32.HI R8, RZ, 0x8, R8 ;  /* 0x00000008ff087819 */ /* 0x000fc40000011608 */
[----:B------:R-:W-:Y:S02]  /*38170*/  LOP3.LUT R11, R11, 0xffff, RZ, 0xc0, !PT ;  /* 0x0000ffff0b0b7812 */ /* 0x000fe400078ec0ff */
[----:B------:R-:W-:-:S04]  /*38180*/  LOP3.LUT R8, R8, 0xffff, RZ, 0xc0, !PT ;  /* 0x0000ffff08087812 */ /* 0x000fc800078ec0ff */
[----:B------:R-:W-:Y:S02]  /*38190*/  PRMT R8, R11, 0x3340, R8 ;  /* 0x000033400b087816 */ /* 0x000fe40000000008 */
[----:B------:R-:W-:Y:S01]  /*381a0*/  LOP3.LUT R12, R2, 0xffff, RZ, 0xc0, !PT ;  /* 0x0000ffff020c7812 */ /* 0x000fe200078ec0ff */
[----:B0-----:R-:W-:Y:S01]  /*381b0*/  VIADD R7, R7, UR5 ;  /* 0x0000000507077c36 */ /* 0x001fe20008000000 */
[----:B------:R-:W-:Y:S01]  /*381c0*/  ULDC UR5, c[0x0][0x248] ;  /* 0x0000920000057ab9 */ /* 0x000fe20000000800 */
[----:B------:R0:W-:Y:S04]  /*381d0*/  STL [R1+0x7b8], R8 ;  /* 0x0007b80801007387 */ /* 0x0001e80000100800 */
[----:B------:R-:W2:Y:S01]  /*381e0*/  LDL.LU R2, [R1+0x14a0] ;  /* 0x0014a00001027983 */ /* 0x000ea20000300800 */
[----:B0-----:R-:W-:-:S03]  /*381f0*/  LOP3.LUT R8, R14, 0xffff, RZ, 0xc0, !PT ;  /* 0x0000ffff0e087812 */ /* 0x001fc600078ec0ff */
[----:B------:R0:W-:Y:S04]  /*38200*/  STL [R1+0x67c], R7 ;  /* 0x00067c0701007387 */ /* 0x0001e80000100800 */
[----:B------:R-:W2:Y:S01]  /*38210*/  LDL.LU R14, [R1+0x149c] ;  /* 0x00149c00010e7983 */ /* 0x000ea20000300800 */
[----:B0-----:R-:W-:Y:S01]  /*38220*/  VIADD R7, R7, UR5 ;  /* 0x0000000507077c36 */ /* 0x001fe20008000000 */
[----:B------:R-:W-:Y:S01]  /*38230*/  ULDC UR5, c[0x0][0x248] ;  /* 0x0000920000057ab9 */ /* 0x000fe20000000800 */
[----:B---3--:R-:W-:Y:S02]  /*38240*/  LOP3.LUT R11, R33, 0xffff, RZ, 0xc0, !PT ;  /* 0x0000ffff210b7812 */ /* 0x008fe400078ec0ff */
[----:B----4-:R-:W-:Y:S02]  /*38250*/  LOP3.LUT R9, R31, 0xffff, RZ, 0xc0, !PT ;  /* 0x0000ffff1f097812 */ /* 0x010fe400078ec0ff */
[----:B------:R-:W-:-:S02]  /*38260*/  PRMT R13, R11, 0x3340, R12 ;  /* 0x000033400b0d7816 */ /* 0x000fc4000000000c */
[----:B------:R-:W-:Y:S02]  /*38270*/  SHF.R.U32.HI R10, RZ, 0x8, R11 ;  /* 0x00000008ff0a7819 */ /* 0x000fe4000001160b */
        /* <DEDUP_REMOVED lines=10> */
[----:B------:R0:W-:Y:S01]  /*38320*/  STL [R1+0x678], R7 ;  /* 0x0006780701007387 */ /* 0x0001e20000100800 */
[----:B------:R-:W-:-:S03]  /*38330*/  SHF.R.U32.HI R8, RZ, 0x8, R8 ;  /* 0x00000008ff087819 */ /* 0x000fc60000011608 */
[----:B------:R-:W-:Y:S04]  /*38340*/  STL [R1+0x7a4], R9 ;  /* 0x0007a40901007387 */ /* 0x000fe80000100800 */
[----:B------:R-:W4:Y:S01]  /*38350*/  LDL.LU R31, [R1+0x688] ;  /* 0x00068800011f7983 */ /* 0x000f220000300800 */
[----:B------:R-:W-:Y:S02]  /*38360*/  LOP3.LUT R11, R11, 0xffff, RZ, 0xc0, !PT ;  /* 0x0000ffff0b0b7812 */ /* 0x000fe400078ec0ff */
[----:B------:R-:W-:-:S04]  /*38370*/  LOP3.LUT R8, R8, 0xffff, RZ, 0xc0, !PT ;  /* 0x0000ffff08087812 */ /* 0x000fc800078ec0ff */
[----:B------:R-:W-:Y:S01]  /*38380*/  PRMT R8, R11, 0x3340, R8 ;  /* 0x000033400b087816 */ /* 0x000fe20000000008 */
[----:B0-----:R-:W-:Y:S01]  /*38390*/  VIADD R7, R7, UR5 ;  /* 0x0000000507077c36 */ /* 0x001fe20008000000 */
        /* <DEDUP_REMOVED lines=8> */
[----:B------:R-:W-:Y:S02]  /*38420*/  PRMT R13, R11, 0x3340, R12 ;  /* 0x000033400b0d7816 */ /* 0x000fe4000000000c */
[----:B------:R-:W-:Y:S02]  /*38430*/  LOP3.LUT R9, R37, 0xffff, RZ, 0xc0, !PT ;  /* 0x0000ffff25097812 */ /* 0x000fe400078ec0ff */
[----:B------:R-:W-:Y:S02]  /*38440*/  LOP3.LUT R8, R35, 0xffff, RZ, 0xc0, !PT ;  /* 0x0000ffff23087812 */ /* 0x000fe400078ec0ff */
[----:B------:R-:W-:Y:S02]  /*38450*/  SHF.R.U32.HI R11, RZ, 0x8, R9 ;  /* 0x00000008ff0b7819 */ /* 0x000fe40000011609 */
[----:B------:R-:W-:Y:S01]  /*38460*/  PRMT R9, R9, 0x3340, R8 ;  /* 0x0000334009097816 */ /* 0x000fe20000000008 */
[----:B------:R-:W-:Y:S04]  /*38470*/  STL [R1+0xaf0], R13 ;  /* 0x000af00d01007387 */ /* 0x000fe80000100800 */
[----:B------:R0:W-:Y:S04]  /*38480*/  STL [R1+0xaec], R9 ;  /* 0x000aec0901007387 */ /* 0x0001e80000100800 */
        /* <DEDUP_REMOVED lines=9> */
[----:B------:R-:W-:Y:S02]  /*38520*/  LOP3.LUT R8, R8, 0xffff, RZ, 0xc0, !PT ;  /* 0x0000ffff08087812 */ /* 0x000fe400078ec0ff */
[----:B0-----:R-:W-:-:S02]  /*38530*/  PRMT R9, R10, 0x3340, R12 ;  /* 0x000033400a097816 */ /* 0x001fc4000000000c */
[----:B------:R-:W-:Y:S02]  /*38540*/  PRMT R8, R11, 0x3340, R8 ;  /* 0x000033400b087816 */ /* 0x000fe40000000008 */
[----:B------:R-:W-:Y:S01]  /*38550*/  LOP3.LUT R12, R3, 0xffff, RZ, 0xc0, !PT ;  /* 0x0000ffff030c7812 */ /* 0x000fe200078ec0ff */
[----:B------:R-:W-:Y:S01]  /*38560*/  STL [R1+0x7a0], R9 ;  /* 0x0007a00901007387 */ /* 0x000fe20000100800 */
[----:B-1----:R-:W-:Y:S01]  /*38570*/  VIADD R7, R7, UR5 ;  /* 0x0000000507077c36 */ /* 0x002fe20008000000 */
[----:B------:R-:W-:Y:S02]  /*38580*/  ULDC UR5, c[0x0][0x248] ;  /* 0x0000920000057ab9 */ /* 0x000fe40000000800 */
[----:B------:R-:W-:Y:S04]  /*38590*/  STL [R1+0x79c], R8 ;  /* 0x00079c0801007387 */ /* 0x000fe80000100800 */
[----:B------:R-:W2:Y:S04]  /*385a0*/  LDL.LU R3, [R1+0x1498] ;  /* 0x0014980001037983 */ /* 0x000ea80000300800 */
[----:B------:R0:W-:Y:S02]  /*385b0*/  STL [R1+0x68c], R7 ;  /* 0x00068c0701007387 */ /* 0x0001e40000100800 */
[----:B0-----:R-:W-:Y:S01]  /*385c0*/  VIADD R7, R7, UR5 ;  /* 0x0000000507077c36 */ /* 0x001fe20008000000 */
[----:B------:R-:W-:Y:S01]  /*385d0*/  ULDC UR5, c[0x0][0x248] ;  /* 0x0000920000057ab9 */ /* 0x000fe20000000800 */
[----:B---3--:R-:W-:-:S02]  /*385e0*/  LOP3.LUT R11, R39, 0xffff, RZ, 0xc0, !PT ;  /* 0x0000ffff270b7812 */ /* 0x008fc400078ec0ff */
[----:B----4-:R-:W-:Y:S02]  /*385f0*/  LOP3.LUT R9, R33, 0xffff, RZ, 0xc0, !PT ;  /* 0x0000ffff21097812 */ /* 0x010fe400078ec0ff */
[--C-:B------:R-:W-:Y:S02]  /*38600*/  PRMT R13, R11, 0x3340, R12.reuse ;  /* 0x000033400b0d7816 */ /* 0x100fe4000000000c */
[----:B------:R-:W-:Y:S02]  /*38610*/  SHF.R.U32.HI R10, RZ, 0x8, R11 ;  /* 0x00000008ff0a7819 */ /* 0x000fe4000001160b */
[----:B------:R-:W-:Y:S02]  /*38620*/  SHF.R.U32.HI R12, RZ, 0x8, R12 ;  /* 0x00000008ff0c7819 */ /* 0x000fe4000001160c */
[----:B------:R-:W-:Y:S02]  /*38630*/  SHF.R.U32.HI R11, RZ, 0x8, R9 ;  /* 0x00000008ff0b7819 */ /* 0x000fe40000011609 */
[----:B------:R-:W-:-:S02]  /*38640*/  LOP3.LUT R8, R31, 0xffff, RZ, 0xc0, !PT ;  /* 0x0000ffff1f087812 */ /* 0x000fc400078ec0ff */
[----:B------:R-:W-:Y:S02]  /*38650*/  LOP3.LUT R10, R10, 0xffff, RZ, 0xc0, !PT ;  /* 0x0000ffff0a0a7812 */ /* 0x000fe400078ec0ff */
[--C-:B------:R-:W-:Y:S02]  /*38660*/  PRMT R9, R9, 0x3340, R8.reuse ;  /* 0x0000334009097816 */ /* 0x100fe40000000008 */
[----:B------:R-:W-:Y:S01]  /*38670*/  LOP3.LUT R12, R12, 0xffff, RZ, 0xc0, !PT ;  /* 0x0000ffff0c0c7812 */ /* 0x000fe200078ec0ff */
[----:B------:R-:W-:Y:S04]  /*38680*/  STL [R1+0xae0], R13 ;  /* 0x000ae00d01007387 */ /* 0x000fe80000100800 */
[----:B------:R0:W-:Y:S01]  /*38690*/  STL [R1+0xad4], R9 ;  /* 0x000ad40901007387 */ /* 0x0001e20000100800 */
[----:B------:R-:W-:-:S03]  /*386a0*/  SHF.R.U32.HI R8, RZ, 0x8, R8 ;  /* 0x00000008ff087819 */ /* 0x000fc60000011608 */
[----:B------:R-:W3:Y:S04]  /*386b0*/  LDL.LU R39, [R1+0x8a8] ;  /* 0x0008a80001277983 */ /* 0x000ee80000300800 */
[----:B------:R-:W4:Y:S01]  /*386c0*/  LDL.LU R33, [R1+0xe58] ;  /* 0x000e580001217983 */ /* 0x000f220000300800 */
[----:B0-----:R-:W-:-:S03]  /*386d0*/  PRMT R9, R10, 0x3340, R12 ;  /* 0x000033400a097816 */ /* 0x001fc6000000000c */
[----:B------:R0:W-:Y:S04]  /*386e0*/  STL [R1+0x688], R7 ;  /* 0x0006880701007387 */ /* 0x0001e80000100800 */
[----:B------:R-:W-:Y:S01]  /*386f0*/  STL [R1+0x790], R9 ;  /* 0x0007900901007387 */ /* 0x000fe20000100800 */
[----:B------:R-:W-:-:S03]  /*38700*/  LOP3.LUT R11, R11, 0xffff, RZ, 0xc0, !PT ;  /* 0x0000ffff0b0b7812 */ /* 0x000fc600078ec0ff */
[----:B------:R-:W4:Y:S01]  /*38710*/  LDL.LU R31, [R1+0x698] ;  /* 0x00069800011f7983 */ /* 0x000f220000300800 */
[----:B------:R-:W-:-:S04]  /*38720*/  LOP3.LUT R8, R8, 0xffff, RZ, 0xc0, !PT ;  /* 0x0000ffff08087812 */ /* 0x000fc800078ec0ff */
[----:B------:R-:W-:Y:S01]  /*38730*/  PRMT R8, R11, 0x3340, R8 ;  /* 0x000033400b087816 */ /* 0x000fe20000000008 */
[----:B0-----:R-:W-:Y:S01]  /*38740*/  VIADD R7, R7, UR5 ;  /* 0x0000000507077c36 */ /* 0x001fe20008000000 */
[----:B------:R-:W-:-:S03]  /*38750*/  ULDC UR5, c[0x0][0x248] ;  /* 0x0000920000057ab9 */ /* 0x000fc60000000800 */
[----:B------:R0:W-:Y:S04]  /*38760*/  STL [R1+0x77c], R8 ;  /* 0x00077c0801007387 */ /* 0x0001e80000100800 */
[----:B------:R1:W-:Y:S01]  /*38770*/  STL [R1+0x694], R7 ;  /* 0x0006940701007387 */ /* 0x0003e20000100800 */
[----:B0-----:R-:W-:-:S03]  /*38780*/  LOP3.LUT R8, R233, 0xffff, RZ, 0xc0, !PT ;  /* 0x0000ffffe9087812 */ /* 0x001fc600078ec0ff */
[----:B------:R-:W4:Y:S01]  /*38790*/  LDL.LU R233, [R1+0x1494] ;  /* 0x0014940001e97983 */ /* 0x000f220000300800 */
[----:B-1----:R-:W-:Y:S01]  /*387a0*/  VIADD R7, R7, UR5 ;  /* 0x0000000507077c36 */ /* 0x002fe20008000000 */
[----:B------:R-:W-:Y:S01]  /*387b0*/  ULDC UR5, c[0x0][0x248] ;  /* 0x0000920000057ab9 */ /* 0x000fe20000000800 */
[----:B--2---:R-:W-:Y:S02]  /*387c0*/  LOP3.LUT R11, R41, 0xffff, RZ, 0xc0, !PT ;  /* 0x0000ffff290b7812 */ /* 0x004fe400078ec0ff */
[----:B------:R-:W-:Y:S02]  /*387d0*/  LOP3.LUT R12, R37, 0xffff, RZ, 0xc0, !PT ;  /* 0x0000ffff250c7812 */ /* 0x000fe400078ec0ff */
[----:B------:R-:W-:Y:S02]  /*387e0*/  SHF.R.U32.HI R10, RZ, 0x8, R11 ;  /* 0x00000008ff0a7819 */ /* 0x000fe4000001160b */
[----:B------:R-:W-:Y:S02]  /*387f0*/  PRMT R13, R11, 0x3340, R12 ;  /* 0x000033400b0d7816 */ /* 0x000fe4000000000c */
[----:B------:R-:W-:-:S02]  /*38800*/  LOP3.LUT R9, R35, 0xffff, RZ, 0xc0, !PT ;  /* 0x0000ffff23097812 */ /* 0x000fc400078ec0ff */
        /* <DEDUP_REMOVED lines=15> */
[----:B------:R-:W-:-:S04]  /*38900*/  LOP3.LUT R8, R8, 0xffff, RZ, 0xc0, !PT ;  /* 0x0000ffff08087812 */ /* 0x000fc800078ec0ff */
[----:B------:R-:W-:Y:S02]  /*38910*/  PRMT R8, R11, 0x3340, R8 ;  /* 0x000033400b087816 */ /* 0x000fe40000000008 */
[----:B------:R-:W-:-:S03]  /*38920*/  LOP3.LUT R12, R4, 0xffff, RZ, 0xc0, !PT ;  /* 0x0000ffff040c7812 */ /* 0x000fc600078ec0ff */
[----:B------:R-:W-:Y:S01]  /*38930*/  STL [R1+0x76c], R8 ;  /* 0x00076c0801007387 */ /* 0x000fe20000100800 */
[----:B0-----:R-:W-:Y:S01]  /*38940*/  VIADD R7, R7, UR5 ;  /* 0x0000000507077c36 */ /* 0x001fe20008000000 */
[----:B------:R-:W-:Y:S02]  /*38950*/  ULDC UR5, c[0x0][0x248] ;  /* 0x0000920000057ab9 */ /* 0x000fe40000000800 */
        /* <DEDUP_REMOVED lines=21> */
[----:B------:R-:W4:Y:S04]  /*38ab0*/  LDL.LU R33, [R1+0xe60] ;  /* 0x000e600001217983 */ /* 0x000f280000300800 */
[----:B------:R-:W-:Y:S04]  /*38ac0*/  STL [R1+0x764], R9 ;  /* 0x0007640901007387 */ /* 0x000fe80000100800 */
[----:B------:R-:W4:Y:S01]  /*38ad0*/  LDL.LU R31, [R1+0x6ac] ;  /* 0x0006ac00011f7983 */ /* 0x000f220000300800 */
[----:B------:R-:W-:Y:S02]  /*38ae0*/  LOP3.LUT R11, R11, 0xffff, RZ, 0xc0, !PT ;  /* 0x0000ffff0b0b7812 */ /* 0x000fe400078ec0ff */
        /* <DEDUP_REMOVED lines=8> */
[----:B--2---:R-:W-:Y:S02]  /*38b70*/  LOP3.LUT R11, R43, 0xffff, RZ, 0xc0, !PT ;  /* 0x0000ffff2b0b7812 */ /* 0x004fe400078ec0ff */
[----:B------:R-:W-:Y:S02]  /*38b80*/  LOP3.LUT R12, R37, 0xffff, RZ, 0xc0, !PT ;  /* 0x0000ffff250c7812 */ /* 0x000fe400078ec0ff */
[----:B------:R-:W-:Y:S02]  /*38b90*/  SHF.R.U32.HI R10, RZ, 0x8, R11 ;  /* 0x00000008ff0a7819 */ /* 0x000fe4000001160b */
[----:B------:R-:W-:Y:S02]  /*38ba0*/  PRMT R13, R11, 0x3340, R12 ;  /* 0x000033400b0d7816 */ /* 0x000fe4000000000c */
[----:B------:R-:W-:-:S04]  /*38bb0*/  LOP3.LUT R9, R35, 0xffff, RZ, 0xc0, !PT ;  /* 0x0000ffff23097812 */ /* 0x000fc800078ec0ff */
[----:B------:R-:W-:Y:S02]  /*38bc0*/  SHF.R.U32.HI R11, RZ, 0x8, R9 ;  /* 0x00000008ff0b7819 */ /* 0x000fe40000011609 */
[----:B------:R-:W-:Y:S01]  /*38bd0*/  PRMT R9, R9, 0x3340, R8 ;  /* 0x0000334009097816 */ /* 0x000fe20000000008 */
[----:B------:R-:W-:Y:S04]  /*38be0*/  STL [R1+0xaa8], R13 ;  /* 0x000aa80d01007387 */ /* 0x000fe80000100800 */
[----:B------:R0:W-:Y:S04]  /*38bf0*/  STL [R1+0xaa4], R9 ;  /* 0x000aa40901007387 */ /* 0x0001e80000100800 */
[----:B------:R-:W2:Y:S04]  /*38c00*/  LDL.LU R37, [R1+0xb2c] ;  /* 0x000b2c0001257983 */ /* 0x000ea80000300800 */
[----:B------:R-:W2:Y:S01]  /*38c10*/  LDL.LU R35, [R1+0xac8] ;  /* 0x000ac80001237983 */ /* 0x000ea20000300800 */
[----:B------:R-:W-:-:S02]  /*38c20*/  SHF.R.U32.HI R12, RZ, 0x8, R12 ;  /* 0x00000008ff0c7819 */ /* 0x000fc4000001160c */
[----:B------:R-:W-:Y:S02]  /*38c30*/  SHF.R.U32.HI R8, RZ, 0x8, R8 ;  /* 0x00000008ff087819 */ /* 0x000fe40000011608 */
[----:B------:R-:W-:Y:S02]  /*38c40*/  LOP3.LUT R10, R10, 0xffff, RZ, 0xc0, !PT ;  /* 0x0000ffff0a0a7812 */ /* 0x000fe400078ec0ff */
[----:B------:R-:W-:Y:S02]  /*38c50*/  LOP3.LUT R12, R12, 0xffff, RZ, 0xc0, !PT ;  /* 0x0000ffff0c0c7812 */ /* 0x000fe400078ec0ff */
[----:B------:R-:W-:Y:S02]  /*38c60*/  LOP3.LUT R11, R11, 0xffff, RZ, 0xc0, !PT ;  /* 0x0000ffff0b0b7812 */ /* 0x000fe400078ec0ff */
[----:B------:R-:W-:Y:S01]  /*38c70*/  LOP3.LUT R8, R8, 0xffff, RZ, 0xc0, !PT ;  /* 0x0000ffff08087812 */ /* 0x000fe200078ec0ff */
[----:B-1----:R-:W-:Y:S01]  /*38c80*/  VIADD R7, R7, UR5 ;  /* 0x0000000507077c36 */ /* 0x002fe20008000000 */
[----:B0-----:R-:W-:Y:S01]  /*38c90*/  PRMT R9, R10, 0x3340, R12 ;  /* 0x000033400a097816 */ /* 0x001fe2000000000c */
[----:B------:R-:W-:Y:S01]  /*38ca0*/  ULDC UR5, c[0x0][0x248] ;  /* 0x0000920000057ab9 */ /* 0x000fe20000000800 */
[----:B------:R-:W-:-:S02]  /*38cb0*/  PRMT R8, R11, 0x3340, R8 ;  /* 0x000033400b087816 */ /* 0x000fc40000000008 */
[----:B------:R0:W-:Y:S04]  /*38cc0*/  STL [R1+0x6a4], R7 ;  /* 0x0006a40701007387 */ /* 0x0001e80000100800 */
[----:B------:R-:W-:Y:S04]  /*38cd0*/  STL [R1+0x750], R9 ;  /* 0x0007500901007387 */ /* 0x000fe80000100800 */
        /* <DEDUP_REMOVED lines=10> */
[----:B------:R-:W-:Y:S02]  /*38d80*/  LOP3.LUT R9, R33, 0xffff, RZ, 0xc0, !PT ;  /* 0x0000ffff21097812 */ /* 0x000fe400078ec0ff */
[----:B------:R-:W-:Y:S02]  /*38d90*/  SHF.R.U32.HI R12, RZ, 0x8, R12 ;  /* 0x00000008ff0c7819 */ /* 0x000fe4000001160c */
[----:B------:R-:W-:Y:S02]  /*38da0*/  SHF.R.U32.HI R11, RZ, 0x8, R9 ;  /* 0x00000008ff0b7819 */ /* 0x000fe40000011609 */
[----:B------:R-:W-:Y:S02]  /*38db0*/  LOP3.LUT R8, R31, 0xffff, RZ, 0xc0, !PT ;  /* 0x0000ffff1f087812 */ /* 0x000fe400078ec0ff */
[----:B------:R-:W-:Y:S02]  /*38dc0*/  LOP3.LUT R10, R10, 0xffff, RZ, 0xc0, !PT ;  /* 0x0000ffff0a0a7812 */ /* 0x000fe400078ec0ff */
[----:B------:R-:W-:-:S02]  /*38dd0*/  PRMT R9, R9, 0x3340, R8 ;  /* 0x0000334009097816 */ /* 0x000fc40000000008 */
[----:B------:R-:W-:Y:S01]  /*38de0*/  LOP3.LUT R12, R12, 0xffff, RZ, 0xc0, !PT ;  /* 0x0000ffff0c0c7812 */ /* 0x000fe200078ec0ff */
[----:B------:R-:W-:Y:S04]  /*38df0*/  STL [R1+0xa8c], R13 ;  /* 0x000a8c0d01007387 */ /* 0x000fe80000100800 */
[----:B------:R0:W-:Y:S01]  /*38e00*/  STL [R1+0xa88], R9 ;  /* 0x000a880901007387 */ /* 0x0001e20000100800 */
[----:B------:R-:W-:-:S03]  /*38e10*/  SHF.R.U32.HI R8, RZ, 0x8, R8 ;  /* 0x00000008ff087819 */ /* 0x000fc60000011608 */
[----:B------:R-:W3:Y:S04]  /*38e20*/  LDL.LU R43, [R1+0xe6c] ;  /* 0x000e6c00012b7983 */ /* 0x000ee80000300800 */
[----:B------:R-:W4:Y:S01]  /*38e30*/  LDL.LU R41, [R1+0x6c8] ;  /* 0x0006c80001297983 */ /* 0x000f220000300800 */
[----:B0-----:R-:W-:Y:S02]  /*38e40*/  PRMT R9, R10, 0x3340, R12 ;  /* 0x000033400a097816 */ /* 0x001fe4000000000c */
[----:B------:R-:W-:-:S03]  /*38e50*/  LOP3.LUT R11, R11, 0xffff, RZ, 0xc0, !PT ;  /* 0x0000ffff0b0b7812 */ /* 0x000fc600078ec0ff */
[----:B------:R-:W-:Y:S01]  /*38e60*/  STL [R1+0x740], R9 ;  /* 0x0007400901007387 */ /* 0x000fe20000100800 */
[----:B------:R-:W-:-:S03]  /*38e70*/  LOP3.LUT R8, R8, 0xffff, RZ, 0xc0, !PT ;  /* 0x0000ffff08087812 */ /* 0x000fc600078ec0ff */
[----:B------:R0:W-:Y:S04]  /*38e80*/  STL [R1+0x6ac], R7 ;  /* 0x0006ac0701007387 */ /* 0x0001e80000100800 */
[----:B------:R-:W4:Y:S04]  /*38e90*/  LDL.LU R33, [R1+0xe68] ;  /* 0x000e680001217983 */ /* 0x000f280000300800 */
[----:B------:R-:W4:Y:S01]  /*38ea0*/  LDL.LU R31, [R1+0x6c4] ;  /* 0x0006c400011f7983 */ /* 0x000f220000300800 */
[----:B------:R-:W-:Y:S02]  /*38eb0*/  PRMT R8, R11, 0x3340, R8 ;  /* 0x000033400b087816 */ /* 0x000fe40000000008 */
[----:B------:R-:W-:Y:S01]  /*38ec0*/  LOP3.LUT R12, R2, 0xffff, RZ, 0xc0, !PT ;  /* 0x0000ffff020c7812 */ /* 0x000fe200078ec0ff */
[----:B0-----:R-:W-:Y:S01]  /*38ed0*/  VIADD R7, R7, UR5 ;  /* 0x0000000507077c36 */ /* 0x001fe20008000000 */
[----:B------:R-:W-:Y:S01]  /*38ee0*/  ULDC UR5, c[0x0][0x248] ;  /* 0x0000920000057ab9 */ /* 0x000fe20000000800 */
[----:B------:R0:W-:Y:S04]  /*38ef0*/  STL [R1+0x73c], R8 ;  /* 0x00073c0801007387 */ /* 0x0001e80000100800 */
[----:B------:R-:W4:Y:S01]  /*38f00*/  LDL.LU R2, [R1+0x1488] ;  /* 0x0014880001027983 */ /* 0x000f220000300800 */
[----:B0-----:R-:W-:-:S03]  /*38f10*/  LOP3.LUT R8, R0, 0xffff, RZ, 0xc0, !PT ;  /* 0x0000ffff00087812 */ /* 0x001fc600078ec0ff */
[----:B------:R0:W-:Y:S04]  /*38f20*/  STL [R1+0x6bc], R7 ;  /* 0x0006bc0701007387 */ /* 0x0001e80000100800 */
[----:B------:R-:W4:Y:S01]  /*38f30*/  LDL.LU R0, [R1+0x1484] ;  /* 0x0014840001007983 */ /* 0x000f220000300800 */
[----:B0-----:R-:W-:Y:S01]  /*38f40*/  VIADD R7, R7, UR5 ;  /* 0x0000000507077c36 */ /* 0x001fe20008000000 */
[----:B------:R-:W-:Y:S01]  /*38f50*/  ULDC UR5, c[0x0][0x248] ;  /* 0x0000920000057ab9 */ /* 0x000fe20000000800 */
[----:B--2---:R-:W-:Y:S02]  /*38f60*/  LOP3.LUT R11, R37, 0xffff, RZ, 0xc0, !PT ;  /* 0x0000ffff250b7812 */ /* 0x004fe400078ec0ff */
[----:B------:R-:W-:Y:S02]  /*38f70*/  LOP3.LUT R9, R35, 0xffff, RZ, 0xc0, !PT ;  /* 0x0000ffff23097812 */ /* 0x000fe400078ec0ff */
        /* <DEDUP_REMOVED lines=25> */
[----:B---3--:R-:W-:Y:S02]  /*39110*/  LOP3.LUT R11, R43, 0xffff, RZ, 0xc0, !PT ;  /* 0x0000ffff2b0b7812 */ /* 0x008fe400078ec0ff */
[----:B----4-:R-:W-:-:S02]  /*39120*/  LOP3.LUT R12, R41, 0xffff, RZ, 0xc0, !PT ;  /* 0x0000ffff290c7812 */ /* 0x010fc400078ec0ff */
[----:B------:R-:W-:Y:S02]  /*39130*/  SHF.R.U32.HI R10, RZ, 0x8, R11 ;  /* 0x00000008ff0a7819 */ /* 0x000fe4000001160b */
[----:B------:R-:W-:Y:S02]  /*39140*/  PRMT R13, R11, 0x3340, R12 ;  /* 0x000033400b0d7816 */ /* 0x000fe4000000000c */
[----:B------:R-:W-:Y:S02]  /*39150*/  LOP3.LUT R9, R33, 0xffff, RZ, 0xc0, !PT ;  /* 0x0000ffff21097812 */ /* 0x000fe400078ec0ff */
[----:B------:R-:W-:Y:S02]  /*39160*/  LOP3.LUT R8, R31, 0xffff, RZ, 0xc0, !PT ;  /* 0x0000ffff1f087812 */ /* 0x000fe400078ec0ff */
[----:B------:R-:W-:Y:S02]  /*39170*/  SHF.R.U32.HI R11, RZ, 0x8, R9 ;  /* 0x00000008ff0b7819 */ /* 0x000fe40000011609 */
[----:B------:R-:W-:Y:S01]  /*39180*/  PRMT R9, R9, 0x3340, R8 ;  /* 0x0000334009097816 */ /* 0x000fe20000000008 */
[----:B------:R-:W-:Y:S01]  /*39190*/  STL [R1+0xa74], R13 ;  /* 0x000a740d01007387 */ /* 0x000fe20000100800 */
[----:B------:R-:W-:-:S03]  /*391a0*/  SHF.R.U32.HI R12, RZ, 0x8, R12 ;  /* 0x00000008ff0c7819 */ /* 0x000fc6000001160c */
[----:B------:R0:W-:Y:S01]  /*391b0*/  STL [R1+0xa70], R9 ;  /* 0x000a700901007387 */ /* 0x0001e20000100800 */
[----:B------:R-:W-:-:S03]  /*391c0*/  SHF.R.U32.HI R8, RZ, 0x8, R8 ;  /* 0x00000008ff087819 */ /* 0x000fc60000011608 */
[----:B------:R-:W3:Y:S04]  /*391d0*/  LDL.LU R41, [R1+0xe74] ;  /* 0x000e740001297983 */ /* 0x000ee80000300800 */
[----:B------:R-:W4:Y:S01]  /*391e0*/  LDL.LU R33, [R1+0x6d0] ;  /* 0x0006d00001217983 */ /* 0x000f220000300800 */
[----:B------:R-:W-:-:S03]  /*391f0*/  LOP3.LUT R10, R10, 0xffff, RZ, 0xc0, !PT ;  /* 0x0000ffff0a0a7812 */ /* 0x000fc600078ec0ff */
[----:B------:R1:W-:Y:S01]  /*39200*/  STL [R1+0x6b4], R7 ;  /* 0x0006b40701007387 */ /* 0x0003e20000100800 */
[----:B------:R-:W-:-:S03]  /*39210*/  LOP3.LUT R12, R12, 0xffff, RZ, 0xc0, !PT ;  /* 0x0000ffff0c0c7812 */ /* 0x000fc600078ec0ff */
[----:B------:R-:W4:Y:S01]  /*39220*/  LDL.LU R31, [R1+0xb58] ;  /* 0x000b5800011f7983 */ /* 0x000f220000300800 */
[----:B------:R-:W-:Y:S02]  /*39230*/  LOP3.LUT R11, R11, 0xffff, RZ, 0xc0, !PT ;  /* 0x0000ffff0b0b7812 */ /* 0x000fe400078ec0ff */
[----:B------:R-:W-:Y:S02]  /*39240*/  LOP3.LUT R8, R8, 0xffff, RZ, 0xc0, !PT ;  /* 0x0000ffff08087812 */ /* 0x000fe400078ec0ff */
[----:B0-----:R-:W-:Y:S02]  /*39250*/  PRMT R9, R10, 0x3340, R12 ;  /* 0x000033400a097816 */ /* 0x001fe4000000000c */
[----:B------:R-:W-:Y:S02]  /*39260*/  PRMT R8, R11, 0x3340, R8 ;  /* 0x000033400b087816 */ /* 0x000fe40000000008 */
[----:B------:R-:W-:Y:S01]  /*39270*/  LOP3.LUT R12, R3, 0xffff, RZ, 0xc0, !PT ;  /* 0x0000ffff030c7812 */ /* 0x000fe200078ec0ff */
[----:B------:R-:W-:Y:S01]  /*39280*/  STL [R1+0x720], R9 ;  /* 0x0007200901007387 */ /* 0x000fe20000100800 */
[----:B-1----:R-:W-:Y:S01]  /*39290*/  VIADD R7, R7, UR5 ;  /* 0x0000000507077c36 */ /* 0x002fe20008000000 */
[----:B------:R-:W-:-:S02]  /*392a0*/  ULDC UR5, c[0x0][0x248] ;  /* 0x0000920000057ab9 */ /* 0x000fc40000000800 */
[----:B------:R-:W-:Y:S04]  /*392b0*/  STL [R1+0x71c], R8 ;  /* 0x00071c0801007387 */ /* 0x000fe80000100800 */
[----:B------:R-:W4:Y:S04]  /*392c0*/  LDL.LU R3, [R1+0x1480] ;  /* 0x0014800001037983 */ /* 0x000f280000300800 */
[----:B------:R0:W-:Y:S02]  /*392d0*/  STL [R1+0x6a0], R7 ;  /* 0x0006a00701007387 */ /* 0x0001e40000100800 */
[----:B0-----:R-:W-:Y:S01]  /*392e0*/  VIADD R7, R7, UR5 ;  /* 0x0000000507077c36 */ /* 0x001fe20008000000 */
[----:B------:R-:W-:Y:S01]  /*392f0*/  ULDC UR5, c[0x0][0x248] ;  /* 0x0000920000057ab9 */ /* 0x000fe20000000800 */
[----:B--2---:R-:W-:-:S02]  /*39300*/  LOP3.LUT R11, R39, 0xffff, RZ, 0xc0, !PT ;  /* 0x0000ffff270b7812 */ /* 0x004fc400078ec0ff */
[----:B------:R-:W-:Y:S02]  /*39310*/  LOP3.LUT R9, R37, 0xffff, RZ, 0xc0, !PT ;  /* 0x0000ffff25097812 */ /* 0x000fe400078ec0ff */
        /* <DEDUP_REMOVED lines=22> */
[----:B------:R0:W-:Y:S04]  /*39480*/  STL [R1+0x6ec], R8 ;  /* 0x0006ec0801007387 */ /* 0x0001e80000100800 */
[----:B------:R1:W-:Y:S01]  /*39490*/  STL [R1+0x64c], R7 ;  /* 0x00064c0701007387 */ /* 0x0003e20000100800 */
[----:B0-----:R-:W-:-:S03]  /*394a0*/  LOP3.LUT R8, R4, 0xffff, RZ, 0xc0, !PT ;  /* 0x0000ffff04087812 */ /* 0x001fc600078ec0ff */
[----:B------:R-:W2:Y:S01]  /*394b0*/  LDL.LU R4, [R1+0x147c] ;  /* 0x00147c0001047983 */ /* 0x000ea20000300800 */
[----:B-1----:R-:W-:Y:S01]  /*394c0*/  VIADD R7, R7, UR5 ;  /* 0x0000000507077c36 */ /* 0x002fe20008000000 */
[----:B------:R-:W-:Y:S01]  /*394d0*/  ULDC UR5, c[0x0][0x248] ;  /* 0x0000920000057ab9 */ /* 0x000fe20000000800 */
[----:B---3--:R-:W-:Y:S02]  /*394e0*/  LOP3.LUT R11, R41, 0xffff, RZ, 0xc0, !PT ;  /* 0x0000ffff290b7812 */ /* 0x008fe400078ec0ff */
[----:B----4-:R-:W-:Y:S02]  /*394f0*/  LOP3.LUT R12, R33, 0xffff, RZ, 0xc0, !PT ;  /* 0x0000ffff210c7812 */ /* 0x010fe400078ec0ff */
[----:B------:R-:W-:Y:S02]  /*39500*/  SHF.R.U32.HI R10, RZ, 0x8, R11 ;  /* 0x00000008ff0a7819 */ /* 0x000fe4000001160b */
[----:B------:R-:W-:Y:S02]  /*39510*/  PRMT R13, R11, 0x3340, R12 ;  /* 0x000033400b0d7816 */ /* 0x000fe4000000000c */
[----:B------:R-:W-:-:S02]  /*39520*/  LOP3.LUT R9, R31, 0xffff, RZ, 0xc0, !PT ;  /* 0x0000ffff1f097812 */ /* 0x000fc400078ec0ff */
[----:B------:R-:W-:Y:S02]  /*39530*/  SHF.R.U32.HI R12, RZ, 0x8, R12 ;  /* 0x00000008ff0c7819 */ /* 0x000fe4000001160c */
[----:B------:R-:W-:Y:S02]  /*39540*/  SHF.R.U32.HI R11, RZ, 0x8, R9 ;  /* 0x00000008ff0b7819 */ /* 0x000fe40000011609 */
[--C-:B------:R-:W-:Y:S02]  /*39550*/  PRMT R9, R9, 0x3340, R8.reuse ;  /* 0x0000334009097816 */ /* 0x100fe40000000008 */
[----:B------:R-:W-:Y:S02]  /*39560*/  LOP3.LUT R10, R10, 0xffff, RZ, 0xc0, !PT ;  /* 0x0000ffff0a0a7812 */ /* 0x000fe400078ec0ff */
        /* <DEDUP_REMOVED lines=11> */
[----:B------:R-:W4:Y:S01]  /*39620*/  LDL.LU R31, [R1+0xb74] ;  /* 0x000b7400011f7983 */ /* 0x000f220000300800 */
[----:B------:R-:W-:Y:S02]  /*39630*/  PRMT R8, R11, 0x3340, R8 ;  /* 0x000033400b087816 */ /* 0x000fe40000000008 */
[----:B------:R-:W-:-:S03]  /*39640*/  LOP3.LUT R12, R233, 0xffff, RZ, 0xc0, !PT ;  /* 0x0000ffffe90c7812 */ /* 0x000fc600078ec0ff */
[----:B------:R-:W-:Y:S01]  /*39650*/  STL [R1+0x6d4], R8 ;  /* 0x0006d40801007387 */ /* 0x000fe20000100800 */
[----:B0-----:R-:W-:Y:S01]  /*39660*/  VIADD R7, R7, UR5 ;  /* 0x0000000507077c36 */ /* 0x001fe20008000000 */
[----:B------:R-:W-:Y:S02]  /*39670*/  ULDC UR5, c[0x0][0x248] ;  /* 0x0000920000057ab9 */ /* 0x000fe40000000800 */
[----:B------:R-:W4:Y:S04]  /*39680*/  LDL.LU R233, [R1+0x1478] ;  /* 0x0014780001e97983 */ /* 0x000f280000300800 */
[----:B------:R0:W-:Y:S02]  /*39690*/  STL [R1+0x63c], R7 ;  /* 0x00063c0701007387 */ /* 0x0001e40000100800 */
[----:B0-----:R-:W-:Y:S01]  /*396a0*/  VIADD R7, R7, UR5 ;  /* 0x0000000507077c36 */ /* 0x001fe20008000000 */
[----:B------:R-:W-:Y:S01]  /*396b0*/  ULDC UR5, c[0x0][0x248] ;  /* 0x0000920000057ab9 */ /* 0x000fe20000000800 */
[----:B--2---:R-:W-:-:S02]  /*396c0*/  LOP3.LUT R11, R39, 0xffff, RZ, 0xc0, !PT ;  /* 0x0000ffff270b7812 */ /* 0x004fc400078ec0ff */
[----:B------:R-:W-:Y:S02]  /*396d0*/  LOP3.LUT R9, R37, 0xffff, RZ, 0xc0, !PT ;  /* 0x0000ffff25097812 */ /* 0x000fe400078ec0ff */
[----:B------:R-:W-:Y:S02]  /*396e0*/  SHF.R.U32.HI R10, RZ, 0x8, R11 ;  /* 0x00000008ff0a7819 */ /* 0x000fe4000001160b */
[--C-:B------:R-:W-:Y:S02]  /*396f0*/  PRMT R13, R11, 0x3340, R12.reuse ;  /* 0x000033400b0d7816 */ /* 0x100fe4000000000c */
[----:B------:R-:W-:Y:S02]  /*39700*/  SHF.R.U32.HI R12, RZ, 0x8, R12 ;  /* 0x00000008ff0c7819 */ /* 0x000fe4000001160c */
[----:B------:R-:W-:Y:S02]  /*39710*/  SHF.R.U32.HI R11, RZ, 0x8, R9 ;  /* 0x00000008ff0b7819 */ /* 0x000fe40000011609 */
[----:B------:R-:W-:-:S04]  /*39720*/  LOP3.LUT R8, R35, 0xffff, RZ, 0xc0, !PT ;  /* 0x0000ffff23087812 */ /* 0x000fc800078ec0ff */
[----:B------:R-:W-:Y:S01]  /*39730*/  PRMT R9, R9, 0x3340, R8 ;  /* 0x0000334009097816 */ /* 0x000fe20000000008 */
[----:B------:R-:W-:Y:S01]  /*39740*/  STL [R1+0x818], R13 ;  /* 0x0008180d01007387 */ /* 0x000fe20000100800 */
[----:B------:R-:W-:Y:S02]  /*39750*/  LOP3.LUT R10, R10, 0xffff, RZ, 0xc0, !PT ;  /* 0x0000ffff0a0a7812 */ /* 0x000fe400078ec0ff */
[----:B------:R-:W-:Y:S01]  /*39760*/  LOP3.LUT R12, R12, 0xffff, RZ, 0xc0, !PT ;  /* 0x0000ffff0c0c7812 */ /* 0x000fe200078ec0ff */
        /* <DEDUP_REMOVED lines=11> */
[----:B------:R-:W-:Y:S01]  /*39820*/  PRMT R8, R11, 0x3340, R8 ;  /* 0x000033400b087816 */ /* 0x000fe20000000008 */
[----:B0-----:R-:W-:Y:S01]  /*39830*/  VIADD R7, R7, UR5 ;  /* 0x0000000507077c36 */ /* 0x001fe20008000000 */
[----:B------:R-:W-:Y:S01]  /*39840*/  LOP3.LUT R12, R2, 0xffff, RZ, 0xc0, !PT ;  /* 0x0000ffff020c7812 */ /* 0x000fe200078ec0ff */
[----:B------:R-:W-:Y:S02]  /*39850*/  ULDC UR5, c[0x0][0x248] ;  /* 0x0000920000057ab9 */ /* 0x000fe40000000800 */
[----:B------:R-:W-:Y:S04]  /*39860*/  STL [R1+0x6c4], R8 ;  /* 0x0006c40801007387 */ /* 0x000fe80000100800 */
[----:B------:R0:W-:Y:S04]  /*39870*/  STL [R1+0x634], R7 ;  /* 0x0006340701007387 */ /* 0x0001e80000100800 */
[----:B------:R-:W2:Y:S01]  /*39880*/  LDL.LU R2, [R1+0x1474] ;  /* 0x0014740001027983 */ /* 0x000ea20000300800 */
[----:B0-----:R-:W-:Y:S01]  /*39890*/  VIADD R7, R7, UR5 ;  /* 0x0000000507077c36 */ /* 0x001fe20008000000 */
[----:B------:R-:W-:Y:S01]  /*398a0*/  ULDC UR5, c[0x0][0x248] ;  /* 0x0000920000057ab9 */ /* 0x000fe20000000800 */
[----:B---3--:R-:W-:-:S02]  /*398b0*/  LOP3.LUT R8, R43, 0xffff, RZ, 0xc0, !PT ;  /* 0x0000ffff2b087812 */ /* 0x008fc400078ec0ff */
[----:B----4-:R-:W-:Y:S02]  /*398c0*/  LOP3.LUT R9, R33, 0xffff, RZ, 0xc0, !PT ;  /* 0x0000ffff21097812 */ /* 0x010fe400078ec0ff */
[----:B------:R-:W-:Y:S02]  /*398d0*/  SHF.R.U32.HI R10, RZ, 0x8, R8 ;  /* 0x00000008ff0a7819 */ /* 0x000fe40000011608 */
[--C-:B------:R-:W-:Y:S02]  /*398e0*/  PRMT R13, R8, 0x3340, R9.reuse ;  /* 0x00003340080d7816 */ /* 0x100fe40000000009 */
[----:B------:R-:W-:Y:S02]  /*398f0*/  SHF.R.U32.HI R9, RZ, 0x8, R9 ;  /* 0x00000008ff097819 */ /* 0x000fe40000011609 */
[----:B------:R-:W-:-:S04]  /*39900*/  LOP3.LUT R11, R31, 0xffff, RZ, 0xc0, !PT ;  /* 0x0000ffff1f0b7812 */ /* 0x000fc800078ec0ff */
[----:B------:R-:W-:Y:S02]  /*39910*/  SHF.R.U32.HI R8, RZ, 0x8, R11 ;  /* 0x00000008ff087819 */ /* 0x000fe4000001160b */
[--C-:B------:R-:W-:Y:S01]  /*39920*/  PRMT R11, R11, 0x3340, R12.reuse ;  /* 0x000033400b0b7816 */ /* 0x100fe2000000000c */
[----:B------:R-:W-:Y:S01]  /*39930*/  STL [R1+0x80c], R13 ;  /* 0x00080c0d01007387 */ /* 0x000fe20000100800 */
[----:B------:R-:W-:Y:S02]  /*39940*/  SHF.R.U32.HI R12, RZ, 0x8, R12 ;  /* 0x00000008ff0c7819 */ /* 0x000fe4000001160c */
[----:B------:R-:W-:Y:S01]  /*39950*/  LOP3.LUT R10, R10, 0xffff, RZ, 0xc0, !PT ;  /* 0x0000ffff0a0a7812 */ /* 0x000fe200078ec0ff */
[----:B------:R-:W-:Y:S01]  /*39960*/  STL [R1+0x804], R11 ;  /* 0x0008040b01007387 */ /* 0x000fe20000100800 */
[----:B------:R-:W-:Y:S02]  /*39970*/  LOP3.LUT R9, R9, 0xffff, RZ, 0xc0, !PT ;  /* 0x0000ffff09097812 */ /* 0x000fe400078ec0ff */
[----:B------:R-:W-:Y:S01]  /*39980*/  LOP3.LUT R8, R8, 0xffff, RZ, 0xc0, !PT ;  /* 0x0000ffff08087812 */ /* 0x000fe200078ec0ff */
[----:B------:R-:W3:Y:S01]  /*39990*/  LDL.LU R33, [R1+0xb98] ;  /* 0x000b980001217983 */ /* 0x000ee20000300800 */
[----:B------:R-:W-:-:S02]  /*399a0*/  LOP3.LUT R12, R12, 0xffff, RZ, 0xc0, !PT ;  /* 0x0000ffff0c0c7812 */ /* 0x000fc400078ec0ff */
[----:B------:R-:W-:Y:S01]  /*399b0*/  PRMT R9, R10, 0x3340, R9 ;  /* 0x000033400a097816 */ /* 0x000fe20000000009 */
[----:B------:R-:W4:Y:S01]  /*399c0*/  LDL.LU R31, [R1+0xb94] ;  /* 0x000b9400011f7983 */ /* 0x000f220000300800 */
[----:B------:R-:W-:-:S03]  /*399d0*/  PRMT R8, R8, 0x3340, R12 ;  /* 0x0000334008087816 */ /* 0x000fc6000000000c */
        /* <DEDUP_REMOVED lines=8> */
[----:B--2---:R-:W-:Y:S02]  /*39a60*/  LOP3.LUT R8, R41, 0xffff, RZ, 0xc0, !PT ;  /* 0x0000ffff29087812 */ /* 0x004fe400078ec0ff */
[----:B------:R-:W-:Y:S02]  /*39a70*/  LOP3.LUT R9, R39, 0xffff, RZ, 0xc0, !PT ;  /* 0x0000ffff27097812 */ /* 0x000fe400078ec0ff */
[----:B------:R-:W-:Y:S02]  /*39a80*/  SHF.R.U32.HI R10, RZ, 0x8, R8 ;  /* 0x00000008ff0a7819 */ /* 0x000fe40000011608 */
[----:B------:R-:W-:-:S02]  /*39a90*/  PRMT R13, R8, 0x3340, R9 ;  /* 0x00003340080d7816 */ /* 0x000fc40000000009 */
[----:B------:R-:W-:Y:S02]  /*39aa0*/  SHF.R.U32.HI R9, RZ, 0x8, R9 ;  /* 0x00000008ff097819 */ /* 0x000fe40000011609 */
[----:B------:R-:W-:Y:S02]  /*39ab0*/  LOP3.LUT R11, R37, 0xffff, RZ, 0xc0, !PT ;  /* 0x0000ffff250b7812 */ /* 0x000fe400078ec0ff */
[----:B------:R-:W-:Y:S02]  /*39ac0*/  LOP3.LUT R10, R10, 0xffff, RZ, 0xc0, !PT ;  /* 0x0000ffff0a0a7812 */ /* 0x000fe400078ec0ff */
[----:B------:R-:W-:Y:S02]  /*39ad0*/  SHF.R.U32.HI R8, RZ, 0x8, R11 ;  /* 0x00000008ff087819 */ /* 0x000fe4000001160b */
[----:B------:R-:W-:Y:S02]  /*39ae0*/  LOP3.LUT R12, R35, 0xffff, RZ, 0xc0, !PT ;  /* 0x0000ffff230c7812 */ /* 0x000fe400078ec0ff */
[----:B------:R-:W-:-:S02]  /*39af0*/  LOP3.LUT R9, R9, 0xffff, RZ, 0xc0, !PT ;  /* 0x0000ffff09097812 */ /* 0x000fc400078ec0ff */
[----:B------:R-:W-:Y:S01]  /*39b00*/  PRMT R11, R11, 0x3340, R12 ;  /* 0x000033400b0b7816 */ /* 0x000fe2000000000c */
[----:B------:R-:W-:Y:S01]  /*39b10*/  STL [R1+0x7dc], R13 ;  /* 0x0007dc0d01007387 */ /* 0x000fe20000100800 */
[----:B------:R-:W-:-:S03]  /*39b20*/  PRMT R9, R10, 0x3340, R9 ;  /* 0x000033400a097816 */ /* 0x000fc60000000009 */
        /* <DEDUP_REMOVED lines=8> */
[----:B------:R-:W-:Y:S02]  /*39bb0*/  LOP3.LUT R8, R8, 0xffff, RZ, 0xc0, !PT ;  /* 0x0000ffff08087812 */ /* 0x000fe400078ec0ff */
[----:B------:R-:W-:-:S04]  /*39bc0*/  LOP3.LUT R12, R12, 0xffff, RZ, 0xc0, !PT ;  /* 0x0000ffff0c0c7812 */ /* 0x000fc800078ec0ff */
[----:B------:R-:W-:Y:S02]  /*39bd0*/  PRMT R8, R8, 0x3340, R12 ;  /* 0x0000334008087816 */ /* 0x000fe4000000000c */
[----:B0-----:R-:W-:-:S03]  /*39be0*/  LOP3.LUT R9, R3, 0xffff, RZ, 0xc0, !PT ;  /* 0x0000ffff03097812 */ /* 0x001fc600078ec0ff */
[----:B------:R-:W-:Y:S01]  /*39bf0*/  STL [R1+0x9c], R8 ;  /* 0x00009c0801007387 */ /* 0x000fe20000100800 */
[----:B------:R-:W-:Y:S01]  /*39c00*/  LOP3.LUT R12, R0, 0xffff, RZ, 0xc0, !PT ;  /* 0x0000ffff000c7812 */ /* 0x000fe200078ec0ff */
[----:B-1----:R-:W-:Y:S01]  /*39c10*/  VIADD R7, R7, UR5 ;  /* 0x0000000507077c36 */ /* 0x002fe20008000000 */
[----:B------:R-:W-:Y:S01]  /*39c20*/  ULDC UR5, c[0x0][0x248] ;  /* 0x0000920000057ab9 */ /* 0x000fe20000000800 */
[----:B------:R-:W2:Y:S04]  /*39c30*/  LDL.LU R3, [R1+0x1470] ;  /* 0x0014700001037983 */ /* 0x000ea80000300800 */
[----:B------:R0:W-:Y:S04]  /*39c40*/  STL [R1+0x624], R7 ;  /* 0x0006240701007387 */ /* 0x0001e80000100800 */
[----:B------:R-:W2:Y:S01]  /*39c50*/  LDL.LU R0, [R1+0x146c] ;  /* 0x00146c0001007983 */ /* 0x000ea20000300800 */
        /* <DEDUP_REMOVED lines=8> */
[----:B------:R-:W-:-:S02]  /*39ce0*/  PRMT R11, R11, 0x3340, R12 ;  /* 0x000033400b0b7816 */ /* 0x000fc4000000000c */
[----:B------:R-:W-:Y:S02]  /*39cf0*/  LOP3.LUT R10, R10, 0xffff, RZ, 0xc0, !PT ;  /* 0x0000ffff0a0a7812 */ /* 0x000fe400078ec0ff */
[----:B------:R-:W-:Y:S01]  /*39d00*/  LOP3.LUT R9, R9, 0xffff, RZ, 0xc0, !PT ;  /* 0x0000ffff09097812 */ /* 0x000fe200078ec0ff */
[----:B------:R-:W-:Y:S03]  /*39d10*/  STL [R1+0x7cc], R13 ;  /* 0x0007cc0d01007387 */ /* 0x000fe60000100800 */
[----:B------:R-:W-:Y:S01]  /*39d20*/  PRMT R9, R10, 0x3340, R9 ;  /* 0x000033400a097816 */ /* 0x000fe20000000009 */
[----:B------:R-:W-:Y:S01]  /*39d30*/  STL [R1+0x7d0], R11 ;  /* 0x0007d00b01007387 */ /* 0x000fe20000100800 */
[----:B------:R-:W-:-:S03]  /*39d40*/  SHF.R.U32.HI R12, RZ, 0x8, R12 ;  /* 0x00000008ff0c7819 */ /* 0x000fc6000001160c */
[----:B------:R-:W3:Y:S04]  /*39d50*/  LDL.LU R39, [R1+0xbb0] ;  /* 0x000bb00001277983 */ /* 0x000ee80000300800 */
[----:B------:R-:W4:Y:S01]  /*39d60*/  LDL.LU R33, [R1+0xe90] ;  /* 0x000e900001217983 */ /* 0x000f220000300800 */
[----:B------:R-:W-:-:S03]  /*39d70*/  LOP3.LUT R8, R8, 0xffff, RZ, 0xc0, !PT ;  /* 0x0000ffff08087812 */ /* 0x000fc600078ec0ff */
[----:B------:R0:W-:Y:S01]  /*39d80*/  STL [R1+0x618], R7 ;  /* 0x0006180701007387 */ /* 0x0001e20000100800 */
[----:B------:R-:W-:-:S03]  /*39d90*/  LOP3.LUT R12, R12, 0xffff, RZ, 0xc0, !PT ;  /* 0x0000ffff0c0c7812 */ /* 0x000fc600078ec0ff */
[----:B------:R-:W-:Y:S04]  /*39da0*/  STL [R1+0x98], R9 ;  /* 0x0000980901007387 */ /* 0x000fe80000100800 */
[----:B------:R-:W4:Y:S01]  /*39db0*/  LDL.LU R31, [R1+0x6f8] ;  /* 0x0006f800011f7983 */ /* 0x000f220000300800 */
[----:B------:R-:W-:-:S05]  /*39dc0*/  PRMT R8, R8, 0x3340, R12 ;  /* 0x0000334008087816 */ /* 0x000fca000000000c */
        /* <DEDUP_REMOVED lines=10> */
[----:B------:R-:W-:Y:S02]  /*39e70*/  LOP3.LUT R11, R37, 0xffff, RZ, 0xc0, !PT ;  /* 0x0000ffff250b7812 */ /* 0x000fe400078ec0ff */
[----:B------:R-:W-:Y:S02]  /*39e80*/  LOP3.LUT R12, R35, 0xffff, RZ, 0xc0, !PT ;  /* 0x0000ffff230c7812 */ /* 0x000fe400078ec0ff */
[----:B------:R-:W-:Y:S02]  /*39e90*/  SHF.R.U32.HI R8, RZ, 0x8, R11 ;  /* 0x00000008ff087819 */ /* 0x000fe4000001160b */
[----:B------:R-:W-:Y:S01]  /*39ea0*/  PRMT R11, R11, 0x3340, R12 ;  /* 0x000033400b0b7816 */ /* 0x000fe2000000000c */
[----:B------:R-:W-:Y:S04]  /*39eb0*/  STL [R1+0x7c4], R13 ;  /* 0x0007c40d01007387 */ /* 0x000fe80000100800 */
[----:B------:R-:W-:Y:S04]  /*39ec0*/  STL [R1+0x7c0], R11 ;  /* 0x0007c00b01007387 */ /* 0x000fe80000100800 */
[----:B------:R-:W2:Y:S04]  /*39ed0*/  LDL.LU R41, [R1+0xe94] ;  /* 0x000e940001297983 */ /* 0x000ea80000300800 */
[----:B------:R-:W2:Y:S04]  /*39ee0*/  LDL.LU R37, [R1+0x6fc] ;  /* 0x0006fc0001257983 */ /* 0x000ea80000300800 */
[----:B------:R-:W-:Y:S04]  /*39ef0*/  STL [R1+0x610], R7 ;  /* 0x0006100701007387 */ /* 0x000fe80000100800 */
[----:B------:R-:W2:Y:S01]  /*39f00*/  LDL.LU R35, [R1+0xbbc] ;  /* 0x000bbc0001237983 */ /* 0x000ea20000300800 */
[----:B------:R-:W-:-:S02]  /*39f10*/  SHF.R.U32.HI R9, RZ, 0x8, R9 ;  /* 0x00000008ff097819 */ /* 0x000fc40000011609 */
[----:B------:R-:W-:Y:S02]  /*39f20*/  SHF.R.U32.HI R12, RZ, 0x8, R12 ;  /* 0x00000008ff0c7819 */ /* 0x000fe4000001160c */
[----:B------:R-:W-:Y:S02]  /*39f30*/  LOP3.LUT R10, R10, 0xffff, RZ, 0xc0, !PT ;  /* 0x0000ffff0a0a7812 */ /* 0x000fe400078ec0ff */
[----:B------:R-:W-:Y:S02]  /*39f40*/  LOP3.LUT R9, R9, 0xffff, RZ, 0xc0, !PT ;  /* 0x0000ffff09097812 */ /* 0x000fe400078ec0ff */
[----:B------:R-:W-:Y:S02]  /*39f50*/  LOP3.LUT R8, R8, 0xffff, RZ, 0xc0, !PT ;  /* 0x0000ffff08087812 */ /* 0x000fe400078ec0ff */
[----:B------:R-:W-:Y:S02]  /*39f60*/  LOP3.LUT R12, R12, 0xffff, RZ, 0xc0, !PT ;  /* 0x0000ffff0c0c7812 */ /* 0x000fe400078ec0ff */
[----:B------:R-:W-:-:S02]  /*39f70*/  PRMT R9, R10, 0x3340, R9 ;  /* 0x000033400a097816 */ /* 0x000fc40000000009 */
[----:B------:R-:W-:-:S03]  /*39f80*/  PRMT R8, R8, 0x3340, R12 ;  /* 0x0000334008087816 */ /* 0x000fc6000000000c */
[----:B------:R0:W-:Y:S04]  /*39f90*/  STL [R1+0x94], R9 ;  /* 0x0000940901007387 */ /* 0x0001e80000100800 */
[----:B------:R-:W-:Y:S01]  /*39fa0*/  STL [R1+0x90], R8 ;  /* 0x0000900801007387 */ /* 0x000fe20000100800 */
[----:B0-----:R-:W-:Y:S01]  /*39fb0*/  LOP3.LUT R9, R233, 0xffff, RZ, 0xc0, !PT ;  /* 0x0000ffffe9097812 */ /* 0x001fe200078ec0ff */
[----:B------:R-:W-:Y:S01]  /*39fc0*/  VIADD R7, R7, UR5 ;  /* 0x0000000507077c36 */ /* 0x000fe20008000000 */
[----:B------:R-:W-:Y:S01]  /*39fd0*/  ULDC UR5, c[0x0][0x248] ;  /* 0x0000920000057ab9 */ /* 0x000fe20000000800 */
        /* <DEDUP_REMOVED lines=14> */
[----:B------:R-:W-:Y:S01]  /*3a0c0*/  STL [R1+0x7b0], R13 ;  /* 0x0007b00d01007387 */ /* 0x000fe20000100800 */
[----:B------:R-:W-:Y:S02]  /*3a0d0*/  SHF.R.U32.HI R12, RZ, 0x8, R12 ;  /* 0x00000008ff0c7819 */ /* 0x000fe4000001160c */
[----:B------:R-:W-:Y:S01]  /*3a0e0*/  PRMT R9, R10, 0x3340, R9 ;  /* 0x000033400a097816 */ /* 0x000fe20000000009 */
[----:B------:R-:W-:Y:S04]  /*3a0f0*/  STL [R1+0x78c], R11 ;  /* 0x00078c0b01007387 */ /* 0x000fe80000100800 */
[----:B------:R-:W3:Y:S01]  /*3a100*/  LDL.LU R39, [R1+0xbd0] ;  /* 0x000bd00001277983 */ /* 0x000ee20000300800 */
[----:B------:R-:W-:-:S03]  /*3a110*/  LOP3.LUT R8, R8, 0xffff, RZ, 0xc0, !PT ;  /* 0x0000ffff08087812 */ /* 0x000fc600078ec0ff */
[----:B------:R-:W4:Y:S01]  /*3a120*/  LDL.LU R33, [R1+0xe98] ;  /* 0x000e980001217983 */ /* 0x000f220000300800 */
[----:B------:R-:W-:-:S03]  /*3a130*/  LOP3.LUT R12, R12, 0xffff, RZ, 0xc0, !PT ;  /* 0x0000ffff0c0c7812 */ /* 0x000fc600078ec0ff */
[----:B------:R0:W-:Y:S04]  /*3a140*/  STL [R1+0x604], R7 ;  /* 0x0006040701007387 */ /* 0x0001e80000100800 */
[----:B------:R-:W-:Y:S04]  /*3a150*/  STL [R1+0x8c], R9 ;  /* 0x00008c0901007387 */ /* 0x000fe80000100800 */
[----:B------:R-:W4:Y:S01]  /*3a160*/  LDL.LU R31, [R1+0x700] ;  /* 0x00070000011f7983 */ /* 0x000f220000300800 */
[----:B------:R-:W-:-:S05]  /*3a170*/  PRMT R8, R8, 0x3340, R12 ;  /* 0x0000334008087816 */ /* 0x000fca000000000c */
[----:B------:R-:W-:Y:S01]  /*3a180*/  STL [R1+0x84], R8 ;  /* 0x0000840801007387 */ /* 0x000fe20000100800 */
[----:B------:R-:W-:Y:S01]  /*3a190*/  LOP3.LUT R12, R3, 0xffff, RZ, 0xc0, !PT ;  /* 0x0000ffff030c7812 */ /* 0x000fe200078ec0ff */
[----:B0-----:R-:W-:Y:S01]  /*3a1a0*/  VIADD R7, R7, UR5 ;  /* 0x0000000507077c36 */ /* 0x001fe20008000000 */
[----:B------:R-:W-:-:S04]  /*3a1b0*/  ULDC UR5, c[0x0][0x248] ;  /* 0x0000920000057ab9 */ /* 0x000fc80000000800 */
[----:B------:R0:W-:Y:S04]  /*3a1c0*/  STL [R1+0x600], R7 ;  /* 0x0006000701007387 */ /* 0x0001e80000100800 */
[----:B------:R-:W4:Y:S01]  /*3a1d0*/  LDL.LU R3, [R1+0x1464] ;  /* 0x0014640001037983 */ /* 0x000f220000300800 */
[----:B0-----:R-:W-:Y:S01]  /*3a1e0*/  VIADD R7, R7, UR5 ;  /* 0x0000000507077c36 */ /* 0x001fe20008000000 */
[----:B------:R-:W-:Y:S01]  /*3a1f0*/  ULDC UR5, c[0x0][0x248] ;  /* 0x0000920000057ab9 */ /* 0x000fe20000000800 */
[----:B--2---:R-:W-:Y:S02]  /*3a200*/  LOP3.LUT R8, R41, 0xffff, RZ, 0xc0, !PT ;  /* 0x0000ffff29087812 */ /* 0x004fe400078ec0ff */
[----:B------:R-:W-:Y:S02]  /*3a210*/  LOP3.LUT R9, R37, 0xffff, RZ, 0xc0, !PT ;  /* 0x0000ffff25097812 */ /* 0x000fe400078ec0ff */
[----:B------:R-:W-:-:S02]  /*3a220*/  SHF.R.U32.HI R10, RZ, 0x8, R8 ;  /* 0x00000008ff0a7819 */ /* 0x000fc40000011608 */
[--C-:B------:R-:W-:Y:S02]  /*3a230*/  PRMT R13, R8, 0x3340, R9.reuse ;  /* 0x00003340080d7816 */ /* 0x100fe40000000009 */
[----:B------:R-:W-:Y:S02]  /*3a240*/  SHF.R.U32.HI R9, RZ, 0x8, R9 ;  /* 0x00000008ff097819 */ /* 0x000fe40000011609 */
[----:B------:R-:W-:Y:S02]  /*3a250*/  LOP3.LUT R11, R35, 0xffff, RZ, 0xc0, !PT ;  /* 0x0000ffff230b7812 */ /* 0x000fe400078ec0ff */
[----:B------:R-:W-:Y:S02]  /*3a260*/  LOP3.LUT R10, R10, 0xffff, RZ, 0xc0, !PT ;  /* 0x0000ffff0a0a7812 */ /* 0x000fe400078ec0ff */
[----:B------:R-:W-:Y:S02]  /*3a270*/  SHF.R.U32.HI R8, RZ, 0x8, R11 ;  /* 0x00000008ff087819 */ /* 0x000fe4000001160b */
        /* <DEDUP_REMOVED lines=9> */
[----:B------:R-:W2:Y:S01]  /*3a310*/  LDL.LU R35, [R1+0xbd8] ;  /* 0x000bd80001237983 */ /* 0x000ea20000300800 */
[----:B------:R-:W-:-:S02]  /*3a320*/  SHF.R.U32.HI R12, RZ, 0x8, R12 ;  /* 0x00000008ff0c7819 */ /* 0x000fc4000001160c */
[----:B------:R-:W-:Y:S02]  /*3a330*/  LOP3.LUT R8, R8, 0xffff, RZ, 0xc0, !PT ;  /* 0x0000ffff08087812 */ /* 0x000fe400078ec0ff */
[----:B------:R-:W-:-:S04]  /*3a340*/  LOP3.LUT R12, R12, 0xffff, RZ, 0xc0, !PT ;  /* 0x0000ffff0c0c7812 */ /* 0x000fc800078ec0ff */
[----:B------:R-:W-:Y:S02]  /*3a350*/  PRMT R8, R8, 0x3340, R12 ;  /* 0x0000334008087816 */ /* 0x000fe4000000000c */
[----:B0-----:R-:W-:-:S03]  /*3a360*/  LOP3.LUT R9, R2, 0xffff, RZ, 0xc0, !PT ;  /* 0x0000ffff02097812 */ /* 0x001fc600078ec0ff */
[----:B------:R-:W-:Y:S01]  /*3a370*/  STL [R1+0x7c], R8 ;  /* 0x00007c0801007387 */ /* 0x000fe20000100800 */
[----:B-1----:R-:W-:Y:S01]  /*3a380*/  VIADD R7, R7, UR5 ;  /* 0x0000000507077c36 */ /* 0x002fe20008000000 */
        /* <DEDUP_REMOVED lines=15> */
[----:B------:R-:W-:Y:S03]  /*3a480*/  STL [R1+0x778], R13 ;  /* 0x0007780d01007387 */ /* 0x000fe60000100800 */
[----:B------:R-:W-:Y:S01]  /*3a490*/  PRMT R9, R10, 0x3340, R9 ;  /* 0x000033400a097816 */ /* 0x000fe20000000009 */
[----:B------:R-:W-:Y:S04]  /*3a4a0*/  STL [R1+0x768], R11 ;  /* 0x0007680b01007387 */ /* 0x000fe80000100800 */
[----:B------:R-:W3:Y:S04]  /*3a4b0*/  LDL.LU R41, [R1+0xea4] ;  /* 0x000ea40001297983 */ /* 0x000ee80000300800 */
[----:B------:R-:W4:Y:S01]  /*3a4c0*/  LDL.LU R39, [R1+0x710] ;  /* 0x0007100001277983 */ /* 0x000f220000300800 */
[----:B------:R-:W-:-:S03]  /*3a4d0*/  SHF.R.U32.HI R12, RZ, 0x8, R12 ;  /* 0x00000008ff0c7819 */ /* 0x000fc6000001160c */
[----:B------:R0:W-:Y:S04]  /*3a4e0*/  STL [R1+0x5f0], R7 ;  /* 0x0005f00701007387 */ /* 0x0001e80000100800 */
[----:B------:R-:W4:Y:S04]  /*3a4f0*/  LDL.LU R33, [R1+0xea0] ;  /* 0x000ea00001217983 */ /* 0x000f280000300800 */
[----:B------:R-:W-:Y:S04]  /*3a500*/  STL [R1+0x78], R9 ;  /* 0x0000780901007387 */ /* 0x000fe80000100800 */
[----:B------:R-:W4:Y:S01]  /*3a510*/  LDL.LU R31, [R1+0x70c] ;  /* 0x00070c00011f7983 */ /* 0x000f220000300800 */
[----:B------:R-:W-:-:S02]  /*3a520*/  LOP3.LUT R8, R8, 0xffff, RZ, 0xc0, !PT ;  /* 0x0000ffff08087812 */ /* 0x000fc400078ec0ff */
[----:B------:R-:W-:-:S04]  /*3a530*/  LOP3.LUT R12, R12, 0xffff, RZ, 0xc0, !PT ;  /* 0x0000ffff0c0c7812 */ /* 0x000fc800078ec0ff */
[----:B------:R-:W-:Y:S01]  /*3a540*/  PRMT R8, R8, 0x3340, R12 ;  /* 0x0000334008087816 */ /* 0x000fe2000000000c */
[----:B0-----:R-:W-:Y:S01]  /*3a550*/  VIADD R7, R7, UR5 ;  /* 0x0000000507077c36 */ /* 0x001fe20008000000 */
[----:B------:R-:W-:Y:S01]  /*3a560*/  LOP3.LUT R12, R233, 0xffff, RZ, 0xc0, !PT ;  /* 0x0000ffffe90c7812 */ /* 0x000fe200078ec0ff */
[----:B------:R-:W-:Y:S02]  /*3a570*/  ULDC UR5, c[0x0][0x248] ;  /* 0x0000920000057ab9 */ /* 0x000fe40000000800 */
[----:B------:R2:W-:Y:S04]  /*3a580*/  STL [R1+0x74], R8 ;  /* 0x0000740801007387 */ /* 0x0005e80000100800 */
[----:B------:R0:W-:Y:S04]  /*3a590*/  STL [R1+0x5ec], R7 ;  /* 0x0005ec0701007387 */ /* 0x0001e80000100800 */
[----:B------:R-:W4:Y:S01]  /*3a5a0*/  LDL.LU R233, [R1+0x145c] ;  /* 0x00145c0001e97983 */ /* 0x000f220000300800 */
[----:B--2---:R-:W-:-:S02]  /*3a5b0*/  LOP3.LUT R8, R43, 0xffff, RZ, 0xc0, !PT ;  /* 0x0000ffff2b087812 */ /* 0x004fc400078ec0ff */
[----:B------:R-:W-:Y:S02]  /*3a5c0*/  LOP3.LUT R9, R37, 0xffff, RZ, 0xc0, !PT ;  /* 0x0000ffff25097812 */ /* 0x000fe400078ec0ff */
[----:B------:R-:W-:Y:S02]  /*3a5d0*/  SHF.R.U32.HI R10, RZ, 0x8, R8 ;  /* 0x00000008ff0a7819 */ /* 0x000fe40000011608 */
[----:B------:R-:W-:Y:S02]  /*3a5e0*/  PRMT R13, R8, 0x3340, R9 ;  /* 0x00003340080d7816 */ /* 0x000fe40000000009 */
[----:B------:R-:W-:-:S04]  /*3a5f0*/  LOP3.LUT R11, R35, 0xffff, RZ, 0xc0, !PT ;  /* 0x0000ffff230b7812 */ /* 0x000fc800078ec0ff */
[----:B------:R-:W-:Y:S02]  /*3a600*/  SHF.R.U32.HI R8, RZ, 0x8, R11 ;  /* 0x00000008ff087819 */ /* 0x000fe4000001160b */
[----:B------:R-:W-:Y:S01]  /*3a610*/  PRMT R11, R11, 0x3340, R12 ;  /* 0x000033400b0b7816 */ /* 0x000fe2000000000c */
[----:B------:R-:W-:Y:S04]  /*3a620*/  STL [R1+0x75c], R13 ;  /* 0x00075c0d01007387 */ /* 0x000fe80000100800 */
[----:B------:R-:W-:Y:S04]  /*3a630*/  STL [R1+0x758], R11 ;  /* 0x0007580b01007387 */ /* 0x000fe80000100800 */
        /* <DEDUP_REMOVED lines=9> */
[----:B------:R-:W-:Y:S01]  /*3a6d0*/  PRMT R9, R10, 0x3340, R9 ;  /* 0x000033400a097816 */ /* 0x000fe20000000009 */
        /* <DEDUP_REMOVED lines=23> */
[----:B------:R-:W-:Y:S01]  /*3a850*/  STL [R1+0x728], R11 ;  /* 0x0007280b01007387 */ /* 0x000fe20000100800 */
[----:B------:R-:W-:-:S03]  /*3a860*/  SHF.R.U32.HI R12, RZ, 0x8, R12 ;  /* 0x00000008ff0c7819 */ /* 0x000fc6000001160c */
[----:B------:R-:W3:Y:S04]  /*3a870*/  LDL.LU R41, [R1+0xeb0] ;  /* 0x000eb00001297983 */ /* 0x000ee80000300800 */
[----:B------:R-:W4:Y:S04]  /*3a880*/  LDL.LU R39, [R1+0x724] ;  /* 0x0007240001277983 */ /* 0x000f280000300800 */
[----:B------:R0:W-:Y:S01]  /*3a890*/  STL [R1+0x5d8], R7 ;  /* 0x0005d80701007387 */ /* 0x0001e20000100800 */
[----:B------:R-:W-:-:S03]  /*3a8a0*/  LOP3.LUT R8, R8, 0xffff, RZ, 0xc0, !PT ;  /* 0x0000ffff08087812 */ /* 0x000fc600078ec0ff */
[----:B------:R-:W4:Y:S01]  /*3a8b0*/  LDL.LU R33, [R1+0xeac] ;  /* 0x000eac0001217983 */ /* 0x000f220000300800 */
[----:B------:R-:W-:-:S03]  /*3a8c0*/  LOP3.LUT R12, R12, 0xffff, RZ, 0xc0, !PT ;  /* 0x0000ffff0c0c7812 */ /* 0x000fc600078ec0ff */
[----:B------:R1:W-:Y:S04]  /*3a8d0*/  STL [R1+0x64], R9 ;  /* 0x0000640901007387 */ /* 0x0003e80000100800 */
[----:B------:R-:W4:Y:S01]  /*3a8e0*/  LDL.LU R31, [R1+0x714] ;  /* 0x00071400011f7983 */ /* 0x000f220000300800 */
[----:B------:R-:W-:Y:S01]  /*3a8f0*/  PRMT R8, R8, 0x3340, R12 ;  /* 0x0000334008087816 */ /* 0x000fe2000000000c */
[----:B0-----:R-:W-:Y:S01]  /*3a900*/  VIADD R7, R7, UR5 ;  /* 0x0000000507077c36 */ /* 0x001fe20008000000 */
[----:B------:R-:W-:Y:S01]  /*3a910*/  LOP3.LUT R12, R3, 0xffff, RZ, 0xc0, !PT ;  /* 0x0000ffff030c7812 */ /* 0x000fe200078ec0ff */
[----:B------:R-:W-:Y:S02]  /*3a920*/  ULDC UR5, c[0x0][0x248] ;  /* 0x0000920000057ab9 */ /* 0x000fe40000000800 */
[----:B------:R2:W-:Y:S01]  /*3a930*/  STL [R1+0x60], R8 ;  /* 0x0000600801007387 */ /* 0x0005e20000100800 */
[----:B-1----:R-:W-:-:S03]  /*3a940*/  LOP3.LUT R9, R2, 0xffff, RZ, 0xc0, !PT ;  /* 0x0000ffff02097812 */ /* 0x002fc600078ec0ff */
[----:B------:R-:W4:Y:S04]  /*3a950*/  LDL.LU R2, [R1+0x1458] ;  /* 0x0014580001027983 */ /* 0x000f280000300800 */
[----:B------:R0:W-:Y:S04]  /*3a960*/  STL [R1+0x5d4], R7 ;  /* 0x0005d40701007387 */ /* 0x0001e80000100800 */
[----:B------:R-:W4:Y:S01]  /*3a970*/  LDL.LU R3, [R1+0x1454] ;  /* 0x0014540001037983 */ /* 0x000f220000300800 */
[----:B--2---:R-:W-:Y:S02]  /*3a980*/  LOP3.LUT R8, R37, 0xffff, RZ, 0xc0, !PT ;  /* 0x0000ffff25087812 */ /* 0x004fe400078ec0ff */
[----:B------:R-:W-:-:S02]  /*3a990*/  LOP3.LUT R11, R35, 0xffff, RZ, 0xc0, !PT ;  /* 0x0000ffff230b7812 */ /* 0x000fc400078ec0ff */
[----:B------:R-:W-:Y:S02]  /*3a9a0*/  SHF.R.U32.HI R10, RZ, 0x8, R8 ;  /* 0x00000008ff0a7819 */ /* 0x000fe40000011608 */
[----:B------:R-:W-:Y:S02]  /*3a9b0*/  PRMT R13, R8, 0x3340, R9 ;  /* 0x00003340080d7816 */ /* 0x000fe40000000009 */
        /* <DEDUP_REMOVED lines=34> */
[--C-:B------:R-:W-:Y:S01]  /*3abe0*/  PRMT R11, R11, 0x3340, R12.reuse ;  /* 0x000033400b0b7816 */ /* 0x100fe2000000000c */
[----:B------:R-:W-:Y:S01]  /*3abf0*/  STL [R1+0x6f8], R13 ;  /* 0x0006f80d01007387 */ /* 0x000fe20000100800 */
[----:B------:R-:W-:Y:S02]  /*3ac00*/  SHF.R.U32.HI R12, RZ, 0x8, R12 ;  /* 0x00000008ff0c7819 */ /* 0x000fe4000001160c */
[----:B------:R-:W-:Y:S01]  /*3ac10*/  PRMT R9, R10, 0x3340, R9 ;  /* 0x000033400a097816 */ /* 0x000fe20000000009 */
[----:B------:R-:W-:Y:S01]  /*3ac20*/  STL [R1+0x6f4], R11 ;  /* 0x0006f40b01007387 */ /* 0x000fe20000100800 */
[----:B------:R-:W-:-:S03]  /*3ac30*/  LOP3.LUT R8, R8, 0xffff, RZ, 0xc0, !PT ;  /* 0x0000ffff08087812 */ /* 0x000fc600078ec0ff */
[----:B------:R-:W3:Y:S01]  /*3ac40*/  LDL.LU R41, [R1+0xeb8] ;  /* 0x000eb80001297983 */ /* 0x000ee20000300800 */
[----:B------:R-:W-:-:S03]  /*3ac50*/  LOP3.LUT R12, R12, 0xffff, RZ, 0xc0, !PT ;  /* 0x0000ffff0c0c7812 */ /* 0x000fc600078ec0ff */
[----:B------:R-:W4:Y:S04]  /*3ac60*/  LDL.LU R39, [R1+0x744] ;  /* 0x0007440001277983 */ /* 0x000f280000300800 */
[----:B------:R0:W-:Y:S04]  /*3ac70*/  STL [R1+0x5c4], R7 ;  /* 0x0005c40701007387 */ /* 0x0001e80000100800 */
[----:B------:R-:W4:Y:S01]  /*3ac80*/  LDL.LU R33, [R1+0xeb4] ;  /* 0x000eb40001217983 */ /* 0x000f220000300800 */
[----:B------:R-:W-:-:S03]  /*3ac90*/  PRMT R8, R8, 0x3340, R12 ;  /* 0x0000334008087816 */ /* 0x000fc6000000000c */
[----:B------:R1:W-:Y:S04]  /*3aca0*/  STL [R1+0x54], R9 ;  /* 0x0000540901007387 */ /* 0x0003e80000100800 */
[----:B------:R-:W4:Y:S01]  /*3acb0*/  LDL.LU R31, [R1+0x738] ;  /* 0x00073800011f7983 */ /* 0x000f220000300800 */
[----:B0-----:R-:W-:Y:S01]  /*3acc0*/  VIADD R7, R7, UR5 ;  /* 0x0000000507077c36 */ /* 0x001fe20008000000 */
[----:B------:R-:W-:Y:S01]  /*3acd0*/  LOP3.LUT R12, R233, 0xffff, RZ, 0xc0, !PT ;  /* 0x0000ffffe90c7812 */ /* 0x000fe200078ec0ff */
[----:B------:R-:W-:Y:S01]  /*3ace0*/  ULDC UR5, c[0x0][0x248] ;  /* 0x0000920000057ab9 */ /* 0x000fe20000000800 */
        /* <DEDUP_REMOVED lines=40> */
[----:B------:R-:W-:Y:S01]  /*3af70*/  LOP3.LUT R12, R31, 0xffff, RZ, 0xc0, !PT ;  /* 0x0000ffff1f0c7812 */ /* 0x000fe200078ec0ff */
[----:B------:R-:W-:Y:S03]  /*3af80*/  STL [R1+0x530], R13 ;  /* 0x0005300d01007387 */ /* 0x000fe60000100800 */
[--C-:B------:R-:W-:Y:S01]  /*3af90*/  PRMT R11, R11, 0x3340, R12.reuse ;  /* 0x000033400b0b7816 */ /* 0x100fe2000000000c */
[----:B------:R-:W3:Y:S01]  /*3afa0*/  LDL.LU R33, [R1+0xd14] ;  /* 0x000d140001217983 */ /* 0x000ee20000300800 */
[----:B------:R-:W-:-:S02]  /*3afb0*/  SHF.R.U32.HI R12, RZ, 0x8, R12 ;  /* 0x00000008ff0c7819 */ /* 0x000fc4000001160c */
[----:B------:R-:W-:Y:S01]  /*3afc0*/  LOP3.LUT R10, R10, 0xffff, RZ, 0xc0, !PT ;  /* 0x0000ffff0a0a7812 */ /* 0x000fe200078ec0ff */
[----:B------:R-:W-:Y:S01]  /*3afd0*/  STL [R1+0x524], R11 ;  /* 0x0005240b01007387 */ /* 0x000fe20000100800 */
[----:B------:R-:W-:Y:S02]  /*3afe0*/  LOP3.LUT R9, R9, 0xffff, RZ, 0xc0, !PT ;  /* 0x0000ffff09097812 */ /* 0x000fe400078ec0ff */
[----:B------:R-:W-:Y:S01]  /*3aff0*/  LOP3.LUT R8, R8, 0xffff, RZ, 0xc0, !PT ;  /* 0x0000ffff08087812 */ /* 0x000fe200078ec0ff */
[----:B------:R-:W4:Y:S01]  /*3b000*/  LDL.LU R31, [R1+0xd04] ;  /* 0x000d0400011f7983 */ /* 0x000f220000300800 */
[----:B------:R-:W-:Y:S02]  /*3b010*/  LOP3.LUT R12, R12, 0xffff, RZ, 0xc0, !PT ;  /* 0x0000ffff0c0c7812 */ /* 0x000fe400078ec0ff */
[----:B------:R-:W-:Y:S02]  /*3b020*/  PRMT R9, R10, 0x3340, R9 ;  /* 0x000033400a097816 */ /* 0x000fe40000000009 */
[----:B------:R-:W-:Y:S01]  /*3b030*/  PRMT R8, R8, 0x3340, R12 ;  /* 0x0000334008087816 */ /* 0x000fe2000000000c */
[----:B------:R0:W-:Y:S04]  /*3b040*/  STL [R1+0x5b0], R7 ;  /* 0x0005b00701007387 */ /* 0x0001e80000100800 */
[----:B------:R1:W-:Y:S01]  /*3b050*/  STL [R1+0x44], R9 ;  /* 0x0000440901007387 */ /* 0x0003e20000100800 */
[----:B------:R-:W-:-:S03]  /*3b060*/  LOP3.LUT R12, R3, 0xffff, RZ, 0xc0, !PT ;  /* 0x0000ffff030c7812 */ /* 0x000fc600078ec0ff */
[----:B------:R2:W-:Y:S01]  /*3b070*/  STL [R1+0x40], R8 ;  /* 0x0000400801007387 */ /* 0x0005e20000100800 */
[----:B0-----:R-:W-:Y:S01]  /*3b080*/  VIADD R7, R7, UR5 ;  /* 0x0000000507077c36 */ /* 0x001fe20008000000 */
[----:B------:R-:W-:Y:S01]  /*3b090*/  ULDC UR5, c[0x0][0x248] ;  /* 0x0000920000057ab9 */ /* 0x000fe20000000800 */
[----:B-1----:R-:W-:Y:S02]  /*3b0a0*/  LOP3.LUT R9, R2, 0xffff, RZ, 0xc0, !PT ;  /* 0x0000ffff02097812 */ /* 0x002fe400078ec0ff */
[----:B------:R-:W4:Y:S01]  /*3b0b0*/  LDL.LU R2, [R1+0x1448] ;  /* 0x0014480001027983 */ /* 0x000f220000300800 */
[----:B--2---:R-:W-:-:S03]  /*3b0c0*/  LOP3.LUT R8, R37, 0xffff, RZ, 0xc0, !PT ;  /* 0x0000ffff25087812 */ /* 0x004fc600078ec0ff */
[----:B------:R0:W-:Y:S01]  /*3b0d0*/  STL [R1+0x5ac], R7 ;  /* 0x0005ac0701007387 */ /* 0x0001e20000100800 */
[----:B------:R-:W-:-:S03]  /*3b0e0*/  SHF.R.U32.HI R10, RZ, 0x8, R8 ;  /* 0x00000008ff0a7819 */ /* 0x000fc60000011608 */
[----:B------:R-:W2:Y:S01]  /*3b0f0*/  LDL.LU R3, [R1+0x1444] ;  /* 0x0014440001037983 */ /* 0x000ea20000300800 */
[----:B------:R-:W-:Y:S02]  /*3b100*/  LOP3.LUT R11, R35, 0xffff, RZ, 0xc0, !PT ;  /* 0x0000ffff230b7812 */ /* 0x000fe400078ec0ff */
        /* <DEDUP_REMOVED lines=18> */
[----:B------:R1:W-:Y:S01]  /*3b230*/  STL [R1+0x3c], R9 ;  /* 0x00003c0901007387 */ /* 0x0003e20000100800 */
[----:B------:R-:W-:-:S03]  /*3b240*/  LOP3.LUT R12, R4, 0xffff, RZ, 0xc0, !PT ;  /* 0x0000ffff040c7812 */ /* 0x000fc600078ec0ff */
[----:B------:R-:W-:Y:S01]  /*3b250*/  STL [R1+0x38], R8 ;  /* 0x0000380801007387 */ /* 0x000fe20000100800 */
[----:B0-----:R-:W-:Y:S01]  /*3b260*/  VIADD R7, R7, UR5 ;  /* 0x0000000507077c36 */ /* 0x001fe20008000000 */
[----:B------:R-:W-:Y:S01]  /*3b270*/  ULDC UR5, c[0x0][0x248] ;  /* 0x0000920000057ab9 */ /* 0x000fe20000000800 */
[----:B-1----:R-:W-:Y:S02]  /*3b280*/  LOP3.LUT R9, R0, 0xffff, RZ, 0xc0, !PT ;  /* 0x0000ffff00097812 */ /* 0x002fe400078ec0ff */
[----:B------:R-:W2:Y:S04]  /*3b290*/  LDL.LU R0, [R1+0x1440] ;  /* 0x0014400001007983 */ /* 0x000ea80000300800 */
[----:B------:R0:W-:Y:S04]  /*3b2a0*/  STL [R1+0x5a0], R7 ;  /* 0x0005a00701007387 */ /* 0x0001e80000100800 */
[----:B------:R-:W2:Y:S01]  /*3b2b0*/  LDL.LU R4, [R1+0x143c] ;  /* 0x00143c0001047983 */ /* 0x000ea20000300800 */
[----:B0-----:R-:W-:Y:S01]  /*3b2c0*/  VIADD R7, R7, UR5 ;  /* 0x0000000507077c36 */ /* 0x001fe20008000000 */
[----:B------:R-:W-:Y:S01]  /*3b2d0*/  ULDC UR5, c[0x0][0x248] ;  /* 0x0000920000057ab9 */ /* 0x000fe20000000800 */
[----:B---3--:R-:W-:-:S04]  /*3b2e0*/  LOP3.LUT R8, R33, 0xffff, RZ, 0xc0, !PT ;  /* 0x0000ffff21087812 */ /* 0x008fc800078ec0ff */
[----:B------:R-:W-:Y:S02]  /*3b2f0*/  SHF.R.U32.HI R10, RZ, 0x8, R8 ;  /* 0x00000008ff0a7819 */ /* 0x000fe40000011608 */
[----:B----4-:R-:W-:Y:S02]  /*3b300*/  LOP3.LUT R11, R31, 0xffff, RZ, 0xc0, !PT ;  /* 0x0000ffff1f0b7812 */ /* 0x010fe400078ec0ff */
[----:B------:R-:W-:Y:S02]  /*3b310*/  PRMT R13, R8, 0x3340, R9 ;  /* 0x00003340080d7816 */ /* 0x000fe40000000009 */
[----:B------:R-:W-:Y:S02]  /*3b320*/  SHF.R.U32.HI R8, RZ, 0x8, R11 ;  /* 0x00000008ff087819 */ /* 0x000fe4000001160b */
[----:B------:R-:W-:Y:S02]  /*3b330*/  SHF.R.U32.HI R9, RZ, 0x8, R9 ;  /* 0x00000008ff097819 */ /* 0x000fe40000011609 */
[----:B------:R-:W-:-:S02]  /*3b340*/  PRMT R11, R11, 0x3340, R12 ;  /* 0x000033400b0b7816 */ /* 0x000fc4000000000c */
[----:B------:R-:W-:Y:S01]  /*3b350*/  SHF.R.U32.HI R12, RZ, 0x8, R12 ;  /* 0x00000008ff0c7819 */ /* 0x000fe2000001160c */
[----:B------:R-:W-:Y:S01]  /*3b360*/  STL [R1+0x574], R13 ;  /* 0x0005740d01007387 */ /* 0x000fe20000100800 */
[----:B------:R-:W-:Y:S02]  /*3b370*/  LOP3.LUT R10, R10, 0xffff, RZ, 0xc0, !PT ;  /* 0x0000ffff0a0a7812 */ /* 0x000fe400078ec0ff */
[----:B------:R-:W-:Y:S01]  /*3b380*/  LOP3.LUT R9, R9, 0xffff, RZ, 0xc0, !PT ;  /* 0x0000ffff09097812 */ /* 0x000fe200078ec0ff */
[----:B------:R-:W3:Y:S01]  /*3b390*/  LDL.LU R33, [R1+0xd1c] ;  /* 0x000d1c0001217983 */ /* 0x000ee20000300800 */
[----:B------:R-:W-:Y:S02]  /*3b3a0*/  LOP3.LUT R8, R8, 0xffff, RZ, 0xc0, !PT ;  /* 0x0000ffff08087812 */ /* 0x000fe400078ec0ff */
[----:B------:R-:W-:Y:S01]  /*3b3b0*/  LOP3.LUT R12, R12, 0xffff, RZ, 0xc0, !PT ;  /* 0x0000ffff0c0c7812 */ /* 0x000fe200078ec0ff */
[----:B------:R-:W-:Y:S01]  /*3b3c0*/  STL [R1+0x6cc], R11 ;  /* 0x0006cc0b01007387 */ /* 0x000fe20000100800 */
[----:B------:R-:W-:-:S03]  /*3b3d0*/  PRMT R9, R10, 0x3340, R9 ;  /* 0x000033400a097816 */ /* 0x000fc60000000009 */
[----:B------:R-:W4:Y:S01]  /*3b3e0*/  LDL.LU R31, [R1+0x8b0] ;  /* 0x0008b000011f7983 */ /* 0x000f220000300800 */
[----:B------:R-:W-:-:S03]  /*3b3f0*/  PRMT R8, R8, 0x3340, R12 ;  /* 0x0000334008087816 */ /* 0x000fc6000000000c */
        /* <DEDUP_REMOVED lines=57> */
[----:B------:R-:W-:-:S02]  /*3b790*/  PRMT R9, R10, 0x3340, R9 ;  /* 0x000033400a097816 */ /* 0x000fc40000000009 */
[----:B------:R-:W-:Y:S01]  /*3b7a0*/  PRMT R8, R8, 0x3340, R12 ;  /* 0x0000334008087816 */ /* 0x000fe2000000000c */
[----:B------:R-:W4:Y:S04]  /*3b7b0*/  LDL.LU R31, [R1+0x8b8] ;  /* 0x0008b800011f7983 */ /* 0x000f280000300800 */
        /* <DEDUP_REMOVED lines=8> */
[----:B--2---:R-:W-:-:S04]  /*3b840*/  LOP3.LUT R8, R37, 0xffff, RZ, 0xc0, !PT ;  /* 0x0000ffff25087812 */ /* 0x004fc800078ec0ff */
[----:B------:R-:W-:Y:S02]  /*3b850*/  SHF.R.U32.HI R10, RZ, 0x8, R8 ;  /* 0x00000008ff0a7819 */ /* 0x000fe40000011608 */
[----:B------:R-:W-:Y:S02]  /*3b860*/  LOP3.LUT R11, R35, 0xffff, RZ, 0xc0, !PT ;  /* 0x0000ffff230b7812 */ /* 0x000fe400078ec0ff */
[----:B------:R-:W-:Y:S02]  /*3b870*/  PRMT R13, R8, 0x3340, R9 ;  /* 0x00003340080d7816 */ /* 0x000fe40000000009 */
[----:B------:R-:W-:Y:S01]  /*3b880*/  SHF.R.U32.HI R8, RZ, 0x8, R11 ;  /* 0x00000008ff087819 */ /* 0x000fe2000001160b */
[----:B------:R0:W-:Y:S01]  /*3b890*/  STL [R1+0x57c], R7 ;  /* 0x00057c0701007387 */ /* 0x0001e20000100800 */
[----:B------:R-:W-:-:S03]  /*3b8a0*/  PRMT R11, R11, 0x3340, R12 ;  /* 0x000033400b0b7816 */ /* 0x000fc6000000000c */
[----:B------:R-:W2:Y:S04]  /*3b8b0*/  LDL.LU R231, [R1+0x1424] ;  /* 0x0014240001e77983 */ /* 0x000ea80000300800 */
        /* <DEDUP_REMOVED lines=14> */
[----:B------:R0:W-:Y:S01]  /*3b9a0*/  STL [R1+0x560], R7 ;  /* 0x0005600701007387 */ /* 0x0001e20000100800 */
[----:B------:R-:W-:-:S03]  /*3b9b0*/  LOP3.LUT R12, R230, 0xffff, RZ, 0xc0, !PT ;  /* 0x0000ffffe60c7812 */ /* 0x000fc600078ec0ff */
[----:B------:R-:W-:Y:S04]  /*3b9c0*/  STL [R1+0x168], R9 ;  /* 0x0001680901007387 */ /* 0x000fe80000100800 */
[----:B------:R1:W-:Y:S01]  /*3b9d0*/  STL [R1+0x460], R8 ;  /* 0x0004600801007387 */ /* 0x0003e20000100800 */
[----:B0-----:R-:W-:Y:S01]  /*3b9e0*/  VIADD R7, R7, UR5 ;  /* 0x0000000507077c36 */ /* 0x001fe20008000000 */
[----:B------:R-:W-:Y:S02]  /*3b9f0*/  ULDC UR5, c[0x0][0x248] ;  /* 0x0000920000057ab9 */ /* 0x000fe40000000800 */
[----:B------:R-:W2:Y:S01]  /*3ba00*/  LDL.LU R230, [R1+0x1420] ;  /* 0x0014200001e67983 */ /* 0x000ea20000300800 */
[----:B-1----:R-:W-:-:S03]  /*3ba10*/  LOP3.LUT R8, R229, 0xffff, RZ, 0xc0, !PT ;  /* 0x0000ffffe5087812 */ /* 0x002fc600078ec0ff */
[----:B------:R0:W-:Y:S04]  /*3ba20*/  STL [R1+0x550], R7 ;  /* 0x0005500701007387 */ /* 0x0001e80000100800 */
[----:B------:R-:W2:Y:S01]  /*3ba30*/  LDL.LU R229, [R1+0x141c] ;  /* 0x00141c0001e57983 */ /* 0x000ea20000300800 */
[----:B0-----:R-:W-:Y:S01]  /*3ba40*/  VIADD R7, R7, UR5 ;  /* 0x0000000507077c36 */ /* 0x001fe20008000000 */
[----:B------:R-:W-:Y:S01]  /*3ba50*/  ULDC UR5, c[0x0][0x248] ;  /* 0x0000920000057ab9 */ /* 0x000fe20000000800 */
[----:B---3--:R-:W-:-:S04]  /*3ba60*/  LOP3.LUT R11, R33, 0xffff, RZ, 0xc0, !PT ;  /* 0x0000ffff210b7812 */ /* 0x008fc800078ec0ff */
[----:B------:R-:W-:Y:S02]  /*3ba70*/  SHF.R.U32.HI R10, RZ, 0x8, R11 ;  /* 0x00000008ff0a7819 */ /* 0x000fe4000001160b */
[----:B----4-:R-:W-:Y:S02]  /*3ba80*/  LOP3.LUT R9, R31, 0xffff, RZ, 0xc0, !PT ;  /* 0x0000ffff1f097812 */ /* 0x010fe400078ec0ff */
[--C-:B------:R-:W-:Y:S02]  /*3ba90*/  PRMT R13, R11, 0x3340, R12.reuse ;  /* 0x000033400b0d7816 */ /* 0x100fe4000000000c */
        /* <DEDUP_REMOVED lines=10> */
[----:B------:R-:W4:Y:S04]  /*3bb40*/  LDL.LU R31, [R1+0x8c0] ;  /* 0x0008c000011f7983 */ /* 0x000f280000300800 */
[----:B------:R0:W-:Y:S01]  /*3bb50*/  STL [R1+0x774], R9 ;  /* 0x0007740901007387 */ /* 0x0001e20000100800 */
[----:B------:R-:W-:-:S02]  /*3bb60*/  PRMT R8, R11, 0x3340, R8 ;  /* 0x000033400b087816 */ /* 0x000fc40000000008 */
[----:B0-----:R-:W-:Y:S02]  /*3bb70*/  PRMT R9, R10, 0x3340, R12 ;  /* 0x000033400a097816 */ /* 0x001fe4000000000c */
[----:B------:R-:W-:-:S03]  /*3bb80*/  LOP3.LUT R12, R228, 0xffff, RZ, 0xc0, !PT ;  /* 0x0000ffffe40c7812 */ /* 0x000fc600078ec0ff */
[----:B------:R-:W-:Y:S04]  /*3bb90*/  STL [R1+0x470], R9 ;  /* 0x0004700901007387 */ /* 0x000fe80000100800 */
[----:B------:R0:W-:Y:S04]  /*3bba0*/  STL [R1+0x528], R7 ;  /* 0x0005280701007387 */ /* 0x0001e80000100800 */
[----:B------:R1:W-:Y:S01]  /*3bbb0*/  STL [R1+0x494], R8 ;  /* 0x0004940801007387 */ /* 0x0003e20000100800 */
[----:B--2---:R-:W-:-:S03]  /*3bbc0*/  LOP3.LUT R11, R37, 0xffff, RZ, 0xc0, !PT ;  /* 0x0000ffff250b7812 */ /* 0x004fc600078ec0ff */
[----:B------:R-:W2:Y:S01]  /*3bbd0*/  LDL.LU R228, [R1+0x1418] ;  /* 0x0014180001e47983 */ /* 0x000ea20000300800 */
[----:B------:R-:W-:Y:S01]  /*3bbe0*/  SHF.R.U32.HI R10, RZ, 0x8, R11 ;  /* 0x00000008ff0a7819 */ /* 0x000fe2000001160b */
[----:B0-----:R-:W-:Y:S01]  /*3bbf0*/  VIADD R7, R7, UR5 ;  /* 0x0000000507077c36 */ /* 0x001fe20008000000 */
[----:B------:R-:W-:Y:S01]  /*3bc00*/  LOP3.LUT R9, R35, 0xffff, RZ, 0xc0, !PT ;  /* 0x0000ffff23097812 */ /* 0x000fe200078ec0ff */
[----:B------:R-:W-:Y:S01]  /*3bc10*/  ULDC UR5, c[0x0][0x248] ;  /* 0x0000920000057ab9 */ /* 0x000fe20000000800 */
[----:B-1----:R-:W-:Y:S02]  /*3bc20*/  LOP3.LUT R8, R250, 0xffff, RZ, 0xc0, !PT ;  /* 0x0000fffffa087812 */ /* 0x002fe400078ec0ff */
[--C-:B------:R-:W-:Y:S02]  /*3bc30*/  PRMT R13, R11, 0x3340, R12.reuse ;  /* 0x000033400b0d7816 */ /* 0x100fe4000000000c */
[----:B------:R-:W-:Y:S02]  /*3bc40*/  SHF.R.U32.HI R12, RZ, 0x8, R12 ;  /* 0x00000008ff0c7819 */ /* 0x000fe4000001160c */
[----:B------:R-:W-:-:S02]  /*3bc50*/  SHF.R.U32.HI R11, RZ, 0x8, R9 ;  /* 0x00000008ff0b7819 */ /* 0x000fc40000011609 */
[--C-:B------:R-:W-:Y:S02]  /*3bc60*/  PRMT R9, R9, 0x3340, R8.reuse ;  /* 0x0000334009097816 */ /* 0x100fe40000000008 */
[----:B------:R-:W-:Y:S01]  /*3bc70*/  SHF.R.U32.HI R8, RZ, 0x8, R8 ;  /* 0x00000008ff087819 */ /* 0x000fe20000011608 */
[----:B------:R0:W-:Y:S01]  /*3bc80*/  STL [R1+0x514], R7 ;  /* 0x0005140701007387 */ /* 0x0001e20000100800 */
[----:B------:R-:W-:Y:S02]  /*3bc90*/  LOP3.LUT R10, R10, 0xffff, RZ, 0xc0, !PT ;  /* 0x0000ffff0a0a7812 */ /* 0x000fe400078ec0ff */
[----:B------:R-:W-:Y:S01]  /*3bca0*/  LOP3.LUT R12, R12, 0xffff, RZ, 0xc0, !PT ;  /* 0x0000ffff0c0c7812 */ /* 0x000fe200078ec0ff */
[----:B------:R-:W2:Y:S01]  /*3bcb0*/  LDL.LU R250, [R1+0x1414] ;  /* 0x0014140001fa7983 */ /* 0x000ea20000300800 */
[----:B------:R-:W-:Y:S02]  /*3bcc0*/  LOP3.LUT R11, R11, 0xffff, RZ, 0xc0, !PT ;  /* 0x0000ffff0b0b7812 */ /* 0x000fe400078ec0ff */
[----:B------:R-:W-:Y:S01]  /*3bcd0*/  LOP3.LUT R8, R8, 0xffff, RZ, 0xc0, !PT ;  /* 0x0000ffff08087812 */ /* 0x000fe200078ec0ff */
[----:B------:R-:W-:Y:S01]  /*3bce0*/  STL [R1+0x780], R13 ;  /* 0x0007800d01007387 */ /* 0x000fe20000100800 */
[----:B0-----:R-:W-:-:S02]  /*3bcf0*/  VIADD R7, R7, UR5 ;  /* 0x0000000507077c36 */ /* 0x001fc40008000000 */
[----:B------:R-:W-:Y:S01]  /*3bd00*/  PRMT R8, R11, 0x3340, R8 ;  /* 0x000033400b087816 */ /* 0x000fe20000000008 */
[----:B------:R0:W-:Y:S01]  /*3bd10*/  STL [R1+0x794], R9 ;  /* 0x0007940901007387 */ /* 0x0001e20000100800 */
[----:B------:R-:W-:Y:S01]  /*3bd20*/  ULDC UR5, c[0x0][0x248] ;  /* 0x0000920000057ab9 */ /* 0x000fe20000000800 */
[----:B0-----:R-:W-:Y:S02]  /*3bd30*/  PRMT R9, R10, 0x3340, R12 ;  /* 0x000033400a097816 */ /* 0x001fe4000000000c */
[----:B------:R-:W-:-:S03]  /*3bd40*/  LOP3.LUT R12, R235, 0xffff, RZ, 0xc0, !PT ;  /* 0x0000ffffeb0c7812 */ /* 0x000fc600078ec0ff */
[----:B------:R-:W-:Y:S04]  /*3bd50*/  STL [R1+0x4ac], R9 ;  /* 0x0004ac0901007387 */ /* 0x000fe80000100800 */
[----:B------:R0:W-:Y:S04]  /*3bd60*/  STL [R1+0x4ec], R7 ;  /* 0x0004ec0701007387 */ /* 0x0001e80000100800 */
[----:B------:R1:W-:Y:S04]  /*3bd70*/  STL [R1+0x4cc], R8 ;  /* 0x0004cc0801007387 */ /* 0x0003e80000100800 */
[----:B------:R-:W2:Y:S01]  /*3bd80*/  LDL.LU R235, [R1+0x1410] ;  /* 0x0014100001eb7983 */ /* 0x000ea20000300800 */
[----:B0-----:R-:W-:Y:S01]  /*3bd90*/  VIADD R7, R7, UR5 ;  /* 0x0000000507077c36 */ /* 0x001fe20008000000 */
[----:B------:R-:W-:Y:S01]  /*3bda0*/  ULDC UR5, c[0x0][0x248] ;  /* 0x0000920000057ab9 */ /* 0x000fe20000000800 */
[----:B-1----:R-:W-:-:S03]  /*3bdb0*/  LOP3.LUT R8, R234, 0xffff, RZ, 0xc0, !PT ;  /* 0x0000ffffea087812 */ /* 0x002fc600078ec0ff */
[----:B------:R0:W-:Y:S04]  /*3bdc0*/  STL [R1+0x4d8], R7 ;  /* 0x0004d80701007387 */ /* 0x0001e80000100800 */
[----:B------:R-:W2:Y:S01]  /*3bdd0*/  LDL.LU R234, [R1+0x140c] ;  /* 0x00140c0001ea7983 */ /* 0x000ea20000300800 */
[----:B0-----:R-:W-:Y:S01]  /*3bde0*/  VIADD R7, R7, UR5 ;  /* 0x0000000507077c36 */ /* 0x001fe20008000000 */
[----:B------:R-:W-:Y:S01]  /*3bdf0*/  ULDC UR5, c[0x0][0x248] ;  /* 0x0000920000057ab9 */ /* 0x000fe20000000800 */
[----:B---3--:R-:W-:Y:S02]  /*3be00*/  LOP3.LUT R11, R33, 0xffff, RZ, 0xc0, !PT ;  /* 0x0000ffff210b7812 */ /* 0x008fe400078ec0ff */
[----:B----4-:R-:W-:Y:S02]  /*3be10*/  LOP3.LUT R9, R31, 0xffff, RZ, 0xc0, !PT ;  /* 0x0000ffff1f097812 */ /* 0x010fe400078ec0ff */
[----:B------:R-:W-:-:S02]  /*3be20*/  SHF.R.U32.HI R10, RZ, 0x8, R11 ;  /* 0x00000008ff0a7819 */ /* 0x000fc4000001160b */
[--C-:B------:R-:W-:Y:S02]  /*3be30*/  PRMT R13, R11, 0x3340, R12.reuse ;  /* 0x000033400b0d7816 */ /* 0x100fe4000000000c */
[----:B------:R-:W-:Y:S02]  /*3be40*/  SHF.R.U32.HI R12, RZ, 0x8, R12 ;  /* 0x00000008ff0c7819 */ /* 0x000fe4000001160c */
[----:B------:R-:W-:Y:S02]  /*3be50*/  SHF.R.U32.HI R11, RZ, 0x8, R9 ;  /* 0x00000008ff0b7819 */ /* 0x000fe40000011609 */
[--C-:B------:R-:W-:Y:S02]  /*3be60*/  PRMT R9, R9, 0x3340, R8.reuse ;  /* 0x0000334009097816 */ /* 0x100fe40000000008 */
[----:B------:R-:W-:Y:S02]  /*3be70*/  SHF.R.U32.HI R8, RZ, 0x8, R8 ;  /* 0x00000008ff087819 */ /* 0x000fe40000011608 */
[----:B------:R-:W-:-:S02]  /*3be80*/  LOP3.LUT R10, R10, 0xffff, RZ, 0xc0, !PT ;  /* 0x0000ffff0a0a7812 */ /* 0x000fc400078ec0ff */
[----:B------:R-:W-:Y:S01]  /*3be90*/  LOP3.LUT R12, R12, 0xffff, RZ, 0xc0, !PT ;  /* 0x0000ffff0c0c7812 */ /* 0x000fe200078ec0ff */
[----:B------:R-:W-:Y:S01]  /*3bea0*/  STL [R1+0x798], R13 ;  /* 0x0007980d01007387 */ /* 0x000fe20000100800 */
[----:B------:R-:W-:Y:S02]  /*3beb0*/  LOP3.LUT R11, R11, 0xffff, RZ, 0xc0, !PT ;  /* 0x0000ffff0b0b7812 */ /* 0x000fe400078ec0ff */
[----:B------:R-:W-:Y:S01]  /*3bec0*/  LOP3.LUT R8, R8, 0xffff, RZ, 0xc0, !PT ;  /* 0x0000ffff08087812 */ /* 0x000fe200078ec0ff */
[----:B------:R0:W-:Y:S03]  /*3bed0*/  STL [R1+0x7ac], R9 ;  /* 0x0007ac0901007387 */ /* 0x0001e60000100800 */
[----:B------:R-:W-:Y:S02]  /*3bee0*/  PRMT R8, R11, 0x3340, R8 ;  /* 0x000033400b087816 */ /* 0x000fe40000000008 */
[----:B0-----:R-:W-:-:S02]  /*3bef0*/  PRMT R9, R10, 0x3340, R12 ;  /* 0x000033400a097816 */ /* 0x001fc4000000000c */
[----:B------:R-:W-:-:S03]  /*3bf00*/  LOP3.LUT R12, R236, 0xffff, RZ, 0xc0, !PT ;  /* 0x0000ffffec0c7812 */ /* 0x000fc600078ec0ff */
[----:B------:R-:W-:Y:S04]  /*3bf10*/  STL [R1+0x4e4], R9 ;  /* 0x0004e40901007387 */ /* 0x000fe80000100800 */
[----:B------:R0:W-:Y:S04]  /*3bf20*/  STL [R1+0x4b0], R7 ;  /* 0x0004b00701007387 */ /* 0x0001e80000100800 */
[----:B------:R1:W-:Y:S01]  /*3bf30*/  STL [R1+0x504], R8 ;  /* 0x0005040801007387 */ /* 0x0003e20000100800 */
[----:B0-----:R-:W-:Y:S01]  /*3bf40*/  VIADD R7, R7, UR5 ;  /* 0x0000000507077c36 */ /* 0x001fe20008000000 */
[----:B------:R-:W-:Y:S01]  /*3bf50*/  ULDC UR5, c[0x0][0x248] ;  /* 0x0000920000057ab9 */ /* 0x000fe20000000800 */
[----:B--2---:R-:W-:-:S02]  /*3bf60*/  LOP3.LUT R9, R250, 0xffff, RZ, 0xc0, !PT ;  /* 0x0000fffffa097812 */ /* 0x004fc400078ec0ff */
[----:B-1----:R-:W-:Y:S02]  /*3bf70*/  LOP3.LUT R8, R30, 0xffff, RZ, 0xc0, !PT ;  /* 0x0000ffff1e087812 */ /* 0x002fe400078ec0ff */
[----:B------:R-:W-:Y:S02]  /*3bf80*/  LOP3.LUT R11, R235, 0xffff, RZ, 0xc0, !PT ;  /* 0x0000ffffeb0b7812 */ /* 0x000fe400078ec0ff */
[----:B------:R-:W2:Y:S02]  /*3bf90*/  LDL.LU R235, [R1+0x1408] ;  /* 0x0014080001eb7983 */ /* 0x000ea40000300800 */
[--C-:B------:R-:W-:Y:S02]  /*3bfa0*/  PRMT R13, R11, 0x3340, R12.reuse ;  /* 0x000033400b0d7816 */ /* 0x100fe4000000000c */
[----:B------:R-:W-:Y:S01]  /*3bfb0*/  SHF.R.U32.HI R10, RZ, 0x8, R11 ;  /* 0x00000008ff0a7819 */ /* 0x000fe2000001160b */
[----:B------:R-:W3:Y:S01]  /*3bfc0*/  LDL.LU R236, [R1+0x1404] ;  /* 0x0014040001ec7983 */ /* 0x000ee20000300800 */
[----:B------:R-:W-:-:S02]  /*3bfd0*/  SHF.R.U32.HI R12, RZ, 0x8, R12 ;  /* 0x00000008ff0c7819 */ /* 0x000fc4000001160c */
[----:B------:R-:W-:Y:S02]  /*3bfe0*/  SHF.R.U32.HI R11, RZ, 0x8, R9 ;  /* 0x00000008ff0b7819 */ /* 0x000fe40000011609 */
[--C-:B------:R-:W-:Y:S01]  /*3bff0*/  PRMT R9, R9, 0x3340, R8.reuse ;  /* 0x0000334009097816 */ /* 0x100fe20000000008 */
[----:B------:R0:W-:Y:S01]  /*3c000*/  STL [R1+0x49c], R7 ;  /* 0x00049c0701007387 */ /* 0x0001e20000100800 */
[----:B------:R-:W-:Y:S02]  /*3c010*/  LOP3.LUT R10, R10, 0xffff, RZ, 0xc0, !PT ;  /* 0x0000ffff0a0a7812 */ /* 0x000fe400078ec0ff */
[----:B------:R-:W-:Y:S01]  /*3c020*/  LOP3.LUT R12, R12, 0xffff, RZ, 0xc0, !PT ;  /* 0x0000ffff0c0c7812 */ /* 0x000fe200078ec0ff */
[----:B------:R-:W4:Y:S01]  /*3c030*/  LDL.LU R250, [R1+0x1400] ;  /* 0x0014000001fa7983 */ /* 0x000f220000300800 */
[----:B------:R-:W-:-:S03]  /*3c040*/  SHF.R.U32.HI R8, RZ, 0x8, R8 ;  /* 0x00000008ff087819 */ /* 0x000fc60000011608 */
[----:B------:R-:W-:Y:S01]  /*3c050*/  STL [R1+0x7b4], R13 ;  /* 0x0007b40d01007387 */ /* 0x000fe20000100800 */
[----:B------:R-:W-:-:S03]  /*3c060*/  LOP3.LUT R11, R11, 0xffff, RZ, 0xc0, !PT ;  /* 0x0000ffff0b0b7812 */ /* 0x000fc600078ec0ff */
[----:B------:R1:W-:Y:S01]  /*3c070*/  STL [R1+0x7c8], R9 ;  /* 0x0007c80901007387 */ /* 0x0003e20000100800 */
[----:B------:R-:W-:Y:S01]  /*3c080*/  LOP3.LUT R8, R8, 0xffff, RZ, 0xc0, !PT ;  /* 0x0000ffff08087812 */ /* 0x000fe200078ec0ff */
[----:B0-----:R-:W-:Y:S01]  /*3c090*/  VIADD R7, R7, UR5 ;  /* 0x0000000507077c36 */ /* 0x001fe20008000000 */
[----:B------:R-:W-:Y:S02]  /*3c0a0*/  ULDC UR5, c[0x0][0x248] ;  /* 0x0000920000057ab9 */ /* 0x000fe40000000800 */
[----:B------:R-:W-:Y:S02]  /*3c0b0*/  PRMT R8, R11, 0x3340, R8 ;  /* 0x000033400b087816 */ /* 0x000fe40000000008 */
[----:B-1----:R-:W-:Y:S02]  /*3c0c0*/  PRMT R9, R10, 0x3340, R12 ;  /* 0x000033400a097816 */ /* 0x002fe4000000000c */
[----:B------:R-:W-:-:S03]  /*3c0d0*/  LOP3.LUT R10, R38, 0xffff, RZ, 0xc0, !PT ;  /* 0x0000ffff260a7812 */ /* 0x000fc600078ec0ff */
[----:B------:R0:W-:Y:S04]  /*3c0e0*/  STL [R1+0x518], R9 ;  /* 0x0005180901007387 */ /* 0x0001e80000100800 */
[----:B------:R1:W-:Y:S01]  /*3c0f0*/  STL [R1+0x474], R7 ;  /* 0x0004740701007387 */ /* 0x0003e20000100800 */
[----:B0-----:R-:W-:-:S03]  /*3c100*/  LOP3.LUT R9, R228, 0xffff, RZ, 0xc0, !PT ;  /* 0x0000ffffe4097812 */ /* 0x001fc600078ec0ff */
[----:B------:R0:W-:Y:S01]  /*3c110*/  STL [R1+0x540], R8 ;  /* 0x0005400801007387 */ /* 0x0001e20000100800 */
[----:B-1----:R-:W-:Y:S01]  /*3c120*/  VIADD R7, R7, UR5 ;  /* 0x0000000507077c36 */ /* 0x002fe20008000000 */
[--C-:B------:R-:W-:Y:S02]  /*3c130*/  PRMT R13, R9, 0x3340, R10.reuse ;  /* 0x00003340090d7816 */ /* 0x100fe4000000000a */
[----:B------:R-:W2:Y:S01]  /*3c140*/  LDL.LU R228, [R1+0x13fc] ;  /* 0x0013fc0001e47983 */ /* 0x000ea20000300800 */
[----:B------:R-:W-:Y:S01]  /*3c150*/  LOP3.LUT R11, R229, 0xffff, RZ, 0xc0, !PT ;  /* 0x0000ffffe50b7812 */ /* 0x000fe200078ec0ff */
[----:B------:R-:W-:Y:S01]  /*3c160*/  ULDC UR5, c[0x0][0x248] ;  /* 0x0000920000057ab9 */ /* 0x000fe20000000800 */
[----:B------:R-:W-:Y:S02]  /*3c170*/  LOP3.LUT R12, R46, 0xffff, RZ, 0xc0, !PT ;  /* 0x0000ffff2e0c7812 */ /* 0x000fe400078ec0ff */
[----:B0-----:R-:W-:Y:S01]  /*3c180*/  SHF.R.U32.HI R8, RZ, 0x8, R9 ;  /* 0x00000008ff087819 */ /* 0x001fe20000011609 */
[----:B------:R0:W-:Y:S01]  /*3c190*/  STL [R1+0x45c], R7 ;  /* 0x00045c0701007387 */ /* 0x0001e20000100800 */
[----:B------:R-:W-:-:S03]  /*3c1a0*/  SHF.R.U32.HI R9, RZ, 0x8, R10 ;  /* 0x00000008ff097819 */ /* 0x000fc6000001160a */
[----:B------:R-:W3:Y:S01]  /*3c1b0*/  LDL.LU R229, [R1+0x13f8] ;  /* 0x0013f80001e57983 */ /* 0x000ee20000300800 */
[----:B------:R-:W-:Y:S02]  /*3c1c0*/  SHF.R.U32.HI R10, RZ, 0x8, R11 ;  /* 0x00000008ff0a7819 */ /* 0x000fe4000001160b */
[----:B------:R-:W-:Y:S01]  /*3c1d0*/  LOP3.LUT R8, R8, 0xffff, RZ, 0xc0, !PT ;  /* 0x0000ffff08087812 */ /* 0x000fe200078ec0ff */
[----:B------:R1:W-:Y:S01]  /*3c1e0*/  STL [R1+0x7d4], R13 ;  /* 0x0007d40d01007387 */ /* 0x0003e20000100800 */
[----:B------:R-:W-:Y:S01]  /*3c1f0*/  LOP3.LUT R9, R9, 0xffff, RZ, 0xc0, !PT ;  /* 0x0000ffff09097812 */ /* 0x000fe200078ec0ff */
[----:B0-----:R-:W-:Y:S01]  /*3c200*/  VIADD R7, R7, UR5 ;  /* 0x0000000507077c36 */ /* 0x001fe20008000000 */
[----:B------:R-:W-:Y:S01]  /*3c210*/  LOP3.LUT R10, R10, 0xffff, RZ, 0xc0, !PT ;  /* 0x0000ffff0a0a7812 */ /* 0x000fe200078ec0ff */
[----:B------:R-:W-:Y:S01]  /*3c220*/  ULDC UR5, c[0x0][0x248] ;  /* 0x0000920000057ab9 */ /* 0x000fe20000000800 */
[----:B------:R-:W-:Y:S02]  /*3c230*/  PRMT R9, R8, 0x3340, R9 ;  /* 0x0000334008097816 */ /* 0x000fe40000000009 */
[----:B-1----:R-:W-:-:S02]  /*3c240*/  PRMT R13, R11, 0x3340, R12 ;  /* 0x000033400b0d7816 */ /* 0x002fc4000000000c */
[----:B------:R-:W-:-:S04]  /*3c250*/  SHF.R.U32.HI R11, RZ, 0x8, R12 ;  /* 0x00000008ff0b7819 */ /* 0x000fc8000001160c */
[----:B------:R-:W-:Y:S01]  /*3c260*/  LOP3.LUT R11, R11, 0xffff, RZ, 0xc0, !PT ;  /* 0x0000ffff0b0b7812 */ /* 0x000fe200078ec0ff */
[----:B------:R-:W-:Y:S03]  /*3c270*/  STL [R1+0x7e8], R13 ;  /* 0x0007e80d01007387 */ /* 0x000fe60000100800 */
[----:B------:R-:W-:Y:S01]  /*3c280*/  PRMT R8, R10, 0x3340, R11 ;  /* 0x000033400a087816 */ /* 0x000fe2000000000b */
[----:B------:R0:W-:Y:S01]  /*3c290*/  STL [R1+0x558], R9 ;  /* 0x0005580901007387 */ /* 0x0001e20000100800 */
[----:B------:R-:W-:-:S03]  /*3c2a0*/  LOP3.LUT R10, R54, 0xffff, RZ, 0xc0, !PT ;  /* 0x0000ffff360a7812 */ /* 0x000fc600078ec0ff */
[----:B------:R1:W-:Y:S01]  /*3c2b0*/  STL [R1+0x334], R7 ;  /* 0x0003340701007387 */ /* 0x0003e20000100800 */
[----:B0-----:R-:W-:-:S03]  /*3c2c0*/  LOP3.LUT R9, R230, 0xffff, RZ, 0xc0, !PT ;  /* 0x0000ffffe6097812 */ /* 0x001fc600078ec0ff */
[----:B------:R0:W-:Y:S01]  /*3c2d0*/  STL [R1+0x570], R8 ;  /* 0x0005700801007387 */ /* 0x0001e20000100800 */
[----:B-1----:R-:W-:Y:S01]  /*3c2e0*/  VIADD R7, R7, UR5 ;  /* 0x0000000507077c36 */ /* 0x002fe20008000000 */
[--C-:B------:R-:W-:Y:S02]  /*3c2f0*/  PRMT R13, R9, 0x3340, R10.reuse ;  /* 0x00003340090d7816 */ /* 0x100fe4000000000a */
[----:B------:R-:W4:Y:S01]  /*3c300*/  LDL.LU R230, [R1+0x13f4] ;  /* 0x0013f40001e67983 */ /* 0x000f220000300800 */
[----:B------:R-:W-:Y:S01]  /*3c310*/  LOP3.LUT R11, R231, 0xffff, RZ, 0xc0, !PT ;  /* 0x0000ffffe70b7812 */ /* 0x000fe200078ec0ff */
[----:B------:R-:W-:Y:S01]  /*3c320*/  ULDC UR5, c[0x0][0x248] ;  /* 0x0000920000057ab9 */ /* 0x000fe20000000800 */
[----:B------:R-:W-:Y:S01]  /*3c330*/  LOP3.LUT R12, R62, 0xffff, RZ, 0xc0, !PT ;  /* 0x0000ffff3e0c7812 */ /* 0x000fe200078ec0ff */
[----:B------:R-:W-:Y:S01]  /*3c340*/  STL [R1+0x318], R7 ;  /* 0x0003180701007387 */ /* 0x000fe20000100800 */
[----:B0-----:R-:W-:Y:S02]  /*3c350*/  SHF.R.U32.HI R8, RZ, 0x8, R9 ;  /* 0x00000008ff087819 */ /* 0x001fe40000011609 */
[----:B------:R-:W-:Y:S01]  /*3c360*/  SHF.R.U32.HI R9, RZ, 0x8, R10 ;  /* 0x00000008ff097819 */ /* 0x000fe2000001160a */
[----:B------:R-:W2:Y:S01]  /*3c370*/  LDL.LU R231, [R1+0x13f0] ;  /* 0x0013f00001e77983 */ /* 0x000ea20000300800 */
[----:B------:R-:W-:-:S03]  /*3c380*/  SHF.R.U32.HI R10, RZ, 0x8, R11 ;  /* 0x00000008ff0a7819 */ /* 0x000fc6000001160b */
[----:B------:R0:W-:Y:S01]  /*3c390*/  STL [R1+0x7f0], R13 ;  /* 0x0007f00d01007387 */ /* 0x0001e20000100800 */
[----:B------:R-:W-:Y:S02]  /*3c3a0*/  LOP3.LUT R8, R8, 0xffff, RZ, 0xc0, !PT ;  /* 0x0000ffff08087812 */ /* 0x000fe400078ec0ff */
[----:B------:R-:W-:Y:S02]  /*3c3b0*/  LOP3.LUT R9, R9, 0xffff, RZ, 0xc0, !PT ;  /* 0x0000ffff09097812 */ /* 0x000fe400078ec0ff */
[----:B------:R-:W-:Y:S02]  /*3c3c0*/  LOP3.LUT R10, R10, 0xffff, RZ, 0xc0, !PT ;  /* 0x0000ffff0a0a7812 */ /* 0x000fe400078ec0ff */
[--C-:B0-----:R-:W-:Y:S02]  /*3c3d0*/  PRMT R13, R11, 0x3340, R12.reuse ;  /* 0x000033400b0d7816 */ /* 0x101fe4000000000c */
[----:B------:R-:W-:Y:S01]  /*3c3e0*/  SHF.R.U32.HI R11, RZ, 0x8, R12 ;  /* 0x00000008ff0b7819 */ /* 0x000fe2000001160c */
[----:B------:R-:W-:Y:S01]  /*3c3f0*/  VIADD R7, R7, UR5 ;  /* 0x0000000507077c36 */ /* 0x000fe20008000000 */
[----:B------:R-:W-:Y:S01]  /*3c400*/  PRMT R9, R8, 0x3340, R9 ;  /* 0x0000334008097816 */ /* 0x000fe20000000009 */
[----:B------:R-:W-:Y:S01]  /*3c410*/  STL [R1+0x800], R13 ;  /* 0x0008000d01007387 */ /* 0x000fe20000100800 */
[----:B------:R-:W-:Y:S01]  /*3c420*/  LOP3.LUT R11, R11, 0xffff, RZ, 0xc0, !PT ;  /* 0x0000ffff0b0b7812 */ /* 0x000fe200078ec0ff */
[----:B------:R-:W-:-:S03]  /*3c430*/  ULDC UR5, c[0x0][0x248] ;  /* 0x0000920000057ab9 */ /* 0x000fc60000000800 */
[----:B------:R-:W-:Y:S01]  /*3c440*/  PRMT R8, R10, 0x3340, R11 ;  /* 0x000033400a087816 */ /* 0x000fe2000000000b */
[----:B------:R-:W-:Y:S01]  /*3c450*/  STL [R1+0x580], R9 ;  /* 0x0005800901007387 */ /* 0x000fe20000100800 */
[----:B------:R-:W-:-:S03]  /*3c460*/  LOP3.LUT R11, R70, 0xffff, RZ, 0xc0, !PT ;  /* 0x0000ffff460b7812 */ /* 0x000fc600078ec0ff */
[----:B------:R0:W-:Y:S04]  /*3c470*/  STL [R1+0x300], R7 ;  /* 0x0003000701007387 */ /* 0x0001e80000100800 */
[----:B------:R1:W-:Y:S01]  /*3c480*/  STL [R1+0x5dc], R8 ;  /* 0x0005dc0801007387 */ /* 0x0003e20000100800 */
[----:B------:R-:W-:Y:S01]  /*3c490*/  LOP3.LUT R12, R78, 0xffff, RZ, 0xc0, !PT ;  /* 0x0000ffff4e0c7812 */ /* 0x000fe200078ec0ff */
[----:B0-----:R-:W-:Y:S01]  /*3c4a0*/  VIADD R7, R7, UR5 ;  /* 0x0000000507077c36 */ /* 0x001fe20008000000 */
[----:B------:R-:W-:Y:S01]  /*3c4b0*/  LOP3.LUT R9, R238, 0xffff, RZ, 0xc0, !PT ;  /* 0x0000ffffee097812 */ /* 0x000fe200078ec0ff */
[----:B------:R-:W-:Y:S01]  /*3c4c0*/  ULDC UR5, c[0x0][0x248] ;  /* 0x0000920000057ab9 */ /* 0x000fe20000000800 */
[----:B-1----:R-:W-:Y:S02]  /*3c4d0*/  LOP3.LUT R8, R232, 0xffff, RZ, 0xc0, !PT ;  /* 0x0000ffffe8087812 */ /* 0x002fe400078ec0ff */
[----:B------:R-:W3:Y:S02]  /*3c4e0*/  LDL.LU R232, [R1+0x13ec] ;  /* 0x0013ec0001e87983 */ /* 0x000ee40000300800 */
[----:B------:R-:W-:-:S02]  /*3c4f0*/  PRMT R13, R8, 0x3340, R11 ;  /* 0x00003340080d7816 */ /* 0x000fc4000000000b */
[----:B------:R0:W-:Y:S01]  /*3c500*/  STL [R1+0x2e8], R7 ;  /* 0x0002e80701007387 */ /* 0x0001e20000100800 */
[----:B------:R-:W-:Y:S02]  /*3c510*/  SHF.R.U32.HI R10, RZ, 0x8, R8 ;  /* 0x00000008ff0a7819 */ /* 0x000fe40000011608 */
[----:B------:R-:W-:Y:S01]  /*3c520*/  SHF.R.U32.HI R11, RZ, 0x8, R11 ;  /* 0x00000008ff0b7819 */ /* 0x000fe2000001160b */
[----:B------:R-:W4:Y:S01]  /*3c530*/  LDL.LU R238, [R1+0x13e8] ;  /* 0x0013e80001ee7983 */ /* 0x000f220000300800 */
[----:B------:R-:W-:-:S03]  /*3c540*/  SHF.R.U32.HI R8, RZ, 0x8, R9 ;  /* 0x00000008ff087819 */ /* 0x000fc60000011609 */
[----:B------:R1:W-:Y:S01]  /*3c550*/  STL [R1+0x810], R13 ;  /* 0x0008100d01007387 */ /* 0x0003e20000100800 */
[----:B------:R-:W-:Y:S01]  /*3c560*/  LOP3.LUT R10, R10, 0xffff, RZ, 0xc0, !PT ;  /* 0x0000ffff0a0a7812 */ /* 0x000fe200078ec0ff */
[----:B0-----:R-:W-:Y:S01]  /*3c570*/  VIADD R7, R7, UR5 ;  /* 0x0000000507077c36 */ /* 0x001fe20008000000 */
[----:B------:R-:W-:Y:S01]  /*3c580*/  LOP3.LUT R11, R11, 0xffff, RZ, 0xc0, !PT ;  /* 0x0000ffff0b0b7812 */ /* 0x000fe200078ec0ff */
[----:B------:R-:W-:Y:S01]  /*3c590*/  ULDC UR5, c[0x0][0x248] ;  /* 0x0000920000057ab9 */ /* 0x000fe20000000800 */
[--C-:B-1----:R-:W-:Y:S02]  /*3c5a0*/  PRMT R13, R9, 0x3340, R12.reuse ;  /* 0x00003340090d7816 */ /* 0x102fe4000000000c */
[----:B------:R-:W-:Y:S02]  /*3c5b0*/  SHF.R.U32.HI R9, RZ, 0x8, R12 ;  /* 0x00000008ff097819 */ /* 0x000fe4000001160c */
[----:B------:R-:W-:Y:S01]  /*3c5c0*/  PRMT R10, R10, 0x3340, R11 ;  /* 0x000033400a0a7816 */ /* 0x000fe2000000000b */
[----:B------:R-:W-:Y:S01]  /*3c5d0*/  STL [R1+0x81c], R13 ;  /* 0x00081c0d01007387 */ /* 0x000fe20000100800 */
[----:B------:R-:W-:-:S02]  /*3c5e0*/  LOP3.LUT R8, R8, 0xffff, RZ, 0xc0, !PT ;  /* 0x0000ffff08087812 */ /* 0x000fc400078ec0ff */
[----:B------:R-:W-:Y:S01]  /*3c5f0*/  LOP3.LUT R9, R9, 0xffff, RZ, 0xc0, !PT ;  /* 0x0000ffff09097812 */ /* 0x000fe200078ec0ff */
[----:B------:R0:W-:Y:S03]  /*3c600*/  STL [R1+0x2e4], R7 ;  /* 0x0002e40701007387 */ /* 0x0001e60000100800 */
[----:B------:R-:W-:Y:S01]  /*3c610*/  PRMT R8, R8, 0x3340, R9 ;  /* 0x0000334008087816 */ /* 0x000fe20000000009 */
[----:B------:R1:W-:Y:S01]  /*3c620*/  STL [R1+0x61c], R10 ;  /* 0x00061c0a01007387 */ /* 0x0003e20000100800 */
[----:B------:R-:W-:Y:S01]  /*3c630*/  LOP3.LUT R9, R5, 0xffff, RZ, 0xc0, !PT ;  /* 0x0000ffff05097812 */ /* 0x000fe200078ec0ff */
[----:B0-----:R-:W-:Y:S01]  /*3c640*/  VIADD R7, R7, UR5 ;  /* 0x0000000507077c36 */ /* 0x001fe20008000000 */
[----:B------:R-:W-:Y:S01]  /*3c650*/  ULDC UR5, c[0x0][0x248] ;  /* 0x0000920000057ab9 */ /* 0x000fe20000000800 */
[----:B-1----:R-:W-:-:S03]  /*3c660*/  LOP3.LUT R10, R86, 0xffff, RZ, 0xc0, !PT ;  /* 0x0000ffff560a7812 */ /* 0x002fc600078ec0ff */
[----:B------:R0:W-:Y:S01]  /*3c670*/  STL [R1+0x2c8], R7 ;  /* 0x0002c80701007387 */ /* 0x0001e20000100800 */
[----:B------:R-:W-:Y:S02]  /*3c680*/  LOP3.LUT R11, R14, 0xffff, RZ, 0xc0, !PT ;  /* 0x0000ffff0e0b7812 */ /* 0x000fe400078ec0ff */
[----:B------:R-:W-:Y:S01]  /*3c690*/  PRMT R13, R9, 0x3340, R10 ;  /* 0x00003340090d7816 */ /* 0x000fe2000000000a */
[----:B------:R1:W-:Y:S01]  /*3c6a0*/  STL [R1+0x6d0], R8 ;  /* 0x0006d00801007387 */ /* 0x0003e20000100800 */
[----:B------:R-:W-:-:S03]  /*3c6b0*/  LOP3.LUT R12, R94, 0xffff, RZ, 0xc0, !PT ;  /* 0x0000ffff5e0c7812 */ /* 0x000fc600078ec0ff */
[----:B------:R-:W4:Y:S01]  /*3c6c0*/  LDL.LU R5, [R1+0x13e4] ;  /* 0x0013e40001057983 */ /* 0x000f220000300800 */
[----:B0-----:R-:W-:Y:S01]  /*3c6d0*/  VIADD R7, R7, UR5 ;  /* 0x0000000507077c36 */ /* 0x001fe20008000000 */
[----:B------:R-:W-:Y:S01]  /*3c6e0*/  ULDC UR5, c[0x0][0x248] ;  /* 0x0000920000057ab9 */ /* 0x000fe20000000800 */
[----:B-1----:R-:W-:-:S03]  /*3c6f0*/  SHF.R.U32.HI R8, RZ, 0x8, R9 ;  /* 0x00000008ff087819 */ /* 0x002fc60000011609 */
[----:B------:R-:W-:Y:S01]  /*3c700*/  STL [R1+0x2b0], R7 ;  /* 0x0002b00701007387 */ /* 0x000fe20000100800 */
[----:B------:R-:W-:-:S03]  /*3c710*/  SHF.R.U32.HI R9, RZ, 0x8, R10 ;  /* 0x00000008ff097819 */ /* 0x000fc6000001160a */
[----:B------:R-:W4:Y:S01]  /*3c720*/  LDL.LU R14, [R1+0x13e0] ;  /* 0x0013e000010e7983 */ /* 0x000f220000300800 */
        /* <DEDUP_REMOVED lines=22> */
[----:B------:R-:W4:Y:S02]  /*3c890*/  LDL.LU R6, [R1+0x13dc] ;  /* 0x0013dc0001067983 */ /* 0x000f240000300800 */
[----:B------:R-:W-:-:S02]  /*3c8a0*/  PRMT R13, R8, 0x3340, R11 ;  /* 0x00003340080d7816 */ /* 0x000fc4000000000b */
[----:B------:R0:W-:Y:S01]  /*3c8b0*/  STL [R1+0x280], R7 ;  /* 0x0002800701007387 */ /* 0x0001e20000100800 */
[----:B------:R-:W-:Y:S02]  /*3c8c0*/  SHF.R.U32.HI R10, RZ, 0x8, R8 ;  /* 0x00000008ff0a7819 */ /* 0x000fe40000011608 */
[----:B------:R-:W-:Y:S01]  /*3c8d0*/  SHF.R.U32.HI R11, RZ, 0x8, R11 ;  /* 0x00000008ff0b7819 */ /* 0x000fe2000001160b */
[----:B------:R-:W4:Y:S01]  /*3c8e0*/  LDL.LU R4, [R1+0x13d8] ;  /* 0x0013d80001047983 */ /* 0x000f220000300800 */
[----:B------:R-:W-:-:S03]  /*3c8f0*/  LOP3.LUT R10, R10, 0xffff, RZ, 0xc0, !PT ;  /* 0x0000ffff0a0a7812 */ /* 0x000fc600078ec0ff */
[----:B------:R1:W-:Y:S01]  /*3c900*/  STL [R1+0xa54], R13 ;  /* 0x000a540d01007387 */ /* 0x0003e20000100800 */
[----:B------:R-:W-:Y:S01]  /*3c910*/  LOP3.LUT R11, R11, 0xffff, RZ, 0xc0, !PT ;  /* 0x0000ffff0b0b7812 */ /* 0x000fe200078ec0ff */
[----:B0-----:R-:W-:Y:S01]  /*3c920*/  VIADD R7, R7, UR5 ;  /* 0x0000000507077c36 */ /* 0x001fe20008000000 */
[----:B------:R-:W-:Y:S01]  /*3c930*/  SHF.R.U32.HI R8, RZ, 0x8, R9 ;  /* 0x00000008ff087819 */ /* 0x000fe20000011609 */
[----:B------:R-:W-:Y:S01]  /*3c940*/  ULDC UR5, c[0x0][0x248] ;  /* 0x0000920000057ab9 */ /* 0x000fe20000000800 */
[--C-:B-1----:R-:W-:Y:S02]  /*3c950*/  PRMT R13, R9, 0x3340, R12.reuse ;  /* 0x00003340090d7816 */ /* 0x102fe4000000000c */
[----:B------:R-:W-:Y:S02]  /*3c960*/  SHF.R.U32.HI R9, RZ, 0x8, R12 ;  /* 0x00000008ff097819 */ /* 0x000fe4000001160c */
[----:B------:R-:W-:Y:S01]  /*3c970*/  PRMT R10, R10, 0x3340, R11 ;  /* 0x000033400a0a7816 */ /* 0x000fe2000000000b */
[----:B------:R-:W-:Y:S01]  /*3c980*/  STL [R1+0xa68], R13 ;  /* 0x000a680d01007387 */ /* 0x000fe20000100800 */
[----:B------:R-:W-:-:S03]  /*3c990*/  LOP3.LUT R8, R8, 0xffff, RZ, 0xc0, !PT ;  /* 0x0000ffff08087812 */ /* 0x000fc600078ec0ff */
[----:B------:R0:W-:Y:S01]  /*3c9a0*/  STL [R1+0x278], R7 ;  /* 0x0002780701007387 */ /* 0x0001e20000100800 */
[----:B------:R-:W-:-:S03]  /*3c9b0*/  LOP3.LUT R9, R9, 0xffff, RZ, 0xc0, !PT ;  /* 0x0000ffff09097812 */ /* 0x000fc600078ec0ff */
[----:B------:R-:W-:Y:S01]  /*3c9c0*/  STL [R1+0x6fc], R10 ;  /* 0x0006fc0a01007387 */ /* 0x000fe20000100800 */
[----:B------:R-:W-:Y:S01]  /*3c9d0*/  PRMT R8, R8, 0x3340, R9 ;  /* 0x0000334008087816 */ /* 0x000fe20000000009 */
[----:B0-----:R-:W-:Y:S01]  /*3c9e0*/  VIADD R7, R7, UR5 ;  /* 0x0000000507077c36 */ /* 0x001fe20008000000 */
[----:B------:R-:W-:-:S04]  /*3c9f0*/  ULDC UR5, c[0x0][0x248] ;  /* 0x0000920000057ab9 */ /* 0x000fc80000000800 */
[----:B------:R0:W-:Y:S04]  /*3ca00*/  STL [R1+0x260], R7 ;  /* 0x0002600701007387 */ /* 0x0001e80000100800 */
[----:B------:R-:W-:Y:S01]  /*3ca10*/  STL [R1+0x708], R8 ;  /* 0x0007080801007387 */ /* 0x000fe20000100800 */
        /* <DEDUP_REMOVED lines=369> */
[----:B------:R-:W-:Y:S02]  /*3e130*/  VIADD R188, R0, 0x125 ;  /* 0x0000012500bc7836 */ /* 0x000fe40000000000 */
[----:B0-----:R-:W-:Y:S01]  /*3e140*/  VIADD R7, R7, UR5 ;  /* 0x0000000507077c36 */ /* 0x001fe20008000000 */
[----:B------:R-:W-:-:S04]  /*3e150*/  ULDC UR5, c[0x0][0x248] ;  /* 0x0000920000057ab9 */ /* 0x000fc80000000800 */
[----:B------:R0:W-:Y:S01]  /*3e160*/  STL [R1+0x958], R7 ;  /* 0x0009580701007387 */ /* 0x0001e20000100800 */
[----:B------:R-:W-:Y:S01]  /*3e170*/  ISETP.GE.AND P0, PT, R188, UR12, PT ;  /* 0x0000000cbc007c0c */ /* 0x000fe2000bf06270 */
[----:B0-----:R-:W-:Y:S01]  /*3e180*/  VIADD R7, R7, UR5 ;  /* 0x0000000507077c36 */ /* 0x001fe20008000000 */
[----:B------:R-:W-:Y:S02]  /*3e190*/  ULDC UR5, c[0x0][0x248] ;  /* 0x0000920000057ab9 */ /* 0x000fe40000000800 */
[----:B------:R-:W-:Y:S01]  /*3e1a0*/  ISETP.LT.AND P1, PT, R3, UR6, !P0 ;  /* 0x0000000603007c0c */ /* 0x000fe2000c721270 */
[----:B------:R-:W-:Y:S01]  /*3e1b0*/  VIADD R189, R0, 0x123 ;  /* 0x0000012300bd7836 */ /* 0x000fe20000000000 */
[----:B---3--:R-:W-:Y:S01]  /*3e1c0*/  LOP3.LUT R232, R232, 0x7fffffff, RZ, 0xc0, !PT ;  /* 0x7fffffffe8e87812 */ /* 0x008fe200078ec0ff */
[----:B------:R0:W-:Y:S01]  /*3e1d0*/  STL [R1+0x95c], R7 ;  /* 0x00095c0701007387 */ /* 0x0001e20000100800 */
[----:B------:R-:W-:Y:S01]  /*3e1e0*/  LOP3.LUT R233, R233, 0xfffffffe, RZ, 0xc0, !PT ;  /* 0xfffffffee9e97812 */ /* 0x000fe200078ec0ff */
[----:B------:R-:W-:Y:S01]  /*3e1f0*/  ULDC UR6, c[0x0][0x228] ;  /* 0x00008a0000067ab9 */ /* 0x000fe20000000800 */
[----:B0-----:R-:W-:Y:S01]  /*3e200*/  VIADD R7, R7, UR5 ;  /* 0x0000000507077c36 */ /* 0x001fe20008000000 */
[----:B------:R-:W-:-:S02]  /*3e210*/  ULDC UR5, c[0x0][0x228] ;  /* 0x00008a0000057ab9 */ /* 0x000fc40000000800 */
[----:B------:R-:W-:Y:S01]  /*3e220*/  ISETP.LT.AND P0, PT, R2, UR5, !P0 ;  /* 0x0000000502007c0c */ /* 0x000fe2000c701270 */
[----:B------:R-:W-:-:S03]  /*3e230*/  ULDC UR5, c[0x0][0x248] ;  /* 0x0000920000057ab9 */ /* 0x000fc60000000800 */
[----:B------:R-:W-:Y:S01]  /*3e240*/  @P1 LOP3.LUT R233, R233, 0x1, RZ, 0xfc, !PT ;  /* 0x00000001e9e91812 */ /* 0x000fe200078efcff */
[----:B------:R-:W-:Y:S01]  /*3e250*/  VIADD R188, R7, UR5 ;  /* 0x0000000507bc7c36 */ /* 0x000fe20008000000 */
[----:B------:R-:W-:-:S07]  /*3e260*/  ULDC UR5, c[0x0][0x228] ;  /* 0x00008a0000057ab9 */ /* 0x000fce0000000800 */
[----:B------:R-:W-:Y:S02]  /*3e270*/  @P0 LOP3.LUT R232, R232, 0x80000000, RZ, 0xfc, !PT ;  /* 0x80000000e8e80812 */ /* 0x000fe400078efcff */
[----:B------:R-:W-:Y:S01]  /*3e280*/  ISETP.GE.AND P0, PT, R189, UR48, PT ;  /* 0x00000030bd007c0c */ /* 0x000fe2000bf06270 */
[----:B------:R-:W-:Y:S01]  /*3e290*/  VIADD R190, R0, 0x121 ;  /* 0x0000012100be7836 */ /* 0x000fe20000000000 */
[----:B------:R-:W-:Y:S01]  /*3e2a0*/  LOP3.LUT R232, R232, 0xefffffff, RZ, 0xc0, !PT ;  /* 0xefffffffe8e87812 */ /* 0x000fe200078ec0ff */
[----:B------:R-:W-:Y:S01]  /*3e2b0*/  UMOV UR12, UR10 ;  /* 0x0000000a000c7c82 */ /* 0x000fe20008000000 */
[----:B------:R-:W-:Y:S01]  /*3e2c0*/  ISETP.LT.AND P1, PT, R3, UR6, !P0 ;  /* 0x0000000603007c0c */ /* 0x000fe2000c721270 */
[----:B------:R-:W-:Y:S01]  /*3e2d0*/  ULDC UR10, c[0x0][0x228] ;  /* 0x00008a00000a7ab9 */ /* 0x000fe20000000800 */
[----:B------:R-:W-:Y:S01]  /*3e2e0*/  ISETP.LT.AND P0, PT, R2, UR5, !P0 ;  /* 0x0000000502007c0c */ /* 0x000fe2000c701270 */
[----:B------:R-:W-:Y:S01]  /*3e2f0*/  ULDC UR5, c[0x0][0x228] ;  /* 0x00008a0000057ab9 */ /* 0x000fe20000000800 */
[C---:B------:R-:W-:Y:S01]  /*3e300*/  VIADD R191, R0.reuse, 0x11f ;  /* 0x0000011f00bf7836 */ /* 0x040fe20000000000 */
[----:B------:R0:W-:Y:S01]  /*3e310*/  STL [R1+0x960], R7 ;  /* 0x0009600701007387 */ /* 0x0001e20000100800 */
[----:B------:R-:W-:Y:S01]  /*3e320*/  ULDC UR6, c[0x0][0x248] ;  /* 0x0000920000067ab9 */ /* 0x000fe20000000800 */
[----:B------:R-:W-:-:S02]  /*3e330*/  VIADD R192, R0, 0x11d ;  /* 0x0000011d00c07836 */ /* 0x000fc40000000000 */
[C---:B------:R-:W-:Y:S02]  /*3e340*/  VIADD R193, R0.reuse, 0x11b ;  /* 0x0000011b00c17836 */ /* 0x040fe40000000000 */
[C---:B------:R-:W-:Y:S02]  /*3e350*/  VIADD R194, R0.reuse, 0x119 ;  /* 0x0000011900c27836 */ /* 0x040fe40000000000 */
[----:B------:R-:W-:Y:S01]  /*3e360*/  VIADD R195, R0, 0x117 ;  /* 0x0000011700c37836 */ /* 0x000fe20000000000 */
[----:B------:R-:W-:Y:S01]  /*3e370*/  @P1 LOP3.LUT R232, R232, 0x10000000, RZ, 0xfc, !PT ;  /* 0x10000000e8e81812 */ /* 0x000fe200078efcff */
[----:B0-----:R-:W3:Y:S01]  /*3e380*/  LDL.LU R7, [R1+0x13d4] ;  /* 0x0013d40001077983 */ /* 0x001ee20000300800 */
[C---:B------:R-:W-:Y:S01]  /*3e390*/  VIADD R196, R0.reuse, 0x115 ;  /* 0x0000011500c47836 */ /* 0x040fe20000000000 */
[----:B--2---:R-:W-:Y:S01]  /*3e3a0*/  LOP3.LUT R231, R231, 0x7fffffff, RZ, 0xc0, !PT ;  /* 0x7fffffffe7e77812 */ /* 0x004fe200078ec0ff */
[----:B------:R-:W-:Y:S01]  /*3e3b0*/  VIADD R197, R0, 0x113 ;  /* 0x0000011300c57836 */ /* 0x000fe20000000000 */
[----:B------:R-:W-:Y:S01]  /*3e3c0*/  LOP3.LUT R232, R232, 0xf7ffffff, RZ, 0xc0, !PT ;  /* 0xf7ffffffe8e87812 */ /* 0x000fe200078ec0ff */
[----:B------:R-:W-:-:S02]  /*3e3d0*/  VIADD R198, R0, 0x111 ;  /* 0x0000011100c67836 */ /* 0x000fc40000000000 */
[----:B------:R-:W-:Y:S01]  /*3e3e0*/  VIADD R199, R0, 0x10f ;  /* 0x0000010f00c77836 */ /* 0x000fe20000000000 */
[----:B------:R-:W-:Y:S01]  /*3e3f0*/  @P0 LOP3.LUT R232, R232, 0x8000000, RZ, 0xfc, !PT ;  /* 0x08000000e8e80812 */ /* 0x000fe200078efcff */
[----:B------:R-:W-:Y:S01]  /*3e400*/  VIADD R200, R0, 0x10d ;  /* 0x0000010d00c87836 */ /* 0x000fe20000000000 */
[----:B------:R-:W-:Y:S01]  /*3e410*/  ISETP.GE.AND P0, PT, R190, UR52, PT ;  /* 0x00000034be007c0c */ /* 0x000fe2000bf06270 */
[C---:B------:R-:W-:Y:S02]  /*3e420*/  VIADD R201, R0.reuse, 0x10b ;  /* 0x0000010b00c97836 */ /* 0x040fe40000000000 */
[----:B------:R-:W-:Y:S01]  /*3e430*/  VIADD R202, R0, 0x109 ;  /* 0x0000010900ca7836 */ /* 0x000fe20000000000 */
[----:B------:R-:W-:Y:S01]  /*3e440*/  ISETP.LT.AND P1, PT, R3, UR10, !P0 ;  /* 0x0000000a03007c0c */ /* 0x000fe2000c721270 */
[----:B------:R0:W-:Y:S01]  /*3e450*/  STL [R1+0x964], R188 ;  /* 0x000964bc01007387 */ /* 0x0001e20000100800 */
[----:B------:R-:W-:Y:S01]  /*3e460*/  ISETP.LT.AND P0, PT, R2, UR5, !P0 ;  /* 0x0000000502007c0c */ /* 0x000fe2000c701270 */
[----:B------:R-:W-:Y:S01]  /*3e470*/  ULDC UR10, c[0x0][0x228] ;  /* 0x00008a00000a7ab9 */ /* 0x000fe20000000800 */
[----:B------:R-:W-:Y:S01]  /*3e480*/  LOP3.LUT R232, R232, 0xfeffffff, RZ, 0xc0, !PT ;  /* 0xfeffffffe8e87812 */ /* 0x000fe200078ec0ff */
[----:B------:R-:W-:Y:S01]  /*3e490*/  ULDC UR5, c[0x0][0x248] ;  /* 0x0000920000057ab9 */ /* 0x000fe20000000800 */
[----:B------:R-:W-:-:S02]  /*3e4a0*/  VIADD R203, R0, 0x107 ;  /* 0x0000010700cb7836 */ /* 0x000fc40000000000 */
[----:B------:R-:W-:Y:S01]  /*3e4b0*/  VIADD R204, R0, 0x105 ;  /* 0x0000010500cc7836 */ /* 0x000fe20000000000 */
[----:B----4-:R-:W-:Y:S01]  /*3e4c0*/  LOP3.LUT R230, R230, 0x7fffffff, RZ, 0xc0, !PT ;  /* 0x7fffffffe6e67812 */ /* 0x010fe200078ec0ff */
[C---:B------:R-:W-:Y:S02]  /*3e4d0*/  VIADD R205, R0.reuse, 0x103 ;  /* 0x0000010300cd7836 */ /* 0x040fe40000000000 */
[----:B------:R-:W-:Y:S01]  /*3e4e0*/  VIADD R206, R0, 0x101 ;  /* 0x0000010100ce7836 */ /* 0x000fe20000000000 */
[----:B------:R-:W-:Y:S01]  /*3e4f0*/  @P1 LOP3.LUT R232, R232, 0x1000000, RZ, 0xfc, !PT ;  /* 0x01000000e8e81812 */ /* 0x000fe200078efcff */
[C---:B------:R-:W-:Y:S02]  /*3e500*/  VIADD R207, R0.reuse, 0xff ;  /* 0x000000ff00cf7836 */ /* 0x040fe40000000000 */
[----:B------:R-:W-:Y:S01]  /*3e510*/  VIADD R208, R0, 0xfd ;  /* 0x000000fd00d07836 */ /* 0x000fe20000000000 */
[----:B------:R-:W-:Y:S01]  /*3e520*/  LOP3.LUT R232, R232, 0xff7fffff, RZ, 0xc0, !PT ;  /* 0xff7fffffe8e87812 */ /* 0x000fe200078ec0ff */
[----:B0-----:R-:W-:Y:S01]  /*3e530*/  VIADD R188, R188, UR6 ;  /* 0x00000006bcbc7c36 */ /* 0x001fe20008000000 */
[----:B------:R-:W-:Y:S01]  /*3e540*/  ULDC UR6, c[0x0][0x228] ;  /* 0x00008a0000067ab9 */ /* 0x000fe20000000800 */
[----:B------:R-:W-:Y:S01]  /*3e550*/  R2UR UR60, R4 ;  /* 0x00000000043c72ca */ /* 0x000fe200000e0000 */
[----:B------:R-:W-:Y:S01]  /*3e560*/  VIADD R209, R0, 0xfb ;  /* 0x000000fb00d17836 */ /* 0x000fe20000000000 */
[----:B------:R-:W-:Y:S01]  /*3e570*/  @P0 LOP3.LUT R232, R232, 0x800000, RZ, 0xfc, !PT ;  /* 0x00800000e8e80812 */ /* 0x000fe200078efcff */
[----:B------:R-:W-:Y:S01]  /*3e580*/  VIADD R210, R0, 0xf9 ;  /* 0x000000f900d27836 */ /* 0x000fe20000000000 */
[----:B------:R-:W-:Y:S01]  /*3e590*/  ISETP.GE.AND P0, PT, R191, UR12, PT ;  /* 0x0000000cbf007c0c */ /* 0x000fe2000bf06270 */
[----:B------:R0:W-:Y:S01]  /*3e5a0*/  STL [R1+0x968], R188 ;  /* 0x000968bc01007387 */ /* 0x0001e20000100800 */
[----:B------:R-:W-:Y:S01]  /*3e5b0*/  LOP3.LUT R232, R232, 0xffefffff, RZ, 0xc0, !PT ;  /* 0xffefffffe8e87812 */ /* 0x000fe200078ec0ff */
[----:B------:R-:W-:Y:S01]  /*3e5c0*/  ULDC UR12, c[0x0][0x228] ;  /* 0x00008a00000c7ab9 */ /* 0x000fe20000000800 */
[----:B------:R-:W-:Y:S01]  /*3e5d0*/  ISETP.LT.AND P1, PT, R3, UR6, !P0 ;  /* 0x0000000603007c0c */ /* 0x000fe2000c721270 */
[----:B------:R-:W-:Y:S01]  /*3e5e0*/  ULDC UR6, c[0x0][0x248] ;  /* 0x0000920000067ab9 */ /* 0x000fe20000000800 */
[----:B------:R-:W-:Y:S01]  /*3e5f0*/  ISETP.LT.AND P0, PT, R2, UR8, !P0 ;  /* 0x0000000802007c0c */ /* 0x000fe2000c701270 */
[----:B------:R-:W-:Y:S01]  /*3e600*/  ULDC UR8, c[0x0][0x228] ;  /* 0x00008a0000087ab9 */ /* 0x000fe20000000800 */
[----:B------:R-:W-:-:S02]  /*3e610*/  VIADD R211, R0, 0xf7 ;  /* 0x000000f700d37836 */ /* 0x000fc40000000000 */
[C---:B------:R-:W-:Y:S01]  /*3e620*/  VIADD R212, R0.reuse, 0xf5 ;  /* 0x000000f500d47836 */ /* 0x040fe20000000000 */
[----:B------:R-:W-:Y:S01]  /*3e630*/  LOP3.LUT R229, R229, 0x7fffffff, RZ, 0xc0, !PT ;  /* 0x7fffffffe5e57812 */ /* 0x000fe200078ec0ff */
[----:B------:R-:W-:Y:S01]  /*3e640*/  VIADD R213, R0, 0xf3 ;  /* 0x000000f300d57836 */ /* 0x000fe20000000000 */
[----:B------:R-:W-:-:S04]  /*3e650*/  ULDC UR48, c[0x0][0x228] ;  /* 0x00008a0000307ab9 */ /* 0x000fc80000000800 */
[----:B------:R-:W-:-:S04]  /*3e660*/  @P1 LOP3.LUT R232, R232, 0x100000, RZ, 0xfc, !PT ;  /* 0x00100000e8e81812 */ /* 0x000fc800078efcff */
[----:B------:R-:W-:-:S04]  /*3e670*/  LOP3.LUT R232, R232, 0xfff7ffff, RZ, 0xc0, !PT ;  /* 0xfff7ffffe8e87812 */ /* 0x000fc800078ec0ff */
[----:B------:R-:W-:Y:S02]  /*3e680*/  @P0 LOP3.LUT R232, R232, 0x80000, RZ, 0xfc, !PT ;  /* 0x00080000e8e80812 */ /* 0x000fe400078efcff */
[----:B------:R-:W-:Y:S01]  /*3e690*/  ISETP.GE.AND P0, PT, R192, UR22, PT ;  /* 0x00000016c0007c0c */ /* 0x000fe2000bf06270 */
[----:B0-----:R-:W-:Y:S01]  /*3e6a0*/  VIADD R188, R188, UR5 ;  /* 0x00000005bcbc7c36 */ /* 0x001fe20008000000 */
[----:B------:R-:W-:Y:S01]  /*3e6b0*/  ULDC UR5, c[0x0][0x228] ;  /* 0x00008a0000057ab9 */ /* 0x000fe20000000800 */
[----:B------:R-:W-:Y:S01]  /*3e6c0*/  LOP3.LUT R232, R232, 0xfffeffff, RZ, 0xc0, !PT ;  /* 0xfffeffffe8e87812 */ /* 0x000fe200078ec0ff */
[----:B------:R-:W-:Y:S01]  /*3e6d0*/  ULDC UR22, c[0x0][0x228] ;  /* 0x00008a0000167ab9 */ /* 0x000fe20000000800 */
[----:B------:R-:W-:Y:S01]  /*3e6e0*/  ISETP.LT.AND P1, PT, R3, UR10, !P0 ;  /* 0x0000000a03007c0c */ /* 0x000fe2000c721270 */
[----:B------:R0:W-:Y:S01]  /*3e6f0*/  STL [R1+0x96c], R188 ;  /* 0x00096cbc01007387 */ /* 0x0001e20000100800 */
[----:B------:R-:W-:Y:S01]  /*3e700*/  ISETP.LT.AND P0, PT, R2, UR5, !P0 ;  /* 0x0000000502007c0c */ /* 0x000fe2000c701270 */
[----:B------:R-:W-:Y:S01]  /*3e710*/  ULDC UR5, c[0x0][0x248] ;  /* 0x0000920000057ab9 */ /* 0x000fe20000000800 */
[----:B------:R-:W-:-:S09]  /*3e720*/  ULDC UR10, c[0x0][0x228] ;  /* 0x00008a00000a7ab9 */ /* 0x000fd20000000800 */
[----:B------:R-:W-:-:S04]  /*3e730*/  @P1 LOP3.LUT R232, R232, 0x10000, RZ, 0xfc, !PT ;  /* 0x00010000e8e81812 */ /* 0x000fc800078efcff */
[----:B------:R-:W-:-:S04]  /*3e740*/  LOP3.LUT R232, R232, 0xffff7fff, RZ, 0xc0, !PT ;  /* 0xffff7fffe8e87812 */ /* 0x000fc800078ec0ff */
[----:B------:R-:W-:Y:S02]  /*3e750*/  @P0 LOP3.LUT R232, R232, 0x8000, RZ, 0xfc, !PT ;  /* 0x00008000e8e80812 */ /* 0x000fe400078efcff */
[----:B------:R-:W-:-:S04]  /*3e760*/  ISETP.GE.AND P0, PT, R193, UR36, PT ;  /* 0x00000024c1007c0c */ /* 0x000fc8000bf06270 */
[----:B------:R-:W-:Y:S01]  /*3e770*/  ISETP.LT.AND P1, PT, R3, UR14, !P0 ;  /* 0x0000000e03007c0c */ /* 0x000fe2000c721270 */
[----:B0-----:R-:W-:Y:S01]  /*3e780*/  VIADD R188, R188, UR6 ;  /* 0x00000006bcbc7c36 */ /* 0x001fe20008000000 */
[----:B------:R-:W-:Y:S01]  /*3e790*/  ISETP.LT.AND P0, PT, R2, UR8, !P0 ;  /* 0x0000000802007c0c */ /* 0x000fe2000c701270 */
[----:B------:R-:W-:Y:S01]  /*3e7a0*/  ULDC UR6, c[0x0][0x228] ;  /* 0x00008a0000067ab9 */ /* 0x000fe20000000800 */
[----:B------:R-:W-:Y:S01]  /*3e7b0*/  LOP3.LUT R232, R232, 0xffffefff, RZ, 0xc0, !PT ;  /* 0xffffefffe8e87812 */ /* 0x000fe200078ec0ff */
[----:B------:R-:W-:Y:S01]  /*3e7c0*/  ULDC UR14, c[0x0][0x248] ;  /* 0x00009200000e7ab9 */ /* 0x000fe20000000800 */
[----:B------:R0:W-:Y:S01]  /*3e7d0*/  STL [R1+0x970], R188 ;  /* 0x000970bc01007387 */ /* 0x0001e20000100800 */
[----:B------:R-:W-:-:S06]  /*3e7e0*/  ULDC UR8, c[0x0][0x228] ;  /* 0x00008a0000087ab9 */ /* 0x000fcc0000000800 */
[----:B------:R-:W-:-:S04]  /*3e7f0*/  @P1 LOP3.LUT R232, R232, 0x1000, RZ, 0xfc, !PT ;  /* 0x00001000e8e81812 */ /* 0x000fc800078efcff */
[----:B------:R-:W-:-:S04]  /*3e800*/  LOP3.LUT R232, R232, 0xfffff7ff, RZ, 0xc0, !PT ;  /* 0xfffff7ffe8e87812 */ /* 0x000fc800078ec0ff */
[----:B------:R-:W-:Y:S02]  /*3e810*/  @P0 LOP3.LUT R232, R232, 0x800, RZ, 0xfc, !PT ;  /* 0x00000800e8e80812 */ /* 0x000fe400078efcff */
[----:B------:R-:W-:Y:S01]  /*3e820*/  ISETP.GE.AND P0, PT, R194, UR30, PT ;  /* 0x0000001ec2007c0c */ /* 0x000fe2000bf06270 */
[----:B0-----:R-:W-:Y:S01]  /*3e830*/  VIADD R188, R188, UR5 ;  /* 0x00000005bcbc7c36 */ /* 0x001fe20008000000 */
[----:B------:R-:W-:Y:S01]  /*3e840*/  LOP3.LUT R232, R232, 0xfffffeff, RZ, 0xc0, !PT ;  /* 0xfffffeffe8e87812 */ /* 0x000fe200078ec0ff */
[----:B------:R-:W-:Y:S01]  /*3e850*/  ULDC UR5, c[0x0][0x228] ;  /* 0x00008a0000057ab9 */ /* 0x000fe20000000800 */
[----:B------:R-:W-:Y:S01]  /*3e860*/  ISETP.LT.AND P1, PT, R3, UR18, !P0 ;  /* 0x0000001203007c0c */ /* 0x000fe2000c721270 */
[----:B------:R-:W-:Y:S01]  /*3e870*/  ULDC UR18, c[0x0][0x248] ;  /* 0x0000920000127ab9 */ /* 0x000fe20000000800 */
[----:B------:R-:W-:Y:S01]  /*3e880*/  ISETP.LT.AND P0, PT, R2, UR6, !P0 ;  /* 0x0000000602007c0c */ /* 0x000fe2000c701270 */
[----:B------:R0:W-:Y:S01]  /*3e890*/  STL [R1+0x974], R188 ;  /* 0x000974bc01007387 */ /* 0x0001e20000100800 */
[----:B------:R-:W-:Y:S01]  /*3e8a0*/  UMOV UR36, UR16 ;  /* 0x0000001000247c82 */ /* 0x000fe20008000000 */
[----:B------:R-:W-:Y:S01]  /*3e8b0*/  ULDC UR16, c[0x0][0x228] ;  /* 0x00008a0000107ab9 */ /* 0x000fe20000000800 */
[----:B------:R-:W-:Y:S01]  /*3e8c0*/  ULDC UR6, c[0x0][0x228] ;  /* 0x00008a0000067ab9 */ /* 0x000fe20000000800 */
[----:B------:R-:W-:-:S06]  /*3e8d0*/  ULDC UR30, c[0x0][0x228] ;  /* 0x00008a00001e7ab9 */ /* 0x000fcc0000000800 */
[----:B------:R-:W-:Y:S01]  /*3e8e0*/  @P1 LOP3.LUT R232, R232, 0x100, RZ, 0xfc, !PT ;  /* 0x00000100e8e81812 */ /* 0x000fe200078efcff */
[----:B0-----:R-:W-:Y:S01]  /*3e8f0*/  VIADD R188, R188, UR14 ;  /* 0x0000000ebcbc7c36 */ /* 0x001fe20008000000 */
[----:B------:R-:W-:Y:S02]  /*3e900*/  ULDC UR14, c[0x0][0x228] ;  /* 0x00008a00000e7ab9 */ /* 0x000fe40000000800 */
[----:B------:R-:W-:Y:S02]  /*3e910*/  LOP3.LUT R232, R232, 0xffffff7f, RZ, 0xc0, !PT ;  /* 0xffffff7fe8e87812 */ /* 0x000fe400078ec0ff */
[----:B------:R0:W-:Y:S02]  /*3e920*/  STL [R1+0x978], R188 ;  /* 0x000978bc01007387 */ /* 0x0001e40000100800 */
[----:B------:R-:W-:Y:S02]  /*3e930*/  @P0 LOP3.LUT R232, R232, 0x80, RZ, 0xfc, !PT ;  /* 0x00000080e8e80812 */ /* 0x000fe400078efcff */
[----:B------:R-:W-:Y:S01]  /*3e940*/  ISETP.GE.AND P0, PT, R195, UR26, PT ;  /* 0x0000001ac3007c0c */ /* 0x000fe2000bf06270 */
[----:B------:R-:W-:Y:S01]  /*3e950*/  ULDC UR26, c[0x0][0x228] ;  /* 0x00008a00001a7ab9 */ /* 0x000fe20000000800 */
[----:B0-----:R-:W-:-:S02]  /*3e960*/  VIADD R188, R188, UR18 ;  /* 0x00000012bcbc7c36 */ /* 0x001fc40008000000 */
[----:B------:R-:W-:Y:S01]  /*3e970*/  ISETP.LT.AND P1, PT, R3, UR12, !P0 ;  /* 0x0000000c03007c0c */ /* 0x000fe2000c721270 */
[----:B------:R-:W-:Y:S01]  /*3e980*/  ULDC UR12, c[0x0][0x248] ;  /* 0x00009200000c7ab9 */ /* 0x000fe20000000800 */
[----:B------:R-:W-:Y:S01]  /*3e990*/  LOP3.LUT R232, R232, 0xffffffef, RZ, 0xc0, !PT ;  /* 0xffffffefe8e87812 */ /* 0x000fe200078ec0ff */
[----:B------:R-:W-:Y:S01]  /*3e9a0*/  ULDC UR18, c[0x0][0x228] ;  /* 0x00008a0000127ab9 */ /* 0x000fe20000000800 */
[----:B------:R0:W-:Y:S01]  /*3e9b0*/  STL [R1+0x97c], R188 ;  /* 0x00097cbc01007387 */ /* 0x0001e20000100800 */
[----:B------:R-:W-:Y:S01]  /*3e9c0*/  ISETP.LT.AND P0, PT, R2, UR10, !P0 ;  /* 0x0000000a02007c0c */ /* 0x000fe2000c701270 */
[----:B------:R-:W-:Y:S01]  /*3e9d0*/  ULDC UR10, c[0x0][0x228] ;  /* 0x00008a00000a7ab9 */ /* 0x000fe20000000800 */
[----:B0-----:R-:W-:-:S06]  /*3e9e0*/  VIADD R188, R188, UR12 ;  /* 0x0000000cbcbc7c36 */ /* 0x001fcc0008000000 */
[----:B------:R-:W-:Y:S01]  /*3e9f0*/  @P1 LOP3.LUT R232, R232, 0x10, RZ, 0xfc, !PT ;  /* 0x00000010e8e81812 */ /* 0x000fe200078efcff */
[----:B------:R-:W-:Y:S01]  /*3ea00*/  ULDC UR12, c[0x0][0x248] ;  /* 0x00009200000c7ab9 */ /* 0x000fe20000000800 */
[----:B------:R0:W-:Y:S04]  /*3ea10*/  STL [R1+0x980], R188 ;  /* 0x000980bc01007387 */ /* 0x0001e80000100800 */
[----:B------:R-:W2:Y:S01]  /*3ea20*/  LDL.LU R190, [R1+0xfc4] ;  /* 0x000fc40001be7983 */ /* 0x000ea20000300800 */
[----:B------:R-:W-:-:S04]  /*3ea30*/  LOP3.LUT R232, R232, 0xfffffff7, RZ, 0xc0, !PT ;  /* 0xfffffff7e8e87812 */ /* 0x000fc800078ec0ff */
[----:B------:R-:W-:Y:S02]  /*3ea40*/  @P0 LOP3.LUT R232, R232, 0x8, RZ, 0xfc, !PT ;  /* 0x00000008e8e80812 */ /* 0x000fe400078efcff */
[----:B------:R-:W-:Y:S01]  /*3ea50*/  ISETP.GE.AND P0, PT, R196, UR20, PT ;  /* 0x00000014c4007c0c */ /* 0x000fe2000bf06270 */
[----:B------:R-:W-:-:S03]  /*3ea60*/  ULDC UR20, c[0x0][0x228] ;  /* 0x00008a0000147ab9 */ /* 0x000fc60000000800 */
[----:B------:R-:W-:Y:S01]  /*3ea70*/  ISETP.LT.AND P1, PT, R3, UR5, !P0 ;  /* 0x0000000503007c0c */ /* 0x000fe2000c721270 */
[----:B------:R-:W-:Y:S02]  /*3ea80*/  ULDC UR5, c[0x0][0x248] ;  /* 0x0000920000057ab9 */ /* 0x000fe40000000800 */
[----:B0-----:R-:W-:Y:S01]  /*3ea90*/  VIADD R188, R188, UR5 ;  /* 0x00000005bcbc7c36 */ /* 0x001fe20008000000 */
[----:B------:R-:W-:Y:S01]  /*3eaa0*/  ISETP.LT.AND P0, PT, R2, UR8, !P0 ;  /* 0x0000000802007c0c */ /* 0x000fe2000c701270 */
[----:B------:R-:W-:Y:S01]  /*3eab0*/  ULDC UR8, c[0x0][0x228] ;  /* 0x00008a0000087ab9 */ /* 0x000fe20000000800 */
[----:B------:R-:W-:Y:S01]  /*3eac0*/  LOP3.LUT R232, R232, 0xfffffffe, RZ, 0xc0, !PT ;  /* 0xfffffffee8e87812 */ /* 0x000fe200078ec0ff */
[----:B------:R-:W-:Y:S01]  /*3ead0*/  ULDC UR5, c[0x0][0x228] ;  /* 0x00008a0000057ab9 */ /* 0x000fe20000000800 */
[----:B------:R0:W-:Y:S04]  /*3eae0*/  STL [R1+0x984], R188 ;  /* 0x000984bc01007387 */ /* 0x0001e80000100800 */
[----:B------:R-:W4:Y:S01]  /*3eaf0*/  LDL.LU R189, [R1+0xfbc] ;  /* 0x000fbc0001bd7983 */ /* 0x000f220000300800 */
[----:B------:R-:W-:-:S04]  /*3eb00*/  @P1 LOP3.LUT R232, R232, 0x1, RZ, 0xfc, !PT ;  /* 0x00000001e8e81812 */ /* 0x000fc800078efcff */
        /* <DEDUP_REMOVED lines=9> */
[----:B------:R-:W-:Y:S01]  /*3eba0*/  ULDC UR16, c[0x0][0x228] ;  /* 0x00008a0000107ab9 */ /* 0x000fe20000000800 */
[----:B------:R-:W-:Y:S01]  /*3ebb0*/  VIADD R214, R0, 0xf1 ;  /* 0x000000f100d67836 */ /* 0x000fe20000000000 */
[----:B------:R-:W-:Y:S01]  /*3ebc0*/  ULDC UR36, c[0x0][0x228] ;  /* 0x00008a0000247ab9 */ /* 0x000fe20000000800 */
[----:B------:R-:W3:Y:S06]  /*3ebd0*/  LDL.LU R191, [R1+0xfb8] ;  /* 0x000fb80001bf7983 */ /* 0x000eec0000300800 */
[----:B------:R-:W-:-:S04]  /*3ebe0*/  @P1 LOP3.LUT R231, R231, 0x10000000, RZ, 0xfc, !PT ;  /* 0x10000000e7e71812 */ /* 0x000fc800078efcff */
[----:B------:R-:W-:-:S04]  /*3ebf0*/  LOP3.LUT R231, R231, 0xf7ffffff, RZ, 0xc0, !PT ;  /* 0xf7ffffffe7e77812 */ /* 0x000fc800078ec0ff */
[----:B------:R-:W-:Y:S02]  /*3ec00*/  @P0 LOP3.LUT R231, R231, 0x8000000, RZ, 0xfc, !PT ;  /* 0x08000000e7e70812 */ /* 0x000fe400078efcff */
[----:B------:R-:W-:Y:S01]  /*3ec10*/  ISETP.GE.AND P0, PT, R198, UR54, PT ;  /* 0x00000036c6007c0c */ /* 0x000fe2000bf06270 */
[----:B------:R-:W-:-:S03]  /*3ec20*/  ULDC UR54, c[0x0][0x228] ;  /* 0x00008a0000367ab9 */ /* 0x000fc60000000800 */
[----:B------:R-:W-:Y:S01]  /*3ec30*/  ISETP.LT.AND P1, PT, R3, UR6, !P0 ;  /* 0x0000000603007c0c */ /* 0x000fe2000c721270 */
[----:B------:R-:W-:Y:S01]  /*3ec40*/  ULDC UR6, c[0x0][0x248] ;  /* 0x0000920000067ab9 */ /* 0x000fe20000000800 */
[----:B------:R-:W-:Y:S02]  /*3ec50*/  ISETP.LT.AND P0, PT, R2, UR18, !P0 ;  /* 0x0000001202007c0c */ /* 0x000fe4000c701270 */
[----:B------:R-:W-:Y:S01]  /*3ec60*/  LOP3.LUT R231, R231, 0xfeffffff, RZ, 0xc0, !PT ;  /* 0xfeffffffe7e77812 */ /* 0x000fe200078ec0ff */
[----:B0-----:R-:W-:Y:S01]  /*3ec70*/  VIADD R188, R188, UR6 ;  /* 0x00000006bcbc7c36 */ /* 0x001fe20008000000 */
[----:B------:R-:W-:Y:S01]  /*3ec80*/  ULDC UR18, c[0x0][0x228] ;  /* 0x00008a0000127ab9 */ /* 0x000fe20000000800 */
[----:B------:R-:W-:-:S06]  /*3ec90*/  ULDC UR6, c[0x0][0x228] ;  /* 0x00008a0000067ab9 */ /* 0x000fcc0000000800 */
[----:B------:R-:W-:-:S04]  /*3eca0*/  @P1 LOP3.LUT R231, R231, 0x1000000, RZ, 0xfc, !PT ;  /* 0x01000000e7e71812 */ /* 0x000fc800078efcff */
[----:B------:R-:W-:-:S04]  /*3ecb0*/  LOP3.LUT R231, R231, 0xff7fffff, RZ, 0xc0, !PT ;  /* 0xff7fffffe7e77812 */ /* 0x000fc800078ec0ff */
[----:B------:R-:W-:Y:S02]  /*3ecc0*/  @P0 LOP3.LUT R231, R231, 0x800000, RZ, 0xfc, !PT ;  /* 0x00800000e7e70812 */ /* 0x000fe400078efcff */
[----:B------:R-:W-:Y:S01]  /*3ecd0*/  ISETP.GE.AND P0, PT, R199, UR42, PT ;  /* 0x0000002ac7007c0c */ /* 0x000fe2000bf06270 */
[----:B------:R0:W-:Y:S03]  /*3ece0*/  STL [R1+0x98c], R188 ;  /* 0x00098cbc01007387 */ /* 0x0001e60000100800 */
[----:B------:R-:W-:Y:S01]  /*3ecf0*/  ISETP.LT.AND P1, PT, R3, UR22, !P0 ;  /* 0x0000001603007c0c */ /* 0x000fe2000c721270 */
[----:B------:R-:W-:Y:S01]  /*3ed00*/  ULDC UR22, c[0x0][0x228] ;  /* 0x00008a0000167ab9 */ /* 0x000fe20000000800 */
[----:B------:R-:W-:Y:S01]  /*3ed10*/  ISETP.LT.AND P0, PT, R2, UR10, !P0 ;  /* 0x0000000a02007c0c */ /* 0x000fe2000c701270 */
[----:B------:R-:W-:Y:S02]  /*3ed20*/  ULDC UR10, c[0x0][0x248] ;  /* 0x00009200000a7ab9 */ /* 0x000fe40000000800 */
[----:B0-----:R-:W-:Y:S01]  /*3ed30*/  VIADD R188, R188, UR10 ;  /* 0x0000000abcbc7c36 */ /* 0x001fe20008000000 */
[----:B------:R-:W-:Y:S01]  /*3ed40*/  LOP3.LUT R231, R231, 0xffefffff, RZ, 0xc0, !PT ;  /* 0xffefffffe7e77812 */ /* 0x000fe200078ec0ff */
[----:B------:R-:W-:-:S03]  /*3ed50*/  ULDC UR10, c[0x0][0x228] ;  /* 0x00008a00000a7ab9 */ /* 0x000fc60000000800 */
[----:B------:R0:W-:Y:S03]  /*3ed60*/  STL [R1+0x990], R188 ;  /* 0x000990bc01007387 */ /* 0x0001e60000100800 */
[----:B------:R-:W-:-:S04]  /*3ed70*/  @P1 LOP3.LUT R231, R231, 0x100000, RZ, 0xfc, !PT ;  /* 0x00100000e7e71812 */ /* 0x000fc800078efcff */
[----:B------:R-:W-:-:S04]  /*3ed80*/  LOP3.LUT R231, R231, 0xfff7ffff, RZ, 0xc0, !PT ;  /* 0xfff7ffffe7e77812 */ /* 0x000fc800078ec0ff */
[----:B------:R-:W-:Y:S02]  /*3ed90*/  @P0 LOP3.LUT R231, R231, 0x80000, RZ, 0xfc, !PT ;  /* 0x00080000e7e70812 */ /* 0x000fe400078efcff */
[----:B------:R-:W-:-:S04]  /*3eda0*/  ISETP.GE.AND P0, PT, R200, UR50, PT ;  /* 0x00000032c8007c0c */ /* 0x000fc8000bf06270 */
[----:B------:R-:W-:Y:S01]  /*3edb0*/  ISETP.LT.AND P1, PT, R3, UR28, !P0 ;  /* 0x0000001c03007c0c */ /* 0x000fe2000c721270 */
[----:B------:R-:W-:Y:S01]  /*3edc0*/  ULDC UR28, c[0x0][0x248] ;  /* 0x00009200001c7ab9 */ /* 0x000fe20000000800 */
[----:B------:R-:W-:Y:S02]  /*3edd0*/  ISETP.LT.AND P0, PT, R2, UR26, !P0 ;  /* 0x0000001a02007c0c */ /* 0x000fe4000c701270 */
[----:B------:R-:W-:Y:S02]  /*3ede0*/  LOP3.LUT R231, R231, 0xfffeffff, RZ, 0xc0, !PT ;  /* 0xfffeffffe7e77812 */ /* 0x000fe400078ec0ff */
[----:B--2---:R-:W-:Y:S02]  /*3edf0*/  R2UR UR42, R190 ;  /* 0x00000000be2a72ca */ /* 0x004fe400000e0000 */
[----:B----4-:R-:W-:Y:S01]  /*3ee00*/  R2UR UR50, R189 ;  /* 0x00000000bd3272ca */ /* 0x010fe200000e0000 */
[----:B------:R-:W2:Y:S01]  /*3ee10*/  LDL.LU R190, [R1+0xfc0] ;  /* 0x000fc00001be7983 */ /* 0x000ea20000300800 */
[----:B0-----:R-:W-:-:S03]  /*3ee20*/  VIADD R188, R188, UR28 ;  /* 0x0000001cbcbc7c36 */ /* 0x001fc60008000000 */
[----:B------:R-:W-:Y:S01]  /*3ee30*/  @P1 LOP3.LUT R231, R231, 0x10000, RZ, 0xfc, !PT ;  /* 0x00010000e7e71812 */ /* 0x000fe200078efcff */
[----:B------:R-:W-:Y:S01]  /*3ee40*/  ULDC UR26, c[0x0][0x228] ;  /* 0x00008a00001a7ab9 */ /* 0x000fe20000000800 */
[----:B------:R-:W4:Y:S01]  /*3ee50*/  LDL.LU R189, [R1+0xfb4] ;  /* 0x000fb40001bd7983 */ /* 0x000f220000300800 */
[----:B---3--:R-:W-:Y:S01]  /*3ee60*/  R2UR UR52, R7 ;  /* 0x00000000073472ca */ /* 0x008fe200000e0000 */
[----:B------:R-:W-:Y:S01]  /*3ee70*/  ULDC UR28, c[0x0][0x228] ;  /* 0x00008a00001c7ab9 */ /* 0x000fe20000000800 */
[----:B------:R-:W-:-:S04]  /*3ee80*/  LOP3.LUT R231, R231, 0xffff7fff, RZ, 0xc0, !PT ;  /* 0xffff7fffe7e77812 */ /* 0x000fc800078ec0ff */
[----:B------:R-:W-:Y:S02]  /*3ee90*/  @P0 LOP3.LUT R231, R231, 0x8000, RZ, 0xfc, !PT ;  /* 0x00008000e7e70812 */ /* 0x000fe400078efcff */
[----:B------:R-:W-:-:S04]  /*3eea0*/  ISETP.GE.AND P0, PT, R201, UR46, PT ;  /* 0x0000002ec9007c0c */ /* 0x000fc8000bf06270 */
[----:B------:R-:W-:Y:S01]  /*3eeb0*/  ISETP.LT.AND P1, PT, R3, UR8, !P0 ;  /* 0x0000000803007c0c */ /* 0x000fe2000c721270 */
[----:B------:R0:W-:Y:S01]  /*3eec0*/  STL [R1+0x994], R188 ;  /* 0x000994bc01007387 */ /* 0x0001e20000100800 */
[----:B------:R-:W-:Y:S01]  /*3eed0*/  ISETP.LT.AND P0, PT, R2, UR5, !P0 ;  /* 0x0000000502007c0c */ /* 0x000fe2000c701270 */
[----:B------:R-:W-:Y:S01]  /*3eee0*/  ULDC UR5, c[0x0][0x248] ;  /* 0x0000920000057ab9 */ /* 0x000fe20000000800 */
[----:B------:R-:W-:Y:S01]  /*3eef0*/  LOP3.LUT R231, R231, 0xffffefff, RZ, 0xc0, !PT ;  /* 0xffffefffe7e77812 */ /* 0x000fe200078ec0ff */
[----:B------:R-:W-:-:S08]  /*3ef00*/  ULDC UR8, c[0x0][0x228] ;  /* 0x00008a0000087ab9 */ /* 0x000fd00000000800 */
[----:B------:R-:W-:-:S04]  /*3ef10*/  @P1 LOP3.LUT R231, R231, 0x1000, RZ, 0xfc, !PT ;  /* 0x00001000e7e71812 */ /* 0x000fc800078efcff */
[----:B------:R-:W-:-:S04]  /*3ef20*/  LOP3.LUT R231, R231, 0xfffff7ff, RZ, 0xc0, !PT ;  /* 0xfffff7ffe7e77812 */ /* 0x000fc800078ec0ff */
[----:B------:R-:W-:Y:S02]  /*3ef30*/  @P0 LOP3.LUT R231, R231, 0x800, RZ, 0xfc, !PT ;  /* 0x00000800e7e70812 */ /* 0x000fe400078efcff */
[----:B------:R-:W-:Y:S02]  /*3ef40*/  ISETP.GE.AND P0, PT, R202, UR38, PT ;  /* 0x00000026ca007c0c */ /* 0x000fe4000bf06270 */
[----:B------:R-:W-:Y:S01]  /*3ef50*/  R2UR UR46, R191 ;  /* 0x00000000bf2e72ca */ /* 0x000fe200000e0000 */
[----:B0-----:R-:W-:Y:S01]  /*3ef60*/  VIADD R188, R188, UR5 ;  /* 0x00000005bcbc7c36 */ /* 0x001fe20008000000 */
[----:B------:R-:W-:Y:S01]  /*3ef70*/  ISETP.LT.AND P1, PT, R3, UR34, !P0 ;  /* 0x0000002203007c0c */ /* 0x000fe2000c721270 */
[----:B------:R-:W-:Y:S01]  /*3ef80*/  ULDC UR5, c[0x0][0x228] ;  /* 0x00008a0000057ab9 */ /* 0x000fe20000000800 */
[----:B------:R-:W-:Y:S01]  /*3ef90*/  ISETP.LT.AND P0, PT, R2, UR16, !P0 ;  /* 0x0000001002007c0c */ /* 0x000fe2000c701270 */
[----:B------:R-:W-:Y:S01]  /*3efa0*/  ULDC UR16, c[0x0][0x248] ;  /* 0x0000920000107ab9 */ /* 0x000fe20000000800 */
[----:B------:R-:W-:Y:S01]  /*3efb0*/  LOP3.LUT R231, R231, 0xfffffeff, RZ, 0xc0, !PT ;  /* 0xfffffeffe7e77812 */ /* 0x000fe200078ec0ff */
[----:B------:R0:W-:Y:S01]  /*3efc0*/  STL [R1+0x998], R188 ;  /* 0x000998bc01007387 */ /* 0x0001e20000100800 */
[----:B------:R-:W-:Y:S01]  /*3efd0*/  ULDC UR38, c[0x0][0x228] ;  /* 0x00008a0000267ab9 */ /* 0x000fe20000000800 */
        /* <DEDUP_REMOVED lines=11> */
[----:B------:R-:W-:-:S10]  /*3f090*/  ULDC UR12, c[0x0][0x248] ;  /* 0x00009200000c7ab9 */ /* 0x000fd40000000800 */
[----:B------:R-:W-:-:S04]  /*3f0a0*/  @P1 LOP3.LUT R231, R231, 0x10, RZ, 0xfc, !PT ;  /* 0x00000010e7e71812 */ /* 0x000fc800078efcff */
[----:B------:R-:W-:-:S04]  /*3f0b0*/  LOP3.LUT R231, R231, 0xfffffff7, RZ, 0xc0, !PT ;  /* 0xfffffff7e7e77812 */ /* 0x000fc800078ec0ff */
[----:B------:R-:W-:Y:S02]  /*3f0c0*/  @P0 LOP3.LUT R231, R231, 0x8, RZ, 0xfc, !PT ;  /* 0x00000008e7e70812 */ /* 0x000fe400078efcff */
[----:B------:R-:W-:Y:S01]  /*3f0d0*/  ISETP.GE.AND P0, PT, R204, UR50, PT ;  /* 0x00000032cc007c0c */ /* 0x000fe2000bf06270 */
[----:B------:R0:W-:Y:S01]  /*3f0e0*/  STL [R1+0x99c], R188 ;  /* 0x00099cbc01007387 */ /* 0x0001e20000100800 */
[----:B------:R-:W-:Y:S01]  /*3f0f0*/  LOP3.LUT R231, R231, 0xfffffffe, RZ, 0xc0, !PT ;  /* 0xfffffffee7e77812 */ /* 0x000fe200078ec0ff */
[----:B------:R-:W-:Y:S01]  /*3f100*/  ULDC UR50, c[0x0][0x228] ;  /* 0x00008a0000327ab9 */ /* 0x000fe20000000800 */
[----:B------:R-:W-:Y:S01]  /*3f110*/  ISETP.LT.AND P1, PT, R3, UR20, !P0 ;  /* 0x0000001403007c0c */ /* 0x000fe2000c721270 */
[----:B------:R-:W-:Y:S01]  /*3f120*/  VIADD R215, R0, 0xef ;  /* 0x000000ef00d77836 */ /* 0x000fe20000000000 */
[----:B------:R-:W-:Y:S01]  /*3f130*/  ISETP.LT.AND P0, PT, R2, UR18, !P0 ;  /* 0x0000001202007c0c */ /* 0x000fe2000c701270 */
[C---:B------:R-:W-:Y:S01]  /*3f140*/  VIADD R216, R0.reuse, 0xed ;  /* 0x000000ed00d87836 */ /* 0x040fe20000000000 */
[----:B------:R-:W-:Y:S01]  /*3f150*/  ULDC UR18, c[0x0][0x228] ;  /* 0x00008a0000127ab9 */ /* 0x000fe20000000800 */
[----:B------:R-:W-:Y:S01]  /*3f160*/  VIADD R217, R0, 0xeb ;  /* 0x000000eb00d97836 */ /* 0x000fe20000000000 */
[----:B------:R-:W-:-:S09]  /*3f170*/  ULDC UR20, c[0x0][0x228] ;  /* 0x00008a0000147ab9 */ /* 0x000fd20000000800 */
[----:B------:R-:W-:Y:S02]  /*3f180*/  @P0 LOP3.LUT R230, R230, 0x80000000, RZ, 0xfc, !PT ;  /* 0x80000000e6e60812 */ /* 0x000fe400078efcff */
[----:B------:R-:W-:Y:S01]  /*3f190*/  ISETP.GE.AND P0, PT, R205, UR46, PT ;  /* 0x0000002ecd007c0c */ /* 0x000fe2000bf06270 */
[----:B0-----:R-:W-:Y:S01]  /*3f1a0*/  VIADD R188, R188, UR12 ;  /* 0x0000000cbcbc7c36 */ /* 0x001fe20008000000 */
[----:B------:R-:W-:Y:S01]  /*3f1b0*/  @P1 LOP3.LUT R231, R231, 0x1, RZ, 0xfc, !PT ;  /* 0x00000001e7e71812 */ /* 0x000fe200078efcff */
[----:B------:R-:W-:Y:S01]  /*3f1c0*/  ULDC UR12, c[0x0][0x248] ;  /* 0x00009200000c7ab9 */ /* 0x000fe20000000800 */
[----:B------:R-:W-:Y:S01]  /*3f1d0*/  ISETP.LT.AND P1, PT, R3, UR6, !P0 ;  /* 0x0000000603007c0c */ /* 0x000fe2000c721270 */
[----:B------:R-:W-:Y:S01]  /*3f1e0*/  ULDC UR6, c[0x0][0x248] ;  /* 0x0000920000067ab9 */ /* 0x000fe20000000800 */
[----:B------:R-:W-:Y:S02]  /*3f1f0*/  ISETP.LT.AND P0, PT, R2, UR22, !P0 ;  /* 0x0000001602007c0c */ /* 0x000fe4000c701270 */
[----:B------:R-:W-:-:S02]  /*3f200*/  LOP3.LUT R230, R230, 0xefffffff, RZ, 0xc0, !PT ;  /* 0xefffffffe6e67812 */ /* 0x000fc400078ec0ff */
[----:B--2---:R-:W-:Y:S02]  /*3f210*/  R2UR UR16, R190 ;  /* 0x00000000be1072ca */ /* 0x004fe400000e0000 */
[----:B----4-:R-:W-:Y:S01]  /*3f220*/  R2UR UR61, R189 ;  /* 0x00000000bd3d72ca */ /* 0x010fe200000e0000 */
[----:B------:R0:W-:Y:S04]  /*3f230*/  STL [R1+0x9a0], R188 ;  /* 0x0009a0bc01007387 */ /* 0x0001e80000100800 */
[----:B------:R-:W-:Y:S01]  /*3f240*/  @P1 LOP3.LUT R230, R230, 0x10000000, RZ, 0xfc, !PT ;  /* 0x10000000e6e61812 */ /* 0x000fe200078efcff */
[----:B------:R-:W-:Y:S01]  /*3f250*/  ULDC UR22, c[0x0][0x248] ;  /* 0x0000920000167ab9 */ /* 0x000fe20000000800 */
[----:B------:R-:W-:Y:S01]  /*3f260*/  ULDC UR46, c[0x0][0x228] ;  /* 0x00008a00002e7ab9 */ /* 0x000fe20000000800 */
[----:B------:R-:W2:Y:S01]  /*3f270*/  LDL.LU R7, [R1+0x13d0] ;  /* 0x0013d00001077983 */ /* 0x000ea20000300800 */
        /* <DEDUP_REMOVED lines=10> */
[C---:B------:R-:W-:Y:S01]  /*3f320*/  VIADD R218, R0.reuse, 0xe9 ;  /* 0x000000e900da7836 */ /* 0x040fe20000000000 */
[----:B------:R-:W-:Y:S01]  /*3f330*/  ULDC UR16, c[0x0][0x228] ;  /* 0x00008a0000107ab9 */ /* 0x000fe20000000800 */
[C---:B------:R-:W-:Y:S01]  /*3f340*/  VIADD R219, R0.reuse, 0xe7 ;  /* 0x000000e700db7836 */ /* 0x040fe20000000000 */
[----:B------:R-:W3:Y:S01]  /*3f350*/  LDL.LU R4, [R1+0x13cc] ;  /* 0x0013cc0001047983 */ /* 0x000ee20000300800 */
[----:B------:R-:W-:Y:S01]  /*3f360*/  VIADD R220, R0, 0xe5 ;  /* 0x000000e500dc7836 */ /* 0x000fe20000000000 */
[----:B------:R-:W-:-:S04]  /*3f370*/  ULDC UR24, c[0x0][0x228] ;  /* 0x00008a0000187ab9 */ /* 0x000fc80000000800 */
[----:B------:R-:W-:-:S04]  /*3f380*/  @P1 LOP3.LUT R230, R230, 0x1000000, RZ, 0xfc, !PT ;  /* 0x01000000e6e61812 */ /* 0x000fc800078efcff */
[----:B------:R-:W-:-:S04]  /*3f390*/  LOP3.LUT R230, R230, 0xff7fffff, RZ, 0xc0, !PT ;  /* 0xff7fffffe6e67812 */ /* 0x000fc800078ec0ff */
[----:B------:R-:W-:Y:S02]  /*3f3a0*/  @P0 LOP3.LUT R230, R230, 0x800000, RZ, 0xfc, !PT ;  /* 0x00800000e6e60812 */ /* 0x000fe400078efcff */
[----:B------:R-:W-:-:S04]  /*3f3b0*/  ISETP.GE.AND P0, PT, R207, UR61, PT ;  /* 0x0000003dcf007c0c */ /* 0x000fc8000bf06270 */
[----:B------:R-:W-:Y:S02]  /*3f3c0*/  ISETP.LT.AND P1, PT, R3, UR26, !P0 ;  /* 0x0000001a03007c0c */ /* 0x000fe4000c721270 */
[----:B------:R-:W-:Y:S01]  /*3f3d0*/  ISETP.LT.AND P0, PT, R2, UR30, !P0 ;  /* 0x0000001e02007c0c */ /* 0x000fe2000c701270 */
[----:B0-----:R-:W-:Y:S01]  /*3f3e0*/  VIADD R188, R188, UR6 ;  /* 0x00000006bcbc7c36 */ /* 0x001fe20008000000 */
[----:B------:R-:W-:Y:S01]  /*3f3f0*/  LOP3.LUT R230, R230, 0xffefffff, RZ, 0xc0, !PT ;  /* 0xffefffffe6e67812 */ /* 0x000fe200078ec0ff */
[----:B------:R-:W-:Y:S01]  /*3f400*/  ULDC UR6, c[0x0][0x248] ;  /* 0x0000920000067ab9 */ /* 0x000fe20000000800 */
[----:B------:R-:W-:Y:S01]  /*3f410*/  R2UR UR26, R6 ;  /* 0x00000000061a72ca */ /* 0x000fe200000e0000 */
[C---:B------:R-:W-:Y:S01]  /*3f420*/  VIADD R221, R0.reuse, 0xe3 ;  /* 0x000000e300dd7836 */ /* 0x040fe20000000000 */
[----:B------:R-:W-:Y:S01]  /*3f430*/  R2UR UR61, R5 ;  /* 0x00000000053d72ca */ /* 0x000fe200000e0000 */
[----:B------:R-:W-:Y:S01]  /*3f440*/  VIADD R222, R0, 0xe1 ;  /* 0x000000e100de7836 */ /* 0x000fe20000000000 */
[----:B------:R-:W-:-:S03]  /*3f450*/  ULDC UR30, c[0x0][0x228] ;  /* 0x00008a00001e7ab9 */ /* 0x000fc60000000800 */
        /* <DEDUP_REMOVED lines=8> */
[----:B------:R-:W-:Y:S01]  /*3f4e0*/  ULDC UR28, c[0x0][0x228] ;  /* 0x00008a00001c7ab9 */ /* 0x000fe20000000800 */
[----:B------:R-:W-:-:S11]  /*3f4f0*/  ISETP.LT.AND P0, PT, R2, UR32, !P0 ;  /* 0x0000002002007c0c */ /* 0x000fd6000c701270 */
        /* <DEDUP_REMOVED lines=10> */
[----:B------:R-:W-:Y:S01]  /*3f5a0*/  R2UR UR32, R14 ;  /* 0x000000000e2072ca */ /* 0x000fe200000e0000 */
[----:B------:R-:W-:-:S06]  /*3f5b0*/  ULDC UR8, c[0x0][0x228] ;  /* 0x00008a0000087ab9 */ /* 0x000fcc0000000800 */
[----:B------:R-:W-:-:S04]  /*3f5c0*/  @P1 LOP3.LUT R230, R230, 0x1000, RZ, 0xfc, !PT ;  /* 0x00001000e6e61812 */ /* 0x000fc800078efcff */
[----:B------:R-:W-:-:S04]  /*3f5d0*/  LOP3.LUT R230, R230, 0xfffff7ff, RZ, 0xc0, !PT ;  /* 0xfffff7ffe6e67812 */ /* 0x000fc800078ec0ff */
[----:B------:R-:W-:Y:S02]  /*3f5e0*/  @P0 LOP3.LUT R230, R230, 0x800, RZ, 0xfc, !PT ;  /* 0x00000800e6e60812 */ /* 0x000fe400078efcff */
[----:B------:R-:W-:Y:S02]  /*3f5f0*/  ISETP.GE.AND P0, PT, R210, UR26, PT ;  /* 0x0000001ad2007c0c */ /* 0x000fe4000bf06270 */
[----:B------:R-:W-:Y:S01]  /*3f600*/  R2UR UR60, R238 ;  /* 0x00000000ee3c72ca */ /* 0x000fe200000e0000 */
[----:B------:R0:W-:Y:S01]  /*3f610*/  STL [R1+0x9ac], R188 ;  /* 0x0009acbc01007387 */ /* 0x0001e20000100800 */
[----:B------:R-:W-:Y:S01]  /*3f620*/  ISETP.LT.AND P1, PT, R3, UR40, !P0 ;  /* 0x0000002803007c0c */ /* 0x000fe2000c721270 */
[----:B------:R-:W-:Y:S01]  /*3f630*/  VIADD R223, R0, 0xdf ;  /* 0x000000df00df7836 */ /* 0x000fe20000000000 */
[----:B------:R-:W-:Y:S01]  /*3f640*/  ISETP.LT.AND P0, PT, R2, UR38, !P0 ;  /* 0x0000002602007c0c */ /* 0x000fe2000c701270 */
[----:B------:R-:W4:Y:S01]  /*3f650*/  LDL.LU R6, [R1+0x13c8] ;  /* 0x0013c80001067983 */ /* 0x000f220000300800 */
[----:B------:R-:W-:Y:S01]  /*3f660*/  LOP3.LUT R230, R230, 0xfffffeff, RZ, 0xc0, !PT ;  /* 0xfffffeffe6e67812 */ /* 0x000fe200078ec0ff */
[----:B------:R-:W-:Y:S01]  /*3f670*/  ULDC UR26, c[0x0][0x248] ;  /* 0x00009200001a7ab9 */ /* 0x000fe20000000800 */
[C---:B------:R-:W-:Y:S01]  /*3f680*/  VIADD R224, R0.reuse, 0xdd ;  /* 0x000000dd00e07836 */ /* 0x040fe20000000000 */
[----:B------:R-:W-:Y:S01]  /*3f690*/  ULDC UR38, c[0x0][0x228] ;  /* 0x00008a0000267ab9 */ /* 0x000fe20000000800 */
[----:B------:R-:W-:Y:S01]  /*3f6a0*/  VIADD R225, R0, 0xdb ;  /* 0x000000db00e17836 */ /* 0x000fe20000000000 */
[----:B------:R-:W-:-:S04]  /*3f6b0*/  ULDC UR40, c[0x0][0x228] ;  /* 0x00008a0000287ab9 */ /* 0x000fc80000000800 */
        /* <DEDUP_REMOVED lines=12> */
[----:B------:R-:W-:-:S02]  /*3f780*/  VIADD R226, R0, 0xd9 ;  /* 0x000000d900e27836 */ /* 0x000fc40000000000 */
[C---:B------:R-:W-:Y:S01]  /*3f790*/  VIADD R227, R0.reuse, 0xd7 ;  /* 0x000000d700e37836 */ /* 0x040fe20000000000 */
[----:B------:R-:W2:Y:S01]  /*3f7a0*/  LDL.LU R5, [R1+0x13c4] ;  /* 0x0013c40001057983 */ /* 0x000ea20000300800 */
[----:B------:R-:W-:Y:S01]  /*3f7b0*/  VIADD R237, R0, 0xd5 ;  /* 0x000000d500ed7836 */ /* 0x000fe20000000000 */
[----:B------:R-:W-:Y:S01]  /*3f7c0*/  LOP3.LUT R228, R228, 0x7fffffff, RZ, 0xc0, !PT ;  /* 0x7fffffffe4e47812 */ /* 0x000fe200078ec0ff */
[----:B------:R-:W-:Y:S01]  /*3f7d0*/  VIADD R239, R0, 0xd3 ;  /* 0x000000d300ef7836 */ /* 0x000fe20000000000 */
[----:B------:R-:W3:Y:S01]  /*3f7e0*/  LDL.LU R14, [R1+0x13c0] ;  /* 0x0013c000010e7983 */ /* 0x000ee20000300800 */
[----:B------:R-:W-:Y:S01]  /*3f7f0*/  @P1 LOP3.LUT R230, R230, 0x10, RZ, 0xfc, !PT ;  /* 0x00000010e6e61812 */ /* 0x000fe200078efcff */
[----:B------:R-:W-:Y:S01]  /*3f800*/  VIADD R240, R0, 0xd1 ;  /* 0x000000d100f07836 */ /* 0x000fe20000000000 */
[----:B------:R-:W-:Y:S02]  /*3f810*/  ULDC UR57, c[0x0][0x228] ;  /* 0x00008a0000397ab9 */ /* 0x000fe40000000800 */
        /* <DEDUP_REMOVED lines=13> */
[----:B------:R-:W4:Y:S08]  /*3f8f0*/  LDL.LU R238, [R1+0x13bc] ;  /* 0x0013bc0001ee7983 */ /* 0x000f300000300800 */
[----:B------:R-:W-:-:S02]  /*3f900*/  @P0 LOP3.LUT R229, R229, 0x80000000, RZ, 0xfc, !PT ;  /* 0x80000000e5e50812 */ /* 0x000fc400078efcff */
[----:B------:R-:W-:Y:S02]  /*3f910*/  ISETP.GE.AND P0, PT, R213, UR60, PT ;  /* 0x0000003cd5007c0c */ /* 0x000fe4000bf06270 */
[----:B------:R-:W-:Y:S01]  /*3f920*/  @P1 LOP3.LUT R230, R230, 0x1, RZ, 0xfc, !PT ;  /* 0x00000001e6e61812 */ /* 0x000fe200078efcff */
        /* <DEDUP_REMOVED lines=8> */
[----:B------:R-:W-:-:S02]  /*3f9b0*/  ULDC UR60, c[0x0][0x228] ;  /* 0x00008a00003c7ab9 */ /* 0x000fc40000000800 */
[----:B------:R-:W2:Y:S04]  /*3f9c0*/  LDL.LU R189, [R1+0xfe8] ;  /* 0x000fe80001bd7983 */ /* 0x000ea80000300800 */
        /* <DEDUP_REMOVED lines=10> */
[----:B------:R-:W-:Y:S01]  /*3fa70*/  VIADD R242, R0, 0xcd ;  /* 0x000000cd00f27836 */ /* 0x000fe20000000000 */
[----:B------:R-:W-:-:S06]  /*3fa80*/  ULDC UR54, c[0x0][0x248] ;  /* 0x0000920000367ab9 */ /* 0x000fcc0000000800 */
[----:B------:R-:W-:-:S04]  /*3fa90*/  @P1 LOP3.LUT R229, R229, 0x4000000, RZ, 0xfc, !PT ;  /* 0x04000000e5e51812 */ /* 0x000fc800078efcff */
        /* <DEDUP_REMOVED lines=8> */
[----:B------:R-:W-:Y:S01]  /*3fb20*/  VIADD R243, R0, 0xcb ;  /* 0x000000cb00f37836 */ /* 0x000fe20000000000 */
[----:B------:R-:W-:-:S07]  /*3fb30*/  ULDC UR46, c[0x0][0x228] ;  /* 0x00008a00002e7ab9 */ /* 0x000fce0000000800 */
        /* <DEDUP_REMOVED lines=36> */
[----:B------:R-:W-:Y:S01]  /*3fd80*/  VIADD R246, R0, 0xc7 ;  /* 0x000000c700f67836 */ /* 0x000fe20000000000 */
[----:B------:R-:W-:Y:S01]  /*3fd90*/  ISETP.LT.AND P0, PT, R2, UR16, !P0 ;  /* 0x0000001002007c0c */ /* 0x000fe2000c701270 */
[----:B------:R0:W-:Y:S01]  /*3fda0*/  STL [R1+0x9c8], R188 ;  /* 0x0009c8bc01007387 */ /* 0x0001e20000100800 */
[----:B------:R-:W-:Y:S01]  /*3fdb0*/  ULDC UR14, c[0x0][0x228] ;  /* 0x00008a00000e7ab9 */ /* 0x000fe20000000800 */
[C---:B------:R-:W-:Y:S01]  /*3fdc0*/  VIADD R247, R0.reuse, 0xc6 ;  /* 0x000000c600f77836 */ /* 0x040fe20000000000 */
[----:B------:R-:W-:Y:S01]  /*3fdd0*/  ULDC UR16, c[0x0][0x248] ;  /* 0x0000920000107ab9 */ /* 0x000fe20000000800 */
[----:B------:R-:W-:Y:S01]  /*3fde0*/  VIADD R248, R0, 0xc5 ;  /* 0x000000c500f87836 */ /* 0x000fe20000000000 */
[----:B------:R-:W-:-:S05]  /*3fdf0*/  ULDC UR50, c[0x0][0x228] ;  /* 0x00008a0000327ab9 */ /* 0x000fca0000000800 */
        /* <DEDUP_REMOVED lines=10> */
[----:B------:R-:W-:-:S07]  /*3fea0*/  ULDC UR48, c[0x0][0x228] ;  /* 0x00008a0000307ab9 */ /* 0x000fce0000000800 */
        /* <DEDUP_REMOVED lines=13> */
[----:B------:R-:W-:-:S07]  /*3ff80*/  ULDC UR52, c[0x0][0x248] ;  /* 0x0000920000347ab9 */ /* 0x000fce0000000800 */
[----:B------:R-:W-:-:S04]  /*3ff90*/  @P1 LOP3.LUT R229, R229, 0x4000, RZ, 0xfc, !PT ;  /* 0x00004000e5e51812 */ /* 0x000fc800078efcff */
[----:B------:R-:W-:-:S04]  /*3ffa0*/  LOP3.LUT R229, R229, 0xffffdfff, RZ, 0xc0, !PT ;  /* 0xffffdfffe5e57812 */ /* 0x000fc800078ec0ff */
[----:B------:R-:W-:Y:S02]  /*3ffb0*/  @P0 LOP3.LUT R229, R229, 0x2000, RZ, 0xfc, !PT ;  /* 0x00002000e5e50812 */ /* 0x000fe400078efcff */
[----:B------:R-:W-:Y:S02]  /*3ffc0*/  ISETP.GE.AND P0, PT, R221, UR47, PT ;  /* 0x0000002fdd007c0c */ /* 0x000fe4000bf06270 */
[----:B----4-:R-:W-:Y:S01]  /*3ffd0*/  R2UR UR58, R238 ;  /* 0x00000000ee3a72ca */ /* 0x010fe200000e0000 */
[----:B0-----:R-:W-:Y:S01]  /*3ffe0*/  VIADD R188, R188, UR36 ;  /* 0x00000024bcbc7c36 */ /* 0x001fe20008000000 */
[----:B------:R-:W-:Y:S01]  /*3fff0*/  ISETP.LT.AND P1, PT, R3, UR5, !P0 ;  /* 0x0000000503007c0c */ /* 0x000fe2000c721270 */
[----:B------:R-:W4:Y:S01]  /*40000*/  LDL.LU R238, [R1+0x13b8] ;  /* 0x0013b80001ee7983 */ /* 0x000f220000300800 */
[----:B------:R-:W-:Y:S01]  /*40010*/  ISETP.LT.AND P0, PT, R2, UR8, !P0 ;  /* 0x0000000802007c0c */ /* 0x000fe2000c701270 */
[----:B------:R-:W-:Y:S01]  /*40020*/  ULDC UR36, c[0x0][0x228] ;  /* 0x00008a0000247ab9 */ /* 0x000fe20000000800 */
[----:B------:R-:W-:Y:S01]  /*40030*/  LOP3.LUT R229, R229, 0xffffefff, RZ, 0xc0, !PT ;  /* 0xffffefffe5e57812 */ /* 0x000fe200078ec0ff */
[----:B------:R0:W-:Y:S01]  /*40040*/  STL [R1+0x9d0], R188 ;  /* 0x0009d0bc01007387 */ /* 0x0001e20000100800 */
[----:B------:R-:W-:Y:S01]  /*40050*/  ULDC UR5, c[0x0][0x248] ;  /* 0x0000920000057ab9 */ /* 0x000fe20000000800 */
[----:B------:R-:W-:Y:S01]  /*40060*/  ULDC UR8, c[0x0][0x248] ;  /* 0x0000920000087ab9 */ /* 0x000fe20000000800 */
[----:B------:R-:W-:-:S05]  /*40070*/  ULDC UR47, c[0x0][0x248] ;  /* 0x00009200002f7ab9 */ /* 0x000fca0000000800 */
[----:B------:R-:W-:-:S04]  /*40080*/  @P1 LOP3.LUT R229, R229, 0x1000, RZ, 0xfc, !PT ;  /* 0x00001000e5e51812 */ /* 0x000fc800078efcff */
[----:B------:R-:W-:-:S04]  /*40090*/  LOP3.LUT R229, R229, 0xfffff7ff, RZ, 0xc0, !PT ;  /* 0xfffff7ffe5e57812 */ /* 0x000fc800078ec0ff */
[----:B------:R-:W-:Y:S02]  /*400a0*/  @P0 LOP3.LUT R229, R229, 0x800, RZ, 0xfc, !PT ;  /* 0x00000800e5e50812 */ /* 0x000fe400078efcff */
[----:B------:R-:W-:Y:S01]  /*400b0*/  ISETP.GE.AND P0, PT, R222, UR11, PT ;  /* 0x0000000bde007c0c */ /* 0x000fe2000bf06270 */
[----:B------:R-:W-:-:S03]  /*400c0*/  ULDC UR11, c[0x0][0x228] ;  /* 0x00008a00000b7ab9 */ /* 0x000fc60000000800 */
[----:B------:R-:W-:Y:S01]  /*400d0*/  ISETP.LT.AND P1, PT, R3, UR30, !P0 ;  /* 0x0000001e03007c0c */ /* 0x000fe2000c721270 */
[----:B0-----:R-:W-:Y:S01]  /*400e0*/  VIADD R188, R188, UR6 ;  /* 0x00000006bcbc7c36 */ /* 0x001fe20008000000 */
[----:B------:R-:W-:Y:S01]  /*400f0*/  ISETP.LT.AND P0, PT, R2, UR28, !P0 ;  /* 0x0000001c02007c0c */ /* 0x000fe2000c701270 */
[----:B------:R-:W-:Y:S01]  /*40100*/  ULDC UR6, c[0x0][0x248] ;  /* 0x0000920000067ab9 */ /* 0x000fe20000000800 */
[----:B------:R-:W-:Y:S01]  /*40110*/  LOP3.LUT R229, R229, 0xfffffbff, RZ, 0xc0, !PT ;  /* 0xfffffbffe5e57812 */ /* 0x000fe200078ec0ff */
[----:B------:R-:W-:Y:S01]  /*40120*/  VIADD R186, R0, 0xc0 ;  /* 0x000000c000ba7836 */ /* 0x000fe20000000000 */
[----:B------:R0:W-:Y:S01]  /*40130*/  STL [R1+0x9d4], R188 ;  /* 0x0009d4bc01007387 */ /* 0x0001e20000100800 */
        /* <DEDUP_REMOVED lines=12> */
[----:B------:R-:W-:Y:S01]  /*40200*/  ULDC.64 UR26, c[0x0][0x228] ;  /* 0x00008a00001a7ab9 */ /* 0x000fe20000000a00 */
        /* <DEDUP_REMOVED lines=25> */
[C---:B------:R-:W-:Y:S01]  /*403a0*/  VIADD R182, R0.reuse, 0xbc ;  /* 0x000000bc00b67836 */ /* 0x040fe20000000000 */
[----:B------:R0:W-:Y:S01]  /*403b0*/  STL [R1+0x9e0], R188 ;  /* 0x0009e0bc01007387 */ /* 0x0001e20000100800 */
[----:B------:R-:W-:Y:S01]  /*403c0*/  ULDC UR42, c[0x0][0x248] ;  /* 0x00009200002a7ab9 */ /* 0x000fe20000000800 */
[----:B------:R-:W-:Y:S01]  /*403d0*/  VIADD R180, R0, 0xba ;  /* 0x000000ba00b47836 */ /* 0x000fe20000000000 */
[----:B------:R-:W-:-:S04]  /*403e0*/  ULDC UR40, c[0x0][0x248] ;  /* 0x0000920000287ab9 */ /* 0x000fc80000000800 */
[----:B------:R-:W-:-:S04]  /*403f0*/  @P1 LOP3.LUT R229, R229, 0x10, RZ, 0xfc, !PT ;  /* 0x00000010e5e51812 */ /* 0x000fc800078efcff */
[----:B------:R-:W-:-:S04]  /*40400*/  LOP3.LUT R229, R229, 0xfffffff7, RZ, 0xc0, !PT ;  /* 0xfffffff7e5e57812 */ /* 0x000fc800078ec0ff */
[----:B------:R-:W-:Y:S02]  /*40410*/  @P0 LOP3.LUT R229, R229, 0x8, RZ, 0xfc, !PT ;  /* 0x00000008e5e50812 */ /* 0x000fe400078efcff */
[----:B------:R-:W-:-:S04]  /*40420*/  ISETP.GE.AND P0, PT, R226, UR7, PT ;  /* 0x00000007e2007c0c */ /* 0x000fc8000bf06270 */
[----:B------:R-:W-:Y:S01]  /*40430*/  ISETP.LT.AND P1, PT, R3, UR61, !P0 ;  /* 0x0000003d03007c0c */ /* 0x000fe2000c721270 */
[----:B------:R-:W-:Y:S01]  /*40440*/  ULDC UR61, c[0x0][0x228] ;  /* 0x00008a00003d7ab9 */ /* 0x000fe20000000800 */
[----:B------:R-:W-:Y:S01]  /*40450*/  ISETP.LT.AND P0, PT, R2, UR44, !P0 ;  /* 0x0000002c02007c0c */ /* 0x000fe2000c701270 */
[----:B0-----:R-:W-:Y:S01]  /*40460*/  VIADD R188, R188, UR6 ;  /* 0x00000006bcbc7c36 */ /* 0x001fe20008000000 */
        /* <DEDUP_REMOVED lines=8> */
[----:B------:R-:W-:Y:S02]  /*404f0*/  ISETP.LT.AND P1, PT, R3, UR11, !P0 ;  /* 0x0000000b03007c0c */ /* 0x000fe4000c721270 */
[----:B------:R-:W-:Y:S01]  /*40500*/  ISETP.LT.AND P0, PT, R2, UR22, !P0 ;  /* 0x0000001602007c0c */ /* 0x000fe2000c701270 */
[----:B------:R-:W-:Y:S01]  /*40510*/  ULDC UR22, c[0x0][0x228] ;  /* 0x00008a0000167ab9 */ /* 0x000fe20000000800 */
[----:B------:R-:W-:-:S11]  /*40520*/  LOP3.LUT R229, R229, 0xfffffffe, RZ, 0xc0, !PT ;  /* 0xfffffffee5e57812 */ /* 0x000fd600078ec0ff */
[----:B------:R-:W-:Y:S02]  /*40530*/  @P0 LOP3.LUT R228, R228, 0x80000000, RZ, 0xfc, !PT ;  /* 0x80000000e4e40812 */ /* 0x000fe400078efcff */
[----:B------:R-:W-:Y:S02]  /*40540*/  ISETP.GE.AND P0, PT, R237, UR23, PT ;  /* 0x00000017ed007c0c */ /* 0x000fe4000bf06270 */
[----:B------:R-:W-:Y:S02]  /*40550*/  @P1 LOP3.LUT R229, R229, 0x1, RZ, 0xfc, !PT ;  /* 0x00000001e5e51812 */ /* 0x000fe400078efcff */
[----:B------:R-:W-:Y:S01]  /*40560*/  ISETP.LT.AND P1, PT, R3, UR55, !P0 ;  /* 0x0000003703007c0c */ /* 0x000fe2000c721270 */
[----:B------:R-:W-:Y:S01]  /*40570*/  ULDC UR55, c[0x0][0x228] ;  /* 0x00008a0000377ab9 */ /* 0x000fe20000000800 */
[----:B------:R-:W-:Y:S01]  /*40580*/  ISETP.LT.AND P0, PT, R2, UR22, !P0 ;  /* 0x0000001602007c0c */ /* 0x000fe2000c701270 */
[----:B------:R0:W-:Y:S01]  /*40590*/  STL [R1+0x9e4], R188 ;  /* 0x0009e4bc01007387 */ /* 0x0001e20000100800 */
[----:B------:R-:W-:Y:S01]  /*405a0*/  LOP3.LUT R228, R228, 0xbfffffff, RZ, 0xc0, !PT ;  /* 0xbfffffffe4e47812 */ /* 0x000fe200078ec0ff */
[----:B------:R-:W-:-:S08]  /*405b0*/  ULDC.64 UR22, c[0x0][0x228] ;  /* 0x00008a0000167ab9 */ /* 0x000fd00000000a00 */
        /* <DEDUP_REMOVED lines=10> */
[----:B------:R-:W-:Y:S01]  /*40660*/  ULDC UR55, c[0x0][0x228] ;  /* 0x00008a0000377ab9 */ /* 0x000fe20000000800 */
[----:B------:R-:W-:Y:S01]  /*40670*/  VIADD R185, R0, 0xbf ;  /* 0x000000bf00b97836 */ /* 0x000fe20000000000 */
[----:B------:R-:W-:-:S08]  /*40680*/  ULDC UR13, c[0x0][0x228] ;  /* 0x00008a00000d7ab9 */ /* 0x000fd00000000800 */
[----:B------:R-:W-:-:S04]  /*40690*/  @P1 LOP3.LUT R228, R228, 0x10000000, RZ, 0xfc, !PT ;  /* 0x10000000e4e41812 */ /* 0x000fc800078efcff */
[----:B------:R-:W-:-:S04]  /*406a0*/  LOP3.LUT R228, R228, 0xf7ffffff, RZ, 0xc0, !PT ;  /* 0xf7ffffffe4e47812 */ /* 0x000fc800078ec0ff */
[----:B------:R-:W-:Y:S02]  /*406b0*/  @P0 LOP3.LUT R228, R228, 0x8000000, RZ, 0xfc, !PT ;  /* 0x08000000e4e40812 */ /* 0x000fe400078efcff */
[----:B------:R-:W-:Y:S01]  /*406c0*/  ISETP.GE.AND P0, PT, R240, UR53, PT ;  /* 0x00000035f0007c0c */ /* 0x000fe2000bf06270 */
[----:B------:R0:W-:Y:S01]  /*406d0*/  STL [R1+0x9e8], R188 ;  /* 0x0009e8bc01007387 */ /* 0x0001e20000100800 */
[----:B------:R-:W-:Y:S01]  /*406e0*/  LOP3.LUT R228, R228, 0xfbffffff, RZ, 0xc0, !PT ;  /* 0xfbffffffe4e47812 */ /* 0x000fe200078ec0ff */
[C---:B------:R-:W-:Y:S01]  /*406f0*/  VIADD R183, R0.reuse, 0xbd ;  /* 0x000000bd00b77836 */ /* 0x040fe20000000000 */
[----:B------:R-:W-:Y:S01]  /*40700*/  ISETP.LT.AND P2, PT, R3, UR61, !P0 ;  /* 0x0000003d03007c0c */ /* 0x000fe2000c741270 */
[----:B------:R-:W-:Y:S01]  /*40710*/  VIADD R181, R0, 0xbb ;  /* 0x000000bb00b57836 */ /* 0x000fe20000000000 */
[----:B------:R-:W-:Y:S01]  /*40720*/  ISETP.LT.AND P1, PT, R2, UR55, !P0 ;  /* 0x0000003702007c0c */ /* 0x000fe2000c721270 */
[C---:B------:R-:W-:Y:S01]  /*40730*/  VIADD R179, R0.reuse, 0xb9 ;  /* 0x000000b900b37836 */ /* 0x040fe20000000000 */
[----:B------:R-:W-:Y:S01]  /*40740*/  ISETP.GE.AND P0, PT, R241, UR49, PT ;  /* 0x00000031f1007c0c */ /* 0x000fe2000bf06270 */
[----:B------:R-:W-:Y:S01]  /*40750*/  VIADD R178, R0, 0xb8 ;  /* 0x000000b800b27836 */ /* 0x000fe20000000000 */
[----:B------:R-:W-:Y:S01]  /*40760*/  ULDC UR61, c[0x0][0x228] ;  /* 0x00008a00003d7ab9 */ /* 0x000fe20000000800 */
[----:B0-----:R-:W-:Y:S01]  /*40770*/  VIADD R188, R188, UR5 ;  /* 0x00000005bcbc7c36 */ /* 0x001fe20008000000 */
[----:B------:R-:W-:Y:S01]  /*40780*/  ULDC UR5, c[0x0][0x248] ;  /* 0x0000920000057ab9 */ /* 0x000fe20000000800 */
[----:B----4-:R-:W-:Y:S01]  /*40790*/  LOP3.LUT R238, R238, 0x7fffffff, RZ, 0xc0, !PT ;  /* 0x7fffffffeeee7812 */ /* 0x010fe200078ec0ff */
[----:B------:R-:W-:-:S03]  /*407a0*/  VIADD R177, R0, 0xb7 ;  /* 0x000000b700b17836 */ /* 0x000fc60000000000 */
[----:B------:R-:W-:Y:S01]  /*407b0*/  @P2 LOP3.LUT R228, R228, 0x4000000, RZ, 0xfc, !PT ;  /* 0x04000000e4e42812 */ /* 0x000fe200078efcff */
[----:B------:R-:W-:Y:S01]  /*407c0*/  VIADD R176, R0, 0xb6 ;  /* 0x000000b600b07836 */ /* 0x000fe20000000000 */
[C---:B------:R-:W-:Y:S01]  /*407d0*/  ISETP.LT.AND P2, PT, R3.reuse, UR60, !P0 ;  /* 0x0000003c03007c0c */ /* 0x040fe2000c741270 */
[----:B------:R0:W-:Y:S01]  /*407e0*/  STL [R1+0x9ec], R188 ;  /* 0x0009ecbc01007387 */ /* 0x0001e20000100800 */
[----:B------:R-:W-:Y:S01]  /*407f0*/  LOP3.LUT R228, R228, 0xfdffffff, RZ, 0xc0, !PT ;  /* 0xfdffffffe4e47812 */ /* 0x000fe200078ec0ff */
[----:B------:R-:W-:Y:S01]  /*40800*/  ULDC UR60, c[0x0][0x228] ;  /* 0x00008a00003c7ab9 */ /* 0x000fe20000000800 */
[C---:B------:R-:W-:Y:S02]  /*40810*/  VIADD R175, R0.reuse, 0xb5 ;  /* 0x000000b500af7836 */ /* 0x040fe40000000000 */
[----:B------:R-:W-:Y:S01]  /*40820*/  VIADD R174, R0, 0xb4 ;  /* 0x000000b400ae7836 */ /* 0x000fe20000000000 */
[----:B------:R-:W-:Y:S01]  /*40830*/  @P1 LOP3.LUT R228, R228, 0x2000000, RZ, 0xfc, !PT ;  /* 0x02000000e4e41812 */ /* 0x000fe200078efcff */
[----:B------:R-:W-:Y:S01]  /*40840*/  VIADD R173, R0, 0xb3 ;  /* 0x000000b300ad7836 */ /* 0x000fe20000000000 */
[----:B------:R-:W-:Y:S01]  /*40850*/  ISETP.LT.AND P1, PT, R2, UR57, !P0 ;  /* 0x0000003902007c0c */ /* 0x000fe2000c721270 */
[----:B------:R-:W-:Y:S01]  /*40860*/  VIADD R172, R0, 0xb2 ;  /* 0x000000b200ac7836 */ /* 0x000fe20000000000 */
[----:B------:R-:W-:Y:S01]  /*40870*/  LOP3.LUT R228, R228, 0xfeffffff, RZ, 0xc0, !PT ;  /* 0xfeffffffe4e47812 */ /* 0x000fe200078ec0ff */
[----:B0-----:R-:W-:Y:S01]  /*40880*/  VIADD R188, R188, UR20 ;  /* 0x00000014bcbc7c36 */ /* 0x001fe20008000000 */
[----:B------:R-:W-:Y:S01]  /*40890*/  ISETP.GE.AND P0, PT, R242, UR45, PT ;  /* 0x0000002df2007c0c */ /* 0x000fe2000bf06270 */
[----:B------:R-:W-:Y:S01]  /*408a0*/  ULDC.64 UR20, c[0x0][0x228] ;  /* 0x00008a0000147ab9 */ /* 0x000fe20000000a00 */
[----:B------:R-:W-:Y:S01]  /*408b0*/  @P2 LOP3.LUT R228, R228, 0x1000000, RZ, 0xfc, !PT ;  /* 0x01000000e4e42812 */ /* 0x000fe200078efcff */
[----:B------:R-:W-:Y:S01]  /*408c0*/  VIADD R171, R0, 0xb1 ;  /* 0x000000b100ab7836 */ /* 0x000fe20000000000 */
[----:B------:R-:W-:Y:S01]  /*408d0*/  ISETP.LT.AND P2, PT, R3, UR56, !P0 ;  /* 0x0000003803007c0c */ /* 0x000fe2000c741270 */
[----:B------:R0:W-:Y:S01]  /*408e0*/  STL [R1+0x9f0], R188 ;  /* 0x0009f0bc01007387 */ /* 0x0001e20000100800 */
[----:B------:R-:W-:Y:S01]  /*408f0*/  LOP3.LUT R228, R228, 0xff7fffff, RZ, 0xc0, !PT ;  /* 0xff7fffffe4e47812 */ /* 0x000fe200078ec0ff */
[C---:B------:R-:W-:Y:S01]  /*40900*/  VIADD R170, R0.reuse, 0xb0 ;  /* 0x000000b000aa7836 */ /* 0x040fe20000000000 */
[----:B------:R-:W-:Y:S01]  /*40910*/  LOP3.LUT R239, R239, 0x7fffffff, RZ, 0xc0, !PT ;  /* 0x7fffffffefef7812 */ /* 0x000fe200078ec0ff */
[----:B------:R-:W-:Y:S01]  /*40920*/  VIADD R169, R0, 0xaf ;  /* 0x000000af00a97836 */ /* 0x000fe20000000000 */
[----:B------:R-:W-:Y:S01]  /*40930*/  @P1 LOP3.LUT R228, R228, 0x800000, RZ, 0xfc, !PT ;  /* 0x00800000e4e41812 */ /* 0x000fe200078efcff */
[----:B------:R-:W-:Y:S01]  /*40940*/  VIADD R168, R0, 0xae ;  /* 0x000000ae00a87836 */ /* 0x000fe20000000000 */
[----:B------:R-:W-:Y:S01]  /*40950*/  ISETP.LT.AND P1, PT, R2, UR36, !P0 ;  /* 0x0000002402007c0c */ /* 0x000fe2000c721270 */
[----:B------:R-:W-:Y:S01]  /*40960*/  VIADD R167, R0, 0xad ;  /* 0x000000ad00a77836 */ /* 0x000fe20000000000 */
[----:B------:R-:W-:Y:S01]  /*40970*/  LOP3.LUT R228, R228, 0xffefffff, RZ, 0xc0, !PT ;  /* 0xffefffffe4e47812 */ /* 0x000fe200078ec0ff */
[C---:B------:R-:W-:Y:S01]  /*40980*/  VIADD R166, R0.reuse, 0xac ;  /* 0x000000ac00a67836 */ /* 0x040fe20000000000 */
[----:B------:R-:W-:Y:S01]  /*40990*/  ISETP.GE.AND P0, PT, R243, UR41, PT ;  /* 0x00000029f3007c0c */ /* 0x000fe2000bf06270 */
[----:B------:R-:W-:Y:S01]  /*409a0*/  VIADD R165, R0, 0xab ;  /* 0x000000ab00a57836 */ /* 0x000fe20000000000 */
[----:B------:R-:W-:Y:S01]  /*409b0*/  @P2 LOP3.LUT R228, R228, 0x100000, RZ, 0xfc, !PT ;  /* 0x00100000e4e42812 */ /* 0x000fe200078efcff */
[----:B------:R-:W-:Y:S01]  /*409c0*/  VIADD R164, R0, 0xaa ;  /* 0x000000aa00a47836 */ /* 0x000fe20000000000 */
[C---:B------:R-:W-:Y:S01]  /*409d0*/  ISETP.LT.AND P2, PT, R3.reuse, UR18, !P0 ;  /* 0x0000001203007c0c */ /* 0x040fe2000c741270 */
[----:B0-----:R-:W-:Y:S01]  /*409e0*/  VIADD R188, R188, UR17 ;  /* 0x00000011bcbc7c36 */ /* 0x001fe20008000000 */
[----:B------:R-:W-:Y:S01]  /*409f0*/  LOP3.LUT R228, R228, 0xfff7ffff, RZ, 0xc0, !PT ;  /* 0xfff7ffffe4e47812 */ /* 0x000fe200078ec0ff */
[----:B------:R-:W-:Y:S01]  /*40a00*/  ULDC UR18, c[0x0][0x228] ;  /* 0x00008a0000127ab9 */ /* 0x000fe20000000800 */
[----:B------:R-:W-:Y:S01]  /*40a10*/  VIADD R163, R0, 0xa9 ;  /* 0x000000a900a37836 */ /* 0x000fe20000000000 */
[----:B------:R-:W-:Y:S01]  /*40a20*/  ULDC UR45, c[0x0][0x228] ;  /* 0x00008a00002d7ab9 */ /* 0x000fe20000000800 */
[----:B------:R-:W-:Y:S01]  /*40a30*/  @P1 LOP3.LUT R228, R228, 0x80000, RZ, 0xfc, !PT ;  /* 0x00080000e4e41812 */ /* 0x000fe200078efcff */
[----:B------:R-:W-:Y:S01]  /*40a40*/  VIADD R162, R0, 0xa8 ;  /* 0x000000a800a27836 */ /* 0x000fe20000000000 */
[----:B------:R-:W-:Y:S01]  /*40a50*/  ISETP.LT.AND P1, PT, R2, UR12, !P0 ;  /* 0x0000000c02007c0c */ /* 0x000fe2000c721270 */
[----:B------:R0:W-:Y:S01]  /*40a60*/  STL [R1+0x9f4], R188 ;  /* 0x0009f4bc01007387 */ /* 0x0001e20000100800 */
[----:B------:R-:W-:Y:S01]  /*40a70*/  LOP3.LUT R228, R228, 0xfffeffff, RZ, 0xc0, !PT ;  /* 0xfffeffffe4e47812 */ /* 0x000fe200078ec0ff */
[----:B------:R-:W-:Y:S01]  /*40a80*/  ULDC UR12, c[0x0][0x228] ;  /* 0x00008a00000c7ab9 */ /* 0x000fe20000000800 */
[----:B------:R-:W-:Y:S01]  /*40a90*/  ISETP.GE.AND P0, PT, R244, UR35, PT ;  /* 0x00000023f4007c0c */ /* 0x000fe2000bf06270 */
[----:B------:R-:W-:Y:S01]  /*40aa0*/  VIADD R161, R0, 0xa7 ;  /* 0x000000a700a17836 */ /* 0x000fe20000000000 */
[----:B------:R-:W-:Y:S01]  /*40ab0*/  @P2 LOP3.LUT R228, R228, 0x10000, RZ, 0xfc, !PT ;  /* 0x00010000e4e42812 */ /* 0x000fe200078efcff */
[C---:B------:R-:W-:Y:S01]  /*40ac0*/  VIADD R160, R0.reuse, 0xa6 ;  /* 0x000000a600a07836 */ /* 0x040fe20000000000 */
[----:B------:R-:W-:Y:S01]  /*40ad0*/  ISETP.LT.AND P2, PT, R3, UR43, !P0 ;  /* 0x0000002b03007c0c */ /* 0x000fe2000c741270 */
[----:B------:R-:W-:Y:S01]  /*40ae0*/  VIADD R159, R0, 0xa5 ;  /* 0x000000a5009f7836 */ /* 0x000fe20000000000 */
[----:B------:R-:W-:Y:S01]  /*40af0*/  LOP3.LUT R228, R228, 0xffff7fff, RZ, 0xc0, !PT ;  /* 0xffff7fffe4e47812 */ /* 0x000fe200078ec0ff */
[----:B------:R-:W-:Y:S01]  /*40b00*/  ULDC UR49, c[0x0][0x228] ;  /* 0x00008a0000317ab9 */ /* 0x000fe20000000800 */
[----:B------:R-:W-:-:S02]  /*40b10*/  VIADD R158, R0, 0xa4 ;  /* 0x000000a4009e7836 */ /* 0x000fc40000000000 */
[----:B------:R-:W-:Y:S01]  /*40b20*/  VIADD R157, R0, 0xa3 ;  /* 0x000000a3009d7836 */ /* 0x000fe20000000000 */
[----:B------:R-:W-:Y:S01]  /*40b30*/  @P1 LOP3.LUT R228, R228, 0x8000, RZ, 0xfc, !PT ;  /* 0x00008000e4e41812 */ /* 0x000fe200078efcff */
[----:B------:R-:W-:Y:S01]  /*40b40*/  VIADD R156, R0, 0xa2 ;  /* 0x000000a2009c7836 */ /* 0x000fe20000000000 */
[----:B------:R-:W-:Y:S01]  /*40b50*/  ISETP.LT.AND P1, PT, R2, UR39, !P0 ;  /* 0x0000002702007c0c */ /* 0x000fe2000c721270 */
[----:B------:R-:W-:Y:S01]  /*40b60*/  VIADD R155, R0, 0xa1 ;  /* 0x000000a1009b7836 */ /* 0x000fe20000000000 */
[----:B------:R-:W-:Y:S01]  /*40b70*/  LOP3.LUT R228, R228, 0xffffefff, RZ, 0xc0, !PT ;  /* 0xffffefffe4e47812 */ /* 0x000fe200078ec0ff */
[----:B------:R-:W-:Y:S01]  /*40b80*/  ULDC UR53, c[0x0][0x228] ;  /* 0x00008a0000357ab9 */ /* 0x000fe20000000800 */
[----:B------:R-:W-:Y:S01]  /*40b90*/  ISETP.GE.AND P0, PT, R245, UR33, PT ;  /* 0x00000021f5007c0c */ /* 0x000fe2000bf06270 */
[----:B------:R-:W-:Y:S01]  /*40ba0*/  VIADD R154, R0, 0xa0 ;  /* 0x000000a0009a7836 */ /* 0x000fe20000000000 */
[----:B------:R-:W-:Y:S01]  /*40bb0*/  @P2 LOP3.LUT R228, R228, 0x1000, RZ, 0xfc, !PT ;  /* 0x00001000e4e42812 */ /* 0x000fe200078efcff */
[----:B------:R-:W-:Y:S01]  /*40bc0*/  VIADD R153, R0, 0x9f ;  /* 0x0000009f00997836 */ /* 0x000fe20000000000 */
[C---:B------:R-:W-:Y:S01]  /*40bd0*/  ISETP.LT.AND P2, PT, R3.reuse, UR26, !P0 ;  /* 0x0000001a03007c0c */ /* 0x040fe2000c741270 */
[----:B------:R-:W-:Y:S01]  /*40be0*/  ULDC UR55, c[0x0][0x228] ;  /* 0x00008a0000377ab9 */ /* 0x000fe20000000800 */
[----:B------:R-:W-:Y:S01]  /*40bf0*/  LOP3.LUT R228, R228, 0xfffff7ff, RZ, 0xc0, !PT ;  /* 0xfffff7ffe4e47812 */ /* 0x000fe200078ec0ff */
[----:B0-----:R-:W-:Y:S01]  /*40c00*/  VIADD R188, R188, UR6 ;  /* 0x00000006bcbc7c36 */ /* 0x001fe20008000000 */
[----:B------:R-:W-:Y:S01]  /*40c10*/  ULDC.64 UR6, c[0x0][0x228] ;  /* 0x00008a0000067ab9 */ /* 0x000fe20000000a00 */
[----:B------:R-:W-:Y:S01]  /*40c20*/  LOP3.LUT R240, R240, 0x7fffffff, RZ, 0xc0, !PT ;  /* 0x7ffffffff0f07812 */ /* 0x000fe200078ec0ff */
[----:B------:R-:W-:Y:S01]  /*40c30*/  VIADD R152, R0, 0x9e ;  /* 0x0000009e00987836 */ /* 0x000fe20000000000 */
[----:B------:R-:W-:Y:S01]  /*40c40*/  @P1 LOP3.LUT R228, R228, 0x800, RZ, 0xfc, !PT ;  /* 0x00000800e4e41812 */ /* 0x000fe200078efcff */
[----:B------:R-:W-:Y:S01]  /*40c50*/  ULDC UR56, c[0x0][0x228] ;  /* 0x00008a0000387ab9 */ /* 0x000fe20000000800 */
[----:B------:R-:W-:Y:S01]  /*40c60*/  ISETP.LT.AND P1, PT, R2, UR6, !P0 ;  /* 0x0000000602007c0c */ /* 0x000fe2000c721270 */
[----:B------:R0:W-:Y:S01]  /*40c70*/  STL [R1+0x9f8], R188 ;  /* 0x0009f8bc01007387 */ /* 0x0001e20000100800 */
[----:B------:R-:W-:Y:S01]  /*40c80*/  LOP3.LUT R228, R228, 0xfffffbff, RZ, 0xc0, !PT ;  /* 0xfffffbffe4e47812 */ /* 0x000fe200078ec0ff */
[----:B------:R-:W-:Y:S01]  /*40c90*/  ULDC UR6, c[0x0][0x228] ;  /* 0x00008a0000067ab9 */ /* 0x000fe20000000800 */
[----:B------:R-:W-:Y:S01]  /*40ca0*/  ISETP.GE.AND P0, PT, R246, UR29, PT ;  /* 0x0000001df6007c0c */ /* 0x000fe2000bf06270 */
[----:B------:R-:W-:Y:S01]  /*40cb0*/  VIADD R151, R0, 0x9d ;  /* 0x0000009d00977836 */ /* 0x000fe20000000000 */
[----:B------:R-:W-:Y:S01]  /*40cc0*/  @P2 LOP3.LUT R228, R228, 0x400, RZ, 0xfc, !PT ;  /* 0x00000400e4e42812 */ /* 0x000fe200078efcff */
[----:B------:R-:W-:Y:S01]  /*40cd0*/  ULDC UR57, c[0x0][0x228] ;  /* 0x00008a0000397ab9 */ /* 0x000fe20000000800 */
[----:B------:R-:W-:Y:S01]  /*40ce0*/  ISETP.LT.AND P2, PT, R3, UR14, !P0 ;  /* 0x0000000e03007c0c */ /* 0x000fe2000c741270 */
[----:B------:R-:W-:Y:S01]  /*40cf0*/  ULDC UR14, c[0x0][0x228] ;  /* 0x00008a00000e7ab9 */ /* 0x000fe20000000800 */
[----:B------:R-:W-:-:S04]  /*40d00*/  LOP3.LUT R228, R228, 0xfffffdff, RZ, 0xc0, !PT ;  /* 0xfffffdffe4e47812 */ /* 0x000fc800078ec0ff */
[----:B------:R-:W-:Y:S02]  /*40d10*/  @P1 LOP3.LUT R228, R228, 0x200, RZ, 0xfc, !PT ;  /* 0x00000200e4e41812 */ /* 0x000fe400078efcff */
[----:B------:R-:W-:Y:S01]  /*40d20*/  ISETP.LT.AND P1, PT, R2, UR46, !P0 ;  /* 0x0000002e02007c0c */ /* 0x000fe2000c721270 */
[----:B0-----:R-:W-:Y:S01]  /*40d30*/  VIADD R188, R188, UR10 ;  /* 0x0000000abcbc7c36 */ /* 0x001fe20008000000 */
[----:B------:R-:W-:Y:S01]  /*40d40*/  LOP3.LUT R228, R228, 0xfffffeff, RZ, 0xc0, !PT ;  /* 0xfffffeffe4e47812 */ /* 0x000fe200078ec0ff */
[----:B------:R-:W-:Y:S01]  /*40d50*/  ULDC.64 UR10, c[0x0][0x228] ;  /* 0x00008a00000a7ab9 */ /* 0x000fe20000000a00 */
[----:B------:R-:W-:Y:S01]  /*40d60*/  ISETP.GE.AND P0, PT, R247, UR25, PT ;  /* 0x00000019f7007c0c */ /* 0x000fe2000bf06270 */
[----:B------:R-:W-:Y:S01]  /*40d70*/  ULDC UR46, c[0x0][0x228] ;  /* 0x00008a00002e7ab9 */ /* 0x000fe20000000800 */
[----:B------:R-:W-:Y:S02]  /*40d80*/  @P2 LOP3.LUT R228, R228, 0x100, RZ, 0xfc, !PT ;  /* 0x00000100e4e42812 */ /* 0x000fe400078efcff */
[----:B------:R-:W-:Y:S01]  /*40d90*/  ISETP.LT.AND P2, PT, R3, UR10, !P0 ;  /* 0x0000000a03007c0c */ /* 0x000fe2000c741270 */
[----:B------:R0:W-:Y:S01]  /*40da0*/  STL [R1+0x9fc], R188 ;  /* 0x0009fcbc01007387 */ /* 0x0001e20000100800 */
[----:B------:R-:W-:Y:S01]  /*40db0*/  LOP3.LUT R228, R228, 0xffffff7f, RZ, 0xc0, !PT ;  /* 0xffffff7fe4e47812 */ /* 0x000fe200078ec0ff */
[----:B------:R-:W-:-:S03]  /*40dc0*/  ULDC UR10, c[0x0][0x228] ;  /* 0x00008a00000a7ab9 */ /* 0x000fc60000000800 */
[----:B------:R-:W-:Y:S01]  /*40dd0*/  @P1 LOP3.LUT R228, R228, 0x80, RZ, 0xfc, !PT ;  /* 0x00000080e4e41812 */ /* 0x000fe200078efcff */
[----:B0-----:R-:W-:Y:S01]  /*40de0*/  VIADD R188, R188, UR16 ;  /* 0x00000010bcbc7c36 */ /* 0x001fe20008000000 */
[----:B------:R-:W-:Y:S02]  /*40df0*/  ULDC.64 UR16, c[0x0][0x228] ;  /* 0x00008a0000107ab9 */ /* 0x000fe40000000a00 */
[----:B------:R-:W-:Y:S02]  /*40e00*/  LOP3.LUT R228, R228, 0xffffffbf, RZ, 0xc0, !PT ;  /* 0xffffffbfe4e47812 */ /* 0x000fe400078ec0ff */
[----:B------:R-:W-:Y:S01]  /*40e10*/  ISETP.LT.AND P1, PT, R2, UR16, !P0 ;  /* 0x0000001002007c0c */ /* 0x000fe2000c721270 */
[----:B------:R0:W-:Y:S01]  /*40e20*/  STL [R1+0xa00], R188 ;  /* 0x000a00bc01007387 */ /* 0x0001e20000100800 */
[----:B------:R-:W-:Y:S01]  /*40e30*/  ISETP.GE.AND P0, PT, R248, UR19, PT ;  /* 0x00000013f8007c0c */ /* 0x000fe2000bf06270 */
[----:B------:R-:W-:Y:S01]  /*40e40*/  ULDC UR16, c[0x0][0x228] ;  /* 0x00008a0000107ab9 */ /* 0x000fe20000000800 */
[----:B------:R-:W-:Y:S01]  /*40e50*/  @P2 LOP3.LUT R228, R228, 0x40, RZ, 0xfc, !PT ;  /* 0x00000040e4e42812 */ /* 0x000fe200078efcff */
[----:B------:R-:W-:Y:S01]  /*40e60*/  ULDC UR19, c[0x0][0x228] ;  /* 0x00008a0000137ab9 */ /* 0x000fe20000000800 */
[----:B------:R-:W-:Y:S01]  /*40e70*/  ISETP.LT.AND P2, PT, R3, UR48, !P0 ;  /* 0x0000003003007c0c */ /* 0x000fe2000c741270 */
[----:B------:R-:W-:Y:S01]  /*40e80*/  ULDC UR48, c[0x0][0x228] ;  /* 0x00008a0000307ab9 */ /* 0x000fe20000000800 */
[----:B------:R-:W-:-:S05]  /*40e90*/  LOP3.LUT R228, R228, 0xffffffdf, RZ, 0xc0, !PT ;  /* 0xffffffdfe4e47812 */ /* 0x000fca00078ec0ff */
[----:B------:R-:W-:Y:S02]  /*40ea0*/  @P1 LOP3.LUT R228, R228, 0x20, RZ, 0xfc, !PT ;  /* 0x00000020e4e41812 */ /* 0x000fe400078efcff */
[----:B------:R-:W-:Y:S01]  /*40eb0*/  ISETP.LT.AND P1, PT, R2, UR50, !P0 ;  /* 0x0000003202007c0c */ /* 0x000fe2000c721270 */
[----:B0-----:R-:W-:Y:S01]  /*40ec0*/  VIADD R188, R188, UR8 ;  /* 0x00000008bcbc7c36 */ /* 0x001fe20008000000 */
[----:B------:R-:W-:Y:S01]  /*40ed0*/  LOP3.LUT R228, R228, 0xffffffef, RZ, 0xc0, !PT ;  /* 0xffffffefe4e47812 */ /* 0x000fe200078ec0ff */
[----:B------:R-:W-:Y:S01]  /*40ee0*/  ULDC UR8, c[0x0][0x228] ;  /* 0x00008a0000087ab9 */ /* 0x000fe20000000800 */
[----:B------:R-:W-:Y:S01]  /*40ef0*/  ISETP.GE.AND P0, PT, R249, UR15, PT ;  /* 0x0000000ff9007c0c */ /* 0x000fe2000bf06270 */
[----:B------:R-:W-:Y:S01]  /*40f00*/  ULDC UR15, c[0x0][0x228] ;  /* 0x00008a00000f7ab9 */ /* 0x000fe20000000800 */
[----:B------:R-:W-:Y:S01]  /*40f10*/  @P2 LOP3.LUT R228, R228, 0x10, RZ, 0xfc, !PT ;  /* 0x00000010e4e42812 */ /* 0x000fe200078efcff */
[----:B------:R-:W-:Y:S01]  /*40f20*/  ULDC UR50, c[0x0][0x228] ;  /* 0x00008a0000327ab9 */ /* 0x000fe20000000800 */
[----:B------:R-:W-:Y:S01]  /*40f30*/  ISETP.LT.AND P2, PT, R3, UR22, !P0 ;  /* 0x0000001603007c0c */ /* 0x000fe2000c741270 */
[----:B------:R0:W-:Y:S01]  /*40f40*/  STL [R1+0xa04], R188 ;  /* 0x000a04bc01007387 */ /* 0x0001e20000100800 */
[----:B------:R-:W-:Y:S01]  /*40f50*/  LOP3.LUT R228, R228, 0xfffffff7, RZ, 0xc0, !PT ;  /* 0xfffffff7e4e47812 */ /* 0x000fe200078ec0ff */
[----:B------:R-:W-:-:S03]  /*40f60*/  ULDC UR22, c[0x0][0x228] ;  /* 0x00008a0000167ab9 */ /* 0x000fc60000000800 */
[----:B------:R-:W-:Y:S02]  /*40f70*/  @P1 LOP3.LUT R228, R228, 0x8, RZ, 0xfc, !PT ;  /* 0x00000008e4e41812 */ /* 0x000fe400078efcff */
[----:B------:R-:W-:Y:S01]  /*40f80*/  ISETP.LT.AND P1, PT, R2, UR20, !P0 ;  /* 0x0000001402007c0c */ /* 0x000fe2000c721270 */
[----:B------:R-:W-:Y:S01]  /*40f90*/  ULDC UR20, c[0x0][0x228] ;  /* 0x00008a0000147ab9 */ /* 0x000fe20000000800 */
[----:B------:R-:W-:-:S04]  /*40fa0*/  LOP3.LUT R228, R228, 0xfffffffb, RZ, 0xc0, !PT ;  /* 0xfffffffbe4e47812 */ /* 0x000fc800078ec0ff */
[----:B------:R-:W-:Y:S02]  /*40fb0*/  @P2 LOP3.LUT R228, R228, 0x4, RZ, 0xfc, !PT ;  /* 0x00000004e4e42812 */ /* 0x000fe400078efcff */
[----:B------:R-:W-:Y:S01]  /*40fc0*/  ISETP.GE.AND P0, PT, R251, UR9, PT ;  /* 0x00000009fb007c0c */ /* 0x000fe2000bf06270 */
[----:B0-----:R-:W-:Y:S01]  /*40fd0*/  VIADD R188, R188, UR5 ;  /* 0x00000005bcbc7c36 */ /* 0x001fe20008000000 */
[----:B------:R-:W-:Y:S01]  /*40fe0*/  LOP3.LUT R228, R228, 0xfffffffd, RZ, 0xc0, !PT ;  /* 0xfffffffde4e47812 */ /* 0x000fe200078ec0ff */
[----:B------:R-:W-:Y:S01]  /*40ff0*/  ULDC UR5, c[0x0][0x228] ;  /* 0x00008a0000057ab9 */ /* 0x000fe20000000800 */
[----:B------:R-:W-:Y:S02]  /*41000*/  ULDC UR9, c[0x0][0x228] ;  /* 0x00008a0000097ab9 */ /* 0x000fe40000000800 */
[----:B------:R-:W-:Y:S02]  /*41010*/  @P1 LOP3.LUT R228, R228, 0x2, RZ, 0xfc, !PT ;  /* 0x00000002e4e41812 */ /* 0x000fe400078efcff */
[----:B------:R-:W-:Y:S01]  /*41020*/  ISETP.LT.AND P1, PT, R3, UR51, !P0 ;  /* 0x0000003303007c0c */ /* 0x000fe2000c721270 */
[----:B------:R0:W-:Y:S01]  /*41030*/  STL [R1+0xa08], R188 ;  /* 0x000a08bc01007387 */ /* 0x0001e20000100800 */
[----:B------:R-:W-:Y:S01]  /*41040*/  LOP3.LUT R228, R228, 0xfffffffe, RZ, 0xc0, !PT ;  /* 0xfffffffee4e47812 */ /* 0x000fe200078ec0ff */
[----:B------:R-:W-:Y:S01]  /*41050*/  ULDC UR51, c[0x0][0x228] ;  /* 0x00008a0000337ab9 */ /* 0x000fe20000000800 */
[----:B------:R-:W-:Y:S01]  /*41060*/  ISETP.LT.AND P0, PT, R2, UR24, !P0 ;  /* 0x0000001802007c0c */ /* 0x000fe2000c701270 */
[----:B------:R-:W-:Y:S01]  /*41070*/  ULDC.64 UR24, c[0x0][0x228] ;  /* 0x00008a0000187ab9 */ /* 0x000fe20000000a00 */
[----:B0-----:R-:W-:Y:S01]  /*41080*/  VIADD R188, R188, UR47 ;  /* 0x0000002fbcbc7c36 */ /* 0x001fe20008000000 */
[----:B------:R-:W-:-:S06]  /*41090*/  ULDC UR47, c[0x0][0x228] ;  /* 0x00008a00002f7ab9 */ /* 0x000fcc0000000800 */
[----:B------:R-:W-:Y:S02]  /*410a0*/  @P1 LOP3.LUT R228, R228, 0x1, RZ, 0xfc, !PT ;  /* 0x00000001e4e41812 */ /* 0x000fe400078efcff */
[----:B------:R-:W-:Y:S01]  /*410b0*/  ISETP.GE.AND P1, PT, R252, UR27, PT ;  /* 0x0000001bfc007c0c */ /* 0x000fe2000bf26270 */
[----:B------:R0:W-:Y:S01]  /*410c0*/  STL [R1+0xa0c], R188 ;  /* 0x000a0cbc01007387 */ /* 0x0001e20000100800 */
[----:B------:R-:W-:Y:S01]  /*410d0*/  @P0 LOP3.LUT R238, R238, 0x80000000, RZ, 0xfc, !PT ;  /* 0x80000000eeee0812 */ /* 0x000fe200078efcff */
[----:B------:R-:W-:Y:S01]  /*410e0*/  ULDC.64 UR26, c[0x0][0x228] ;  /* 0x00008a00001a7ab9 */ /* 0x000fe20000000a00 */
[----:B0-----:R-:W-:Y:S01]  /*410f0*/  VIADD R188, R188, UR32 ;  /* 0x00000020bcbc7c36 */ /* 0x001fe20008000000 */
[----:B------:R-:W-:Y:S02]  /*41100*/  ULDC.64 UR32, c[0x0][0x228] ;  /* 0x00008a0000207ab9 */ /* 0x000fe40000000a00 */
[----:B------:R-:W-:Y:S02]  /*41110*/  ISETP.LT.AND P3, PT, R3, UR32, !P1 ;  /* 0x0000002003007c0c */ /* 0x000fe4000cf61270 */
[----:B------:R-:W-:-:S02]  /*41120*/  ISETP.LT.AND P2, PT, R2, UR26, !P1 ;  /* 0x0000001a02007c0c */ /* 0x000fc4000cf41270 */
[----:B------:R-:W-:Y:S01]  /*41130*/  LOP3.LUT R238, R238, 0xbfffffff, RZ, 0xc0, !PT ;  /* 0xbfffffffeeee7812 */ /* 0x000fe200078ec0ff */
[----:B------:R0:W-:Y:S01]  /*41140*/  STL [R1+0xa10], R188 ;  /* 0x000a10bc01007387 */ /* 0x0001e20000100800 */
[----:B------:R-:W-:Y:S01]  /*41150*/  ISETP.GE.AND P1, PT, R186, UR11, PT ;  /* 0x0000000bba007c0c */ /* 0x000fe2000bf26270 */
[----:B------:R-:W-:-:S06]  /*41160*/  ULDC UR26, c[0x0][0x228] ;  /* 0x00008a00001a7ab9 */ /* 0x000fcc0000000800 */
[----:B------:R-:W-:Y:S01]  /*41170*/  @P3 LOP3.LUT R238, R238, 0x40000000, RZ, 0xfc, !PT ;  /* 0x40000000eeee3812 */ /* 0x000fe200078efcff */
[----:B0-----:R-:W-:Y:S01]  /*41180*/  VIADD R188, R188, UR30 ;  /* 0x0000001ebcbc7c36 */ /* 0x001fe20008000000 */
[----:B------:R-:W-:Y:S02]  /*41190*/  ULDC.64 UR30, c[0x0][0x228] ;  /* 0x00008a00001e7ab9 */ /* 0x000fe40000000a00 */
[----:B------:R-:W-:Y:S02]  /*411a0*/  LOP3.LUT R238, R238, 0xdfffffff, RZ, 0xc0, !PT ;  /* 0xdfffffffeeee7812 */ /* 0x000fe400078ec0ff */
[----:B------:R0:W-:Y:S02]  /*411b0*/  STL [R1+0xa14], R188 ;  /* 0x000a14bc01007387 */ /* 0x0001e40000100800 */
[----:B------:R-:W-:Y:S02]  /*411c0*/  @P2 LOP3.LUT R238, R238, 0x20000000, RZ, 0xfc, !PT ;  /* 0x20000000eeee2812 */ /* 0x000fe400078efcff */
[----:B------:R-:W-:Y:S01]  /*411d0*/  ISETP.LT.AND P2, PT, R3, UR30, !P1 ;  /* 0x0000001e03007c0c */ /* 0x000fe2000cf41270 */
[----:B------:R-:W-:Y:S01]  /*411e0*/  ULDC UR30, c[0x0][0x228] ;  /* 0x00008a00001e7ab9 */ /* 0x000fe20000000800 */
[----:B0-----:R-:W-:Y:S01]  /*411f0*/  VIADD R188, R188, UR28 ;  /* 0x0000001cbcbc7c36 */ /* 0x001fe20008000000 */
[----:B------:R-:W-:Y:S01]  /*41200*/  ISETP.LT.AND P1, PT, R2, UR24, !P1 ;  /* 0x0000001802007c0c */ /* 0x000fe2000cf21270 */
[----:B------:R-:W-:Y:S01]  /*41210*/  ULDC.64 UR28, c[0x0][0x228] ;  /* 0x00008a00001c7ab9 */ /* 0x000fe20000000a00 */
[----:B------:R-:W-:Y:S01]  /*41220*/  LOP3.LUT R238, R238, 0xefffffff, RZ, 0xc0, !PT ;  /* 0xefffffffeeee7812 */ /* 0x000fe200078ec0ff */
[C---:B------:R-:W-:Y:S01]  /*41230*/  VIADD R150, R0.reuse, 0x9c ;  /* 0x0000009c00967836 */ /* 0x040fe20000000000 */
[----:B------:R0:W-:Y:S01]  /*41240*/  STL [R1+0xa18], R188 ;  /* 0x000a18bc01007387 */ /* 0x0001e20000100800 */
[----:B------:R-:W-:-:S05]  /*41250*/  VIADD R149, R0, 0x9b ;  /* 0x0000009b00957836 */ /* 0x000fca0000000000 */
[----:B------:R-:W-:Y:S01]  /*41260*/  @P2 LOP3.LUT R238, R238, 0x10000000, RZ, 0xfc, !PT ;  /* 0x10000000eeee2812 */ /* 0x000fe200078efcff */
[----:B------:R-:W-:Y:S01]  /*41270*/  VIADD R148, R0, 0x9a ;  /* 0x0000009a00947836 */ /* 0x000fe20000000000 */
[----:B------:R-:W-:Y:S01]  /*41280*/  ULDC UR24, c[0x0][0x228] ;  /* 0x00008a0000187ab9 */ /* 0x000fe20000000800 */
[----:B0-----:R-:W-:Y:S01]  /*41290*/  VIADD R188, R188, UR52 ;  /* 0x00000034bcbc7c36 */ /* 0x001fe20008000000 */
[----:B------:R-:W-:Y:S01]  /*412a0*/  LOP3.LUT R238, R238, 0xf7ffffff, RZ, 0xc0, !PT ;  /* 0xf7ffffffeeee7812 */ /* 0x000fe200078ec0ff */
[----:B------:R-:W-:-:S03]  /*412b0*/  ULDC UR52, c[0x0][0x228] ;  /* 0x00008a0000347ab9 */ /* 0x000fc60000000800 */
[----:B------:R0:W-:Y:S02]  /*412c0*/  STL [R1+0xa1c], R188 ;  /* 0x000a1cbc01007387 */ /* 0x0001e40000100800 */
[----:B0-----:R-:W-:Y:S01]  /*412d0*/  VIADD R188, R188, UR38 ;  /* 0x00000026bcbc7c36 */ /* 0x001fe20008000000 */
[----:B------:R-:W-:Y:S01]  /*412e0*/  @P1 LOP3.LUT R238, R238, 0x8000000, RZ, 0xfc, !PT ;  /* 0x08000000eeee1812 */ /* 0x000fe200078efcff */
[----:B------:R-:W-:-:S03]  /*412f0*/  ULDC.64 UR38, c[0x0][0x228] ;  /* 0x00008a0000267ab9 */ /* 0x000fc60000000a00 */
[----:B------:R0:W-:Y:S01]  /*41300*/  STL [R1+0xa20], R188 ;  /* 0x000a20bc01007387 */ /* 0x0001e20000100800 */
[----:B------:R-:W-:Y:S01]  /*41310*/  ISETP.GE.AND P1, PT, R184, UR23, PT ;  /* 0x00000017b8007c0c */ /* 0x000fe2000bf26270 */
[----:B------:R-:W-:Y:S01]  /*41320*/  VIADD R147, R0, 0x99 ;  /* 0x0000009900937836 */ /* 0x000fe20000000000 */
[----:B------:R-:W-:Y:S01]  /*41330*/  LOP3.LUT R238, R238, 0xfdffffff, RZ, 0xc0, !PT ;  /* 0xfdffffffeeee7812 */ /* 0x000fe200078ec0ff */
[----:B------:R-:W-:Y:S01]  /*41340*/  ULDC UR23, c[0x0][0x228] ;  /* 0x00008a0000177ab9 */ /* 0x000fe20000000800 */
[----:B0-----:R-:W-:Y:S01]  /*41350*/  VIADD R188, R188, UR37 ;  /* 0x00000025bcbc7c36 */ /* 0x001fe20008000000 */
[----:B------:R-:W-:Y:S01]  /*41360*/  ISETP.LT.AND P2, PT, R2, UR28, !P1 ;  /* 0x0000001c02007c0c */ /* 0x000fe2000cf41270 */
[----:B------:R-:W-:-:S03]  /*41370*/  ULDC.64 UR36, c[0x0][0x228] ;  /* 0x00008a0000247ab9 */ /* 0x000fc60000000a00 */
[----:B------:R0:W-:Y:S02]  /*41380*/  STL [R1+0xa24], R188 ;  /* 0x000a24bc01007387 */ /* 0x0001e40000100800 */
[----:B0-----:R-:W-:Y:S01]  /*41390*/  VIADD R188, R188, UR34 ;  /* 0x00000022bcbc7c36 */ /* 0x001fe20008000000 */
[----:B------:R-:W-:Y:S02]  /*413a0*/  ULDC.64 UR34, c[0x0][0x228] ;  /* 0x00008a0000227ab9 */ /* 0x000fe40000000a00 */
[----:B------:R-:W-:Y:S01]  /*413b0*/  ISETP.LT.AND P3, PT, R3, UR34, !P1 ;  /* 0x0000002203007c0c */ /* 0x000fe2000cf61270 */
[----:B------:R-:W-:Y:S01]  /*413c0*/  VIADD R146, R0, 0x98 ;  /* 0x0000009800927836 */ /* 0x000fe20000000000 */
[----:B------:R-:W-:Y:S01]  /*413d0*/  ISETP.GE.AND P1, PT, R182, UR33, PT ;  /* 0x00000021b6007c0c */ /* 0x000fe2000bf26270 */
[----:B------:R0:W-:Y:S01]  /*413e0*/  STL [R1+0xa28], R188 ;  /* 0x000a28bc01007387 */ /* 0x0001e20000100800 */
[----:B------:R-:W-:Y:S01]  /*413f0*/  ULDC.64 UR32, c[0x0][0x228] ;  /* 0x00008a0000207ab9 */ /* 0x000fe20000000a00 */
[----:B------:R-:W-:Y:S01]  /*41400*/  VIADD R145, R0, 0x97 ;  /* 0x0000009700917836 */ /* 0x000fe20000000000 */
[----:B------:R-:W-:-:S07]  /*41410*/  ULDC UR34, c[0x0][0x228] ;  /* 0x00008a0000227ab9 */ /* 0x000fce0000000800 */
[----:B------:R-:W-:-:S04]  /*41420*/  @P3 LOP3.LUT R238, R238, 0x2000000, RZ, 0xfc, !PT ;  /* 0x02000000eeee3812 */ /* 0x000fc800078efcff */
[----:B------:R-:W-:-:S04]  /*41430*/  LOP3.LUT R238, R238, 0xffdfffff, RZ, 0xc0, !PT ;  /* 0xffdfffffeeee7812 */ /* 0x000fc800078ec0ff */
[----:B------:R-:W-:Y:S02]  /*41440*/  @P2 LOP3.LUT R238, R238, 0x200000, RZ, 0xfc, !PT ;  /* 0x00200000eeee2812 */ /* 0x000fe400078efcff */
[----:B------:R-:W-:Y:S01]  /*41450*/  ISETP.LT.AND P2, PT, R3, UR36, !P1 ;  /* 0x0000002403007c0c */ /* 0x000fe2000cf41270 */
[----:B0-----:R-:W-:Y:S01]  /*41460*/  VIADD R188, R188, UR42 ;  /* 0x0000002abcbc7c36 */ /* 0x001fe20008000000 */
[----:B------:R-:W-:Y:S01]  /*41470*/  ISETP.LT.AND P1, PT, R2, UR38, !P1 ;  /* 0x0000002602007c0c */ /* 0x000fe2000cf21270 */
[----:B------:R-:W-:Y:S01]  /*41480*/  VIADD R144, R0, 0x96 ;  /* 0x0000009600907836 */ /* 0x000fe20000000000 */
[----:B------:R-:W-:Y:S01]  /*41490*/  LOP3.LUT R238, R238, 0xfffbffff, RZ, 0xc0, !PT ;  /* 0xfffbffffeeee7812 */ /* 0x000fe200078ec0ff */
[----:B------:R-:W-:Y:S01]  /*414a0*/  ULDC UR36, c[0x0][0x228] ;  /* 0x00008a0000247ab9 */ /* 0x000fe20000000800 */
[----:B------:R0:W-:Y:S01]  /*414b0*/  STL [R1+0xa2c], R188 ;  /* 0x000a2cbc01007387 */ /* 0x0001e20000100800 */
[C---:B------:R-:W-:Y:S01]  /*414c0*/  VIADD R143, R0.reuse, 0x95 ;  /* 0x00000095008f7836 */ /* 0x040fe20000000000 */
[----:B------:R-:W-:Y:S01]  /*414d0*/  ULDC UR38, c[0x0][0x228] ;  /* 0x00008a0000267ab9 */ /* 0x000fe20000000800 */
[----:B------:R-:W-:-:S02]  /*414e0*/  VIADD R142, R0, 0x94 ;  /* 0x00000094008e7836 */ /* 0x000fc40000000000 */
[C---:B------:R-:W-:Y:S01]  /*414f0*/  VIADD R141, R0.reuse, 0x93 ;  /* 0x00000093008d7836 */ /* 0x040fe20000000000 */
[----:B------:R-:W-:Y:S01]  /*41500*/  LOP3.LUT R241, R241, 0x7fffffff, RZ, 0xc0, !PT ;  /* 0x7ffffffff1f17812 */ /* 0x000fe200078ec0ff */
[----:B------:R-:W-:Y:S01]  /*41510*/  VIADD R140, R0, 0x92 ;  /* 0x00000092008c7836 */ /* 0x000fe20000000000 */
[----:B------:R-:W-:Y:S01]  /*41520*/  @P2 LOP3.LUT R238, R238, 0x40000, RZ, 0xfc, !PT ;  /* 0x00040000eeee2812 */ /* 0x000fe200078efcff */
[C---:B------:R-:W-:Y:S02]  /*41530*/  VIADD R139, R0.reuse, 0x91 ;  /* 0x00000091008b7836 */ /* 0x040fe40000000000 */
[----:B------:R-:W-:Y:S01]  /*41540*/  VIADD R138, R0, 0x90 ;  /* 0x00000090008a7836 */ /* 0x000fe20000000000 */
[----:B------:R-:W-:Y:S01]  /*41550*/  LOP3.LUT R238, R238, 0xfffdffff, RZ, 0xc0, !PT ;  /* 0xfffdffffeeee7812 */ /* 0x000fe200078ec0ff */
[----:B0-----:R-:W-:Y:S01]  /*41560*/  VIADD R188, R188, UR40 ;  /* 0x00000028bcbc7c36 */ /* 0x001fe20008000000 */
[----:B------:R-:W-:Y:S01]  /*41570*/  ULDC.64 UR40, c[0x0][0x228] ;  /* 0x00008a0000287ab9 */ /* 0x000fe20000000a00 */
[----:B------:R-:W-:Y:S01]  /*41580*/  VIADD R137, R0, 0x8f ;  /* 0x0000008f00897836 */ /* 0x000fe20000000000 */
[----:B------:R-:W-:Y:S01]  /*41590*/  @P1 LOP3.LUT R238, R238, 0x20000, RZ, 0xfc, !PT ;  /* 0x00020000eeee1812 */ /* 0x000fe200078efcff */
[----:B------:R-:W-:Y:S01]  /*415a0*/  VIADD R136, R0, 0x8e ;  /* 0x0000008e00887836 */ /* 0x000fe20000000000 */
[----:B------:R-:W-:Y:S01]  /*415b0*/  ISETP.GE.AND P1, PT, R180, UR31, PT ;  /* 0x0000001fb4007c0c */ /* 0x000fe2000bf26270 */
[----:B------:R-:W-:-:S02]  /*415c0*/  VIADD R135, R0, 0x8d ;  /* 0x0000008d00877836 */ /* 0x000fc40000000000 */
[----:B------:R-:W-:Y:S01]  /*415d0*/  VIADD R134, R0, 0x8c ;  /* 0x0000008c00867836 */ /* 0x000fe20000000000 */
[----:B------:R-:W-:Y:S01]  /*415e0*/  ISETP.LT.AND P2, PT, R3, UR40, !P1 ;  /* 0x0000002803007c0c */ /* 0x000fe2000cf41270 */
[----:B------:R0:W-:Y:S01]  /*415f0*/  STL [R1+0xa30], R188 ;  /* 0x000a30bc01007387 */ /* 0x0001e20000100800 */
[----:B------:R-:W-:Y:S01]  /*41600*/  ISETP.LT.AND P1, PT, R2, UR32, !P1 ;  /* 0x0000002002007c0c */ /* 0x000fe2000cf21270 */
[----:B------:R-:W-:Y:S01]  /*41610*/  ULDC UR32, c[0x0][0x228] ;  /* 0x00008a0000207ab9 */ /* 0x000fe20000000800 */
[----:B------:R-:W-:Y:S01]  /*41620*/  LOP3.LUT R238, R238, 0xffffbfff, RZ, 0xc0, !PT ;  /* 0xffffbfffeeee7812 */ /* 0x000fe200078ec0ff */
[C---:B------:R-:W-:Y:S02]  /*41630*/  VIADD R133, R0.reuse, 0x8b ;  /* 0x0000008b00857836 */ /* 0x040fe40000000000 */
[C---:B------:R-:W-:Y:S02]  /*41640*/  VIADD R132, R0.reuse, 0x8a ;  /* 0x0000008a00847836 */ /* 0x040fe40000000000 */
[----:B------:R-:W-:-:S02]  /*41650*/  VIADD R131, R0, 0x89 ;  /* 0x0000008900837836 */ /* 0x000fc40000000000 */
[C---:B------:R-:W-:Y:S02]  /*41660*/  VIADD R130, R0.reuse, 0x88 ;  /* 0x0000008800827836 */ /* 0x040fe40000000000 */
[----:B------:R-:W-:Y:S01]  /*41670*/  VIADD R129, R0, 0x87 ;  /* 0x0000008700817836 */ /* 0x000fe20000000000 */
[----:B------:R-:W-:Y:S01]  /*41680*/  @P2 LOP3.LUT R238, R238, 0x4000, RZ, 0xfc, !PT ;  /* 0x00004000eeee2812 */ /* 0x000fe200078efcff */
[C---:B------:R-:W-:Y:S02]  /*41690*/  VIADD R128, R0.reuse, 0x86 ;  /* 0x0000008600807836 */ /* 0x040fe40000000000 */
[----:B------:R-:W-:Y:S01]  /*416a0*/  VIADD R127, R0, 0x85 ;  /* 0x00000085007f7836 */ /* 0x000fe20000000000 */
[----:B------:R-:W-:Y:S01]  /*416b0*/  LOP3.LUT R238, R238, 0xffffdfff, RZ, 0xc0, !PT ;  /* 0xffffdfffeeee7812 */ /* 0x000fe200078ec0ff */
[C---:B------:R-:W-:Y:S02]  /*416c0*/  VIADD R126, R0.reuse, 0x84 ;  /* 0x00000084007e7836 */ /* 0x040fe40000000000 */
[----:B------:R-:W-:Y:S01]  /*416d0*/  VIADD R125, R0, 0x83 ;  /* 0x00000083007d7836 */ /* 0x000fe20000000000 */
[----:B------:R-:W-:Y:S01]  /*416e0*/  @P1 LOP3.LUT R238, R238, 0x2000, RZ, 0xfc, !PT ;  /* 0x00002000eeee1812 */ /* 0x000fe200078efcff */
[C---:B------:R-:W-:Y:S01]  /*416f0*/  VIADD R124, R0.reuse, 0x82 ;  /* 0x00000082007c7836 */ /* 0x040fe20000000000 */
[----:B------:R-:W-:Y:S01]  /*41700*/  ISETP.GE.AND P1, PT, R187, UR7, PT ;  /* 0x00000007bb007c0c */ /* 0x000fe2000bf26270 */
[----:B------:R-:W-:Y:S01]  /*41710*/  VIADD R123, R0, 0x81 ;  /* 0x00000081007b7836 */ /* 0x000fe20000000000 */
[----:B------:R-:W-:Y:S01]  /*41720*/  LOP3.LUT R242, R242, 0x7fffffff, RZ, 0xc0, !PT ;  /* 0x7ffffffff2f27812 */ /* 0x000fe200078ec0ff */
[----:B------:R-:W-:Y:S01]  /*41730*/  VIADD R122, R0, 0x80 ;  /* 0x00000080007a7836 */ /* 0x000fe20000000000 */
[----:B------:R-:W-:Y:S01]  /*41740*/  ISETP.LT.AND P2, PT, R3, UR60, !P1 ;  /* 0x0000003c03007c0c */ /* 0x000fe2000cf41270 */
[----:B0-----:R-:W-:Y:S01]  /*41750*/  VIADD R188, R188, UR54 ;  /* 0x00000036bcbc7c36 */ /* 0x001fe20008000000 */
[----:B------:R-:W-:Y:S01]  /*41760*/  ISETP.LT.AND P1, PT, R2, UR5, !P1 ;  /* 0x0000000502007c0c */ /* 0x000fe2000cf21270 */
[----:B------:R-:W-:Y:S01]  /*41770*/  ULDC UR54, c[0x0][0x228] ;  /* 0x00008a0000367ab9 */ /* 0x000fe20000000800 */
[----:B------:R-:W-:Y:S01]  /*41780*/  LOP3.LUT R238, R238, 0xfbffffff, RZ, 0xc0, !PT ;  /* 0xfbffffffeeee7812 */ /* 0x000fe200078ec0ff */
[C---:B------:R-:W-:Y:S01]  /*41790*/  VIADD R121, R0.reuse, 0x7f ;  /* 0x0000007f00797836 */ /* 0x040fe20000000000 */
[----:B------:R-:W-:Y:S01]  /*417a0*/  ULDC UR60, c[0x0][0x228] ;  /* 0x00008a00003c7ab9 */ /* 0x000fe20000000800 */
[----:B------:R-:W-:-:S02]  /*417b0*/  VIADD R120, R0, 0x7e ;  /* 0x0000007e00787836 */ /* 0x000fc40000000000 */
[C---:B------:R-:W-:Y:S02]  /*417c0*/  VIADD R119, R0.reuse, 0x7d ;  /* 0x0000007d00777836 */ /* 0x040fe40000000000 */
[C---:B------:R-:W-:Y:S02]  /*417d0*/  VIADD R118, R0.reuse, 0x7c ;  /* 0x0000007c00767836 */ /* 0x040fe40000000000 */
[----:B------:R-:W-:Y:S01]  /*417e0*/  VIADD R117, R0, 0x7b ;  /* 0x0000007b00757836 */ /* 0x000fe20000000000 */
[----:B------:R-:W-:Y:S01]  /*417f0*/  @P2 LOP3.LUT R238, R238, 0x4000000, RZ, 0xfc, !PT ;  /* 0x04000000eeee2812 */ /* 0x000fe200078efcff */
[C---:B------:R-:W-:Y:S02]  /*41800*/  VIADD R116, R0.reuse, 0x7a ;  /* 0x0000007a00747836 */ /* 0x040fe40000000000 */
[----:B------:R-:W-:Y:S01]  /*41810*/  VIADD R115, R0, 0x79 ;  /* 0x0000007900737836 */ /* 0x000fe20000000000 */
[----:B------:R-:W-:Y:S01]  /*41820*/  LOP3.LUT R238, R238, 0xfeffffff, RZ, 0xc0, !PT ;  /* 0xfeffffffeeee7812 */ /* 0x000fe200078ec0ff */
[----:B------:R-:W-:-:S02]  /*41830*/  VIADD R114, R0, 0x78 ;  /* 0x0000007800727836 */ /* 0x000fc40000000000 */
[----:B------:R-:W-:Y:S01]  /*41840*/  VIADD R113, R0, 0x77 ;  /* 0x0000007700717836 */ /* 0x000fe20000000000 */
[----:B------:R-:W-:Y:S01]  /*41850*/  @P1 LOP3.LUT R238, R238, 0x1000000, RZ, 0xfc, !PT ;  /* 0x01000000eeee1812 */ /* 0x000fe200078efcff */
[----:B------:R-:W-:Y:S01]  /*41860*/  VIADD R112, R0, 0x76 ;  /* 0x0000007600707836 */ /* 0x000fe20000000000 */
[----:B------:R-:W-:Y:S01]  /*41870*/  ISETP.GE.AND P1, PT, R185, UR17, PT ;  /* 0x00000011b9007c0c */ /* 0x000fe2000bf26270 */
[----:B------:R-:W-:Y:S01]  /*41880*/  ULDC.64 UR42, c[0x0][0x228] ;  /* 0x00008a00002a7ab9 */ /* 0x000fe20000000a00 */
[----:B------:R-:W-:Y:S01]  /*41890*/  ISETP.GE.AND P0, PT, R2, UR4, PT ;  /* 0x0000000402007c0c */ /* 0x000fe2000bf06270 */
[----:B------:R-:W-:Y:S01]  /*418a0*/  VIADD R111, R0, 0x75 ;  /* 0x00000075006f7836 */ /* 0x000fe20000000000 */
[----:B------:R-:W-:Y:S01]  /*418b0*/  ISETP.LT.AND P3, PT, R3, UR6, !P1 ;  /* 0x0000000603007c0c */ /* 0x000fe2000cf61270 */
[----:B------:R-:W-:Y:S01]  /*418c0*/  ULDC.64 UR6, c[0x0][0x228] ;  /* 0x00008a0000067ab9 */ /* 0x000fe20000000a00 */
[----:B------:R-:W-:Y:S01]  /*418d0*/  ISETP.LT.AND P2, PT, R2, UR8, !P1 ;  /* 0x0000000802007c0c */ /* 0x000fe2000cf41270 */
[----:B------:R-:W-:Y:S01]  /*418e0*/  ULDC UR40, c[0x0][0x228] ;  /* 0x00008a0000287ab9 */ /* 0x000fe20000000800 */
[----:B------:R-:W-:Y:S01]  /*418f0*/  LOP3.LUT R238, R238, 0xff7fffff, RZ, 0xc0, !PT ;  /* 0xff7fffffeeee7812 */ /* 0x000fe200078ec0ff */
[----:B------:R-:W-:Y:S01]  /*41900*/  VIADD R110, R0, 0x74 ;  /* 0x00000074006e7836 */ /* 0x000fe20000000000 */
[----:B------:R-:W-:Y:S01]  /*41910*/  ISETP.GE.AND P1, PT, R183, UR21, PT ;  /* 0x00000015b7007c0c */ /* 0x000fe2000bf26270 */
[----:B------:R-:W-:-:S06]  /*41920*/  ULDC UR5, c[0x0][0x228] ;  /* 0x00008a0000057ab9 */ /* 0x000fcc0000000800 */
[----:B------:R-:W-:Y:S02]  /*41930*/  @P3 LOP3.LUT R238, R238, 0x800000, RZ, 0xfc, !PT ;  /* 0x00800000eeee3812 */ /* 0x000fe400078efcff */
[----:B------:R-:W-:Y:S01]  /*41940*/  ISETP.LT.AND P3, PT, R3, UR9, !P1 ;  /* 0x0000000903007c0c */ /* 0x000fe2000cf61270 */
[----:B------:R-:W-:Y:S01]  /*41950*/  ULDC.64 UR8, c[0x0][0x228] ;  /* 0x00008a0000087ab9 */ /* 0x000fe20000000a00 */
[----:B------:R-:W-:-:S04]  /*41960*/  LOP3.LUT R238, R238, 0xffbfffff, RZ, 0xc0, !PT ;  /* 0xffbfffffeeee7812 */ /* 0x000fc800078ec0ff */
[----:B------:R-:W-:Y:S02]  /*41970*/  @P2 LOP3.LUT R238, R238, 0x400000, RZ, 0xfc, !PT ;  /* 0x00400000eeee2812 */ /* 0x000fe400078efcff */
[----:B------:R-:W-:Y:S01]  /*41980*/  ISETP.LT.AND P2, PT, R2, UR10, !P1 ;  /* 0x0000000a02007c0c */ /* 0x000fe2000cf41270 */
[----:B------:R-:W-:Y:S01]  /*41990*/  ULDC.64 UR10, c[0x0][0x228] ;  /* 0x00008a00000a7ab9 */ /* 0x000fe20000000a00 */
[----:B------:R-:W-:Y:S02]  /*419a0*/  LOP3.LUT R238, R238, 0xffefffff, RZ, 0xc0, !PT ;  /* 0xffefffffeeee7812 */ /* 0x000fe400078ec0ff */
[----:B------:R-:W-:Y:S02]  /*419b0*/  ISETP.GE.AND P1, PT, R181, UR27, PT ;  /* 0x0000001bb5007c0c */ /* 0x000fe4000bf26270 */
[----:B------:R-:W-:Y:S02]  /*419c0*/  @P3 LOP3.LUT R238, R238, 0x100000, RZ, 0xfc, !PT ;  /* 0x00100000eeee3812 */ /* 0x000fe400078efcff */
[----:B------:R-:W-:-:S02]  /*419d0*/  ISETP.LT.AND P3, PT, R3, UR12, !P1 ;  /* 0x0000000c03007c0c */ /* 0x000fc4000cf61270 */
        /* <DEDUP_REMOVED lines=12> */
[----:B------:R-:W-:-:S04]  /*41aa0*/  LOP3.LUT R238, R238, 0xffffefff, RZ, 0xc0, !PT ;  /* 0xffffefffeeee7812 */ /* 0x000fc800078ec0ff */
[----:B------:R-:W-:Y:S02]  /*41ab0*/  @P3 LOP3.LUT R238, R238, 0x1000, RZ, 0xfc, !PT ;  /* 0x00001000eeee3812 */ /* 0x000fe400078efcff */
[----:B------:R-:W-:Y:S01]  /*41ac0*/  ISETP.GE.AND P1, PT, R178, UR35, PT ;  /* 0x00000023b2007c0c */ /* 0x000fe2000bf26270 */
[----:B------:R-:W-:Y:S01]  /*41ad0*/  ULDC UR35, c[0x0][0x228] ;  /* 0x00008a0000237ab9 */ /* 0x000fe20000000800 */
[----:B------:R-:W-:-:S04]  /*41ae0*/  LOP3.LUT R238, R238, 0xfffff7ff, RZ, 0xc0, !PT ;  /* 0xfffff7ffeeee7812 */ /* 0x000fc800078ec0ff */
[----:B------:R-:W-:Y:S02]  /*41af0*/  @P2 LOP3.LUT R238, R238, 0x800, RZ, 0xfc, !PT ;  /* 0x00000800eeee2812 */ /* 0x000fe400078efcff */
[----:B------:R-:W-:Y:S02]  /*41b00*/  ISETP.LT.AND P2, PT, R3, UR6, !P1 ;  /* 0x0000000603007c0c */ /* 0x000fe4000cf41270 */
[----:B------:R-:W-:Y:S01]  /*41b10*/  ISETP.LT.AND P1, PT, R2, UR61, !P1 ;  /* 0x0000003d02007c0c */ /* 0x000fe2000cf21270 */
[----:B------:R-:W-:Y:S01]  /*41b20*/  ULDC UR61, c[0x0][0x228] ;  /* 0x00008a00003d7ab9 */ /* 0x000fe20000000800 */
[----:B------:R-:W-:-:S09]  /*41b30*/  LOP3.LUT R238, R238, 0xfffffbff, RZ, 0xc0, !PT ;  /* 0xfffffbffeeee7812 */ /* 0x000fd200078ec0ff */
[----:B------:R-:W-:-:S04]  /*41b40*/  @P2 LOP3.LUT R238, R238, 0x400, RZ, 0xfc, !PT ;  /* 0x00000400eeee2812 */ /* 0x000fc800078efcff */
[----:B------:R-:W-:-:S04]  /*41b50*/  LOP3.LUT R238, R238, 0xfffffdff, RZ, 0xc0, !PT ;  /* 0xfffffdffeeee7812 */ /* 0x000fc800078ec0ff */
[----:B------:R-:W-:Y:S02]  /*41b60*/  @P1 LOP3.LUT R238, R238, 0x200, RZ, 0xfc, !PT ;  /* 0x00000200eeee1812 */ /* 0x000fe400078efcff */
[----:B------:R-:W-:Y:S01]  /*41b70*/  ISETP.GE.AND P1, PT, R177, UR29, PT ;  /* 0x0000001db1007c0c */ /* 0x000fe2000bf26270 */
[----:B------:R-:W-:-:S03]  /*41b80*/  ULDC.64 UR28, c[0x0][0x228] ;  /* 0x00008a00001c7ab9 */ /* 0x000fc60000000a00 */
[----:B------:R-:W-:Y:S02]  /*41b90*/  ISETP.LT.AND P3, PT, R3, UR8, !P1 ;  /* 0x0000000803007c0c */ /* 0x000fe4000cf61270 */
[----:B------:R-:W-:Y:S01]  /*41ba0*/  ISETP.LT.AND P2, PT, R2, UR26, !P1 ;  /* 0x0000001a02007c0c */ /* 0x000fe2000cf41270 */
[----:B------:R-:W-:Y:S01]  /*41bb0*/  ULDC UR26, c[0x0][0x228] ;  /* 0x00008a00001a7ab9 */ /* 0x000fe20000000800 */
[----:B------:R-:W-:Y:S02]  /*41bc0*/  LOP3.LUT R238, R238, 0xfffffeff, RZ, 0xc0, !PT ;  /* 0xfffffeffeeee7812 */ /* 0x000fe400078ec0ff */
[----:B------:R-:W-:Y:S01]  /*41bd0*/  ISETP.GE.AND P1, PT, R176, UR37, PT ;  /* 0x00000025b0007c0c */ /* 0x000fe2000bf26270 */
[----:B------:R-:W-:-:S06]  /*41be0*/  ULDC UR37, c[0x0][0x228] ;  /* 0x00008a0000257ab9 */ /* 0x000fcc0000000800 */
[----:B------:R-:W-:Y:S02]  /*41bf0*/  @P3 LOP3.LUT R238, R238, 0x100, RZ, 0xfc, !PT ;  /* 0x00000100eeee3812 */ /* 0x000fe400078efcff */
[----:B------:R-:W-:Y:S02]  /*41c00*/  ISETP.LT.AND P3, PT, R3, UR10, !P1 ;  /* 0x0000000a03007c0c */ /* 0x000fe4000cf61270 */
        /* <DEDUP_REMOVED lines=17> */
[----:B------:R-:W-:Y:S01]  /*41d20*/  VIADD R109, R0, 0x73 ;  /* 0x00000073006d7836 */ /* 0x000fe20000000000 */
[----:B------:R-:W-:Y:S01]  /*41d30*/  LOP3.LUT R238, R238, 0xfffffffb, RZ, 0xc0, !PT ;  /* 0xfffffffbeeee7812 */ /* 0x000fe200078ec0ff */
[C---:B------:R-:W-:Y:S01]  /*41d40*/  VIADD R108, R0.reuse, 0x72 ;  /* 0x00000072006c7836 */ /* 0x040fe20000000000 */
[----:B------:R-:W-:Y:S01]  /*41d50*/  ISETP.LT.AND P2, PT, R3, UR14, !P1 ;  /* 0x0000000e03007c0c */ /* 0x000fe2000cf41270 */
[----:B------:R-:W-:Y:S01]  /*41d60*/  VIADD R107, R0, 0x71 ;  /* 0x00000071006b7836 */ /* 0x000fe20000000000 */
[----:B------:R-:W-:Y:S01]  /*41d70*/  ISETP.LT.AND P1, PT, R2, UR26, !P1 ;  /* 0x0000001a02007c0c */ /* 0x000fe2000cf21270 */
[----:B------:R-:W-:Y:S01]  /*41d80*/  ULDC UR26, c[0x0][0x228] ;  /* 0x00008a00001a7ab9 */ /* 0x000fe20000000800 */
[C---:B------:R-:W-:Y:S01]  /*41d90*/  ISETP.LT.AND P0, PT, R0.reuse, UR43, !P0 ;  /* 0x0000002b00007c0c */ /* 0x040fe2000c701270 */
[----:B------:R-:W-:Y:S01]  /*41da0*/  ULDC UR43, c[0x0][0x228] ;  /* 0x00008a00002b7ab9 */ /* 0x000fe20000000800 */
[----:B------:R-:W-:Y:S01]  /*41db0*/  LOP3.LUT R243, R243, 0x7fffffff, RZ, 0xc0, !PT ;  /* 0x7ffffffff3f37812 */ /* 0x000fe200078ec0ff */
        /* <DEDUP_REMOVED lines=11> */
[C---:B------:R-:W-:Y:S01]  /*41e70*/  VIADD R98, R0.reuse, 0x68 ;  /* 0x0000006800627836 */ /* 0x040fe20000000000 */
[----:B------:R-:W-:Y:S01]  /*41e80*/  ISETP.GE.AND P1, PT, R173, UR33, PT ;  /* 0x00000021ad007c0c */ /* 0x000fe2000bf26270 */
[C---:B------:R-:W-:Y:S02]  /*41e90*/  VIADD R97, R0.reuse, 0x67 ;  /* 0x0000006700617836 */ /* 0x040fe40000000000 */
[C---:B------:R-:W-:Y:S01]  /*41ea0*/  VIADD R96, R0.reuse, 0x66 ;  /* 0x0000006600607836 */ /* 0x040fe20000000000 */
[----:B------:R-:W-:Y:S01]  /*41eb0*/  ISETP.LT.AND P2, PT, R3, UR16, !P1 ;  /* 0x0000001003007c0c */ /* 0x000fe2000cf41270 */
[----:B------:R-:W-:Y:S01]  /*41ec0*/  VIADD R95, R0, 0x65 ;  /* 0x00000065005f7836 */ /* 0x000fe20000000000 */
[----:B------:R-:W-:Y:S01]  /*41ed0*/  ISETP.LT.AND P1, PT, R2, UR26, !P1 ;  /* 0x0000001a02007c0c */ /* 0x000fe2000cf21270 */
[----:B------:R-:W-:Y:S01]  /*41ee0*/  ULDC.64 UR26, c[0x0][0x228] ;  /* 0x00008a00001a7ab9 */ /* 0x000fe20000000a00 */
[----:B------:R-:W-:Y:S01]  /*41ef0*/  LOP3.LUT R238, R238, 0xfffffffe, RZ, 0xc0, !PT ;  /* 0xfffffffeeeee7812 */ /* 0x000fe200078ec0ff */
[----:B------:R-:W-:-:S02]  /*41f00*/  VIADD R94, R0, 0x64 ;  /* 0x00000064005e7836 */ /* 0x000fc40000000000 */
[----:B------:R-:W-:Y:S01]  /*41f10*/  VIADD R93, R0, 0x63 ;  /* 0x00000063005d7836 */ /* 0x000fe20000000000 */
[----:B------:R-:W-:Y:S01]  /*41f20*/  LOP3.LUT R244, R244, 0x7fffffff, RZ, 0xc0, !PT ;  /* 0x7ffffffff4f47812 */ /* 0x000fe200078ec0ff */
[----:B------:R-:W-:Y:S01]  /*41f30*/  VIADD R92, R0, 0x62 ;  /* 0x00000062005c7836 */ /* 0x000fe20000000000 */
[----:B------:R-:W-:-:S05]  /*41f40*/  ULDC UR41, c[0x0][0x228] ;  /* 0x00008a0000297ab9 */ /* 0x000fca0000000800 */
[----:B------:R-:W-:Y:S02]  /*41f50*/  @P1 LOP3.LUT R239, R239, 0x80000000, RZ, 0xfc, !PT ;  /* 0x80000000efef1812 */ /* 0x000fe400078efcff */
[----:B------:R-:W-:Y:S01]  /*41f60*/  ISETP.GE.AND P1, PT, R172, UR7, PT ;  /* 0x00000007ac007c0c */ /* 0x000fe2000bf26270 */
[----:B------:R-:W-:Y:S01]  /*41f70*/  ULDC.64 UR6, c[0x0][0x228] ;  /* 0x00008a0000067ab9 */ /* 0x000fe20000000a00 */
        /* <DEDUP_REMOVED lines=42> */
[----:B------:R-:W-:-:S06]  /*42220*/  ULDC.64 UR16, c[0x0][0x228] ;  /* 0x00008a0000107ab9 */ /* 0x000fcc0000000a00 */
[----:B------:R-:W-:Y:S02]  /*42230*/  @P3 LOP3.LUT R239, R239, 0x400000, RZ, 0xfc, !PT ;  /* 0x00400000efef3812 */ /* 0x000fe400078efcff */
[----:B------:R-:W-:Y:S02]  /*42240*/  ISETP.LT.AND P3, PT, R3, UR14, !P1 ;  /* 0x0000000e03007c0c */ /* 0x000fe4000cf61270 */
[----:B------:R-:W-:-:S04]  /*42250*/  LOP3.LUT R239, R239, 0xffdfffff, RZ, 0xc0, !PT ;  /* 0xffdfffffefef7812 */ /* 0x000fc800078ec0ff */
[----:B------:R-:W-:Y:S02]  /*42260*/  @P2 LOP3.LUT R239, R239, 0x200000, RZ, 0xfc, !PT ;  /* 0x00200000efef2812 */ /* 0x000fe400078efcff */
[----:B------:R-:W-:Y:S01]  /*42270*/  ISETP.LT.AND P2, PT, R2, UR19, !P1 ;  /* 0x0000001302007c0c */ /* 0x000fe2000cf41270 */
[----:B------:R-:W-:Y:S01]  /*42280*/  ULDC.64 UR18, c[0x0][0x228] ;  /* 0x00008a0000127ab9 */ /* 0x000fe20000000a00 */
[----:B------:R-:W-:Y:S02]  /*42290*/  LOP3.LUT R239, R239, 0xffefffff, RZ, 0xc0, !PT ;  /* 0xffefffffefef7812 */ /* 0x000fe400078ec0ff */
[----:B------:R-:W-:Y:S01]  /*422a0*/  ISETP.GE.AND P1, PT, R166, UR27, PT ;  /* 0x0000001ba6007c0c */ /* 0x000fe2000bf26270 */
[----:B------:R-:W-:Y:S01]  /*422b0*/  ULDC.64 UR26, c[0x0][0x228] ;  /* 0x00008a00001a7ab9 */ /* 0x000fe20000000a00 */
[----:B------:R-:W-:Y:S02]  /*422c0*/  @P3 LOP3.LUT R239, R239, 0x100000, RZ, 0xfc, !PT ;  /* 0x00100000efef3812 */ /* 0x000fe400078efcff */
[----:B------:R-:W-:-:S02]  /*422d0*/  ISETP.LT.AND P3, PT, R3, UR16, !P1 ;  /* 0x0000001003007c0c */ /* 0x000fc4000cf61270 */
        /* <DEDUP_REMOVED lines=11> */
[----:B------:R-:W-:Y:S02]  /*42390*/  ISETP.LT.AND P2, PT, R2, UR22, !P1 ;  /* 0x0000001602007c0c */ /* 0x000fe4000cf41270 */
        /* <DEDUP_REMOVED lines=8> */
[----:B------:R-:W-:Y:S01]  /*42420*/  ULDC UR44, c[0x0][0x228] ;  /* 0x00008a00002c7ab9 */ /* 0x000fe20000000800 */
[----:B------:R-:W-:-:S04]  /*42430*/  LOP3.LUT R239, R239, 0xffffbfff, RZ, 0xc0, !PT ;  /* 0xffffbfffefef7812 */ /* 0x000fc800078ec0ff */
[----:B------:R-:W-:Y:S02]  /*42440*/  @P3 LOP3.LUT R239, R239, 0x4000, RZ, 0xfc, !PT ;  /* 0x00004000efef3812 */ /* 0x000fe400078efcff */
[----:B------:R-:W-:Y:S01]  /*42450*/  ISETP.GE.AND P1, PT, R163, UR11, PT ;  /* 0x0000000ba3007c0c */ /* 0x000fe2000bf26270 */
[----:B------:R-:W-:Y:S01]  /*42460*/  ULDC.64 UR10, c[0x0][0x228] ;  /* 0x00008a00000a7ab9 */ /* 0x000fe20000000a00 */
[----:B------:R-:W-:-:S04]  /*42470*/  LOP3.LUT R239, R239, 0xffffdfff, RZ, 0xc0, !PT ;  /* 0xffffdfffefef7812 */ /* 0x000fc800078ec0ff */
[----:B------:R-:W-:Y:S02]  /*42480*/  @P2 LOP3.LUT R239, R239, 0x2000, RZ, 0xfc, !PT ;  /* 0x00002000efef2812 */ /* 0x000fe400078efcff */
[----:B------:R-:W-:Y:S02]  /*42490*/  ISETP.LT.AND P2, PT, R3, UR8, !P1 ;  /* 0x0000000803007c0c */ /* 0x000fe4000cf41270 */
[----:B------:R-:W-:Y:S01]  /*424a0*/  ISETP.LT.AND P1, PT, R2, UR45, !P1 ;  /* 0x0000002d02007c0c */ /* 0x000fe2000cf21270 */
[C---:B------:R-:W-:Y:S01]  /*424b0*/  VIADD R91, R0.reuse, 0x61 ;  /* 0x00000061005b7836 */ /* 0x040fe20000000000 */
[----:B------:R-:W-:Y:S01]  /*424c0*/  LOP3.LUT R239, R239, 0xffffefff, RZ, 0xc0, !PT ;  /* 0xffffefffefef7812 */ /* 0x000fe200078ec0ff */
[----:B------:R-:W-:Y:S01]  /*424d0*/  VIADD R90, R0, 0x60 ;  /* 0x00000060005a7836 */ /* 0x000fe20000000000 */
[----:B------:R-:W-:-:S07]  /*424e0*/  ULDC UR45, c[0x0][0x228] ;  /* 0x00008a00002d7ab9 */ /* 0x000fce0000000800 */
[----:B------:R-:W-:-:S04]  /*424f0*/  @P2 LOP3.LUT R239, R239, 0x1000, RZ, 0xfc, !PT ;  /* 0x00001000efef2812 */ /* 0x000fc800078efcff */
[----:B------:R-:W-:-:S04]  /*42500*/  LOP3.LUT R239, R239, 0xfffff7ff, RZ, 0xc0, !PT ;  /* 0xfffff7ffefef7812 */ /* 0x000fc800078ec0ff */
[----:B------:R-:W-:Y:S02]  /*42510*/  @P1 LOP3.LUT R239, R239, 0x800, RZ, 0xfc, !PT ;  /* 0x00000800efef1812 */ /* 0x000fe400078efcff */
[----:B------:R-:W-:Y:S01]  /*42520*/  ISETP.GE.AND P1, PT, R162, UR13, PT ;  /* 0x0000000da2007c0c */ /* 0x000fe2000bf26270 */
[----:B------:R-:W-:-:S03]  /*42530*/  ULDC.64 UR12, c[0x0][0x228] ;  /* 0x00008a00000c7ab9 */ /* 0x000fc60000000a00 */
[----:B------:R-:W-:Y:S02]  /*42540*/  ISETP.LT.AND P2, PT, R3, UR10, !P1 ;  /* 0x0000000a03007c0c */ /* 0x000fe4000cf41270 */
[----:B------:R-:W-:Y:S01]  /*42550*/  ISETP.LT.AND P1, PT, R2, UR46, !P1 ;  /* 0x0000002e02007c0c */ /* 0x000fe2000cf21270 */
[----:B------:R-:W-:Y:S01]  /*42560*/  VIADD R89, R0, 0x5f ;  /* 0x0000005f00597836 */ /* 0x000fe20000000000 */
[----:B------:R-:W-:Y:S01]  /*42570*/  LOP3.LUT R239, R239, 0xfffffbff, RZ, 0xc0, !PT ;  /* 0xfffffbffefef7812 */ /* 0x000fe200078ec0ff */
[----:B------:R-:W-:-:S08]  /*42580*/  ULDC UR46, c[0x0][0x228] ;  /* 0x00008a00002e7ab9 */ /* 0x000fd00000000800 */
        /* <DEDUP_REMOVED lines=16> */
[C---:B------:R-:W-:Y:S01]  /*42690*/  VIADD R88, R0.reuse, 0x5e ;  /* 0x0000005e00587836 */ /* 0x040fe20000000000 */
[----:B------:R-:W-:Y:S01]  /*426a0*/  LOP3.LUT R239, R239, 0xffffffbf, RZ, 0xc0, !PT ;  /* 0xffffffbfefef7812 */ /* 0x000fe200078ec0ff */
[C---:B------:R-:W-:Y:S02]  /*426b0*/  VIADD R87, R0.reuse, 0x5d ;  /* 0x0000005d00577836 */ /* 0x040fe40000000000 */
[C---:B------:R-:W-:Y:S02]  /*426c0*/  VIADD R86, R0.reuse, 0x5c ;  /* 0x0000005c00567836 */ /* 0x040fe40000000000 */
[C---:B------:R-:W-:Y:S02]  /*426d0*/  VIADD R85, R0.reuse, 0x5b ;  /* 0x0000005b00557836 */ /* 0x040fe40000000000 */
[----:B------:R-:W-:-:S02]  /*426e0*/  VIADD R84, R0, 0x5a ;  /* 0x0000005a00547836 */ /* 0x000fc40000000000 */
[C---:B------:R-:W-:Y:S01]  /*426f0*/  VIADD R83, R0.reuse, 0x59 ;  /* 0x0000005900537836 */ /* 0x040fe20000000000 */
[----:B------:R-:W-:Y:S01]  /*42700*/  @P2 LOP3.LUT R239, R239, 0x40, RZ, 0xfc, !PT ;  /* 0x00000040efef2812 */ /* 0x000fe200078efcff */
[C---:B------:R-:W-:Y:S02]  /*42710*/  VIADD R82, R0.reuse, 0x58 ;  /* 0x0000005800527836 */ /* 0x040fe40000000000 */
[C---:B------:R-:W-:Y:S01]  /*42720*/  VIADD R81, R0.reuse, 0x57 ;  /* 0x0000005700517836 */ /* 0x040fe20000000000 */
[----:B------:R-:W-:Y:S01]  /*42730*/  LOP3.LUT R239, R239, 0xffffffdf, RZ, 0xc0, !PT ;  /* 0xffffffdfefef7812 */ /* 0x000fe200078ec0ff */
[C---:B------:R-:W-:Y:S02]  /*42740*/  VIADD R80, R0.reuse, 0x56 ;  /* 0x0000005600507836 */ /* 0x040fe40000000000 */
[C---:B------:R-:W-:Y:S01]  /*42750*/  VIADD R79, R0.reuse, 0x55 ;  /* 0x00000055004f7836 */ /* 0x040fe20000000000 */
[----:B------:R-:W-:Y:S01]  /*42760*/  @P1 LOP3.LUT R239, R239, 0x20, RZ, 0xfc, !PT ;  /* 0x00000020efef1812 */ /* 0x000fe200078efcff */
[C---:B------:R-:W-:Y:S01]  /*42770*/  VIADD R78, R0.reuse, 0x54 ;  /* 0x00000054004e7836 */ /* 0x040fe20000000000 */
[----:B------:R-:W-:Y:S01]  /*42780*/  ISETP.GE.AND P1, PT, R159, UR19, PT ;  /* 0x000000139f007c0c */ /* 0x000fe2000bf26270 */
[----:B------:R-:W-:Y:S01]  /*42790*/  ULDC.64 UR18, c[0x0][0x228] ;  /* 0x00008a0000127ab9 */ /* 0x000fe20000000a00 */
[C---:B------:R-:W-:Y:S01]  /*427a0*/  VIADD R77, R0.reuse, 0x53 ;  /* 0x00000053004d7836 */ /* 0x040fe20000000000 */
[----:B------:R-:W-:Y:S01]  /*427b0*/  LOP3.LUT R245, R245, 0x7fffffff, RZ, 0xc0, !PT ;  /* 0x7ffffffff5f57812 */ /* 0x000fe200078ec0ff */
[C---:B------:R-:W-:Y:S01]  /*427c0*/  VIADD R76, R0.reuse, 0x52 ;  /* 0x00000052004c7836 */ /* 0x040fe20000000000 */
[----:B------:R-:W-:Y:S01]  /*427d0*/  ISETP.LT.AND P2, PT, R3, UR16, !P1 ;  /* 0x0000001003007c0c */ /* 0x000fe2000cf41270 */
[----:B------:R-:W-:Y:S01]  /*427e0*/  VIADD R75, R0, 0x51 ;  /* 0x00000051004b7836 */ /* 0x000fe20000000000 */
[----:B------:R-:W-:Y:S01]  /*427f0*/  ISETP.LT.AND P1, PT, R2, UR49, !P1 ;  /* 0x0000003102007c0c */ /* 0x000fe2000cf21270 */
[C---:B------:R-:W-:Y:S01]  /*42800*/  VIADD R74, R0.reuse, 0x50 ;  /* 0x00000050004a7836 */ /* 0x040fe20000000000 */
[----:B------:R-:W-:Y:S01]  /*42810*/  LOP3.LUT R239, R239, 0xffffffef, RZ, 0xc0, !PT ;  /* 0xffffffefefef7812 */ /* 0x000fe200078ec0ff */
[----:B------:R-:W-:-:S02]  /*42820*/  VIADD R73, R0, 0x4f ;  /* 0x0000004f00497836 */ /* 0x000fc40000000000 */
[C---:B------:R-:W-:Y:S02]  /*42830*/  VIADD R72, R0.reuse, 0x4e ;  /* 0x0000004e00487836 */ /* 0x040fe40000000000 */
[C---:B------:R-:W-:Y:S02]  /*42840*/  VIADD R71, R0.reuse, 0x4d ;  /* 0x0000004d00477836 */ /* 0x040fe40000000000 */
[C---:B------:R-:W-:Y:S02]  /*42850*/  VIADD R70, R0.reuse, 0x4c ;  /* 0x0000004c00467836 */ /* 0x040fe40000000000 */
[C---:B------:R-:W-:Y:S01]  /*42860*/  VIADD R69, R0.reuse, 0x4b ;  /* 0x0000004b00457836 */ /* 0x040fe20000000000 */
[----:B------:R-:W-:Y:S01]  /*42870*/  @P2 LOP3.LUT R239, R239, 0x10, RZ, 0xfc, !PT ;  /* 0x00000010efef2812 */ /* 0x000fe200078efcff */
[C---:B------:R-:W-:Y:S02]  /*42880*/  VIADD R68, R0.reuse, 0x4a ;  /* 0x0000004a00447836 */ /* 0x040fe40000000000 */
[C---:B------:R-:W-:Y:S01]  /*42890*/  VIADD R67, R0.reuse, 0x49 ;  /* 0x0000004900437836 */ /* 0x040fe20000000000 */
[----:B------:R-:W-:Y:S01]  /*428a0*/  LOP3.LUT R239, R239, 0xfffffff7, RZ, 0xc0, !PT ;  /* 0xfffffff7efef7812 */ /* 0x000fe200078ec0ff */
[----:B------:R-:W-:-:S02]  /*428b0*/  VIADD R66, R0, 0x48 ;  /* 0x0000004800427836 */ /* 0x000fc40000000000 */
[C---:B------:R-:W-:Y:S01]  /*428c0*/  VIADD R65, R0.reuse, 0x47 ;  /* 0x0000004700417836 */ /* 0x040fe20000000000 */
[----:B------:R-:W-:Y:S01]  /*428d0*/  @P1 LOP3.LUT R239, R239, 0x8, RZ, 0xfc, !PT ;  /* 0x00000008efef1812 */ /* 0x000fe200078efcff */
[----:B------:R-:W-:Y:S01]  /*428e0*/  VIADD R64, R0, 0x46 ;  /* 0x0000004600407836 */ /* 0x000fe20000000000 */
[----:B------:R-:W-:Y:S01]  /*428f0*/  ISETP.GE.AND P1, PT, R158, UR7, PT ;  /* 0x000000079e007c0c */ /* 0x000fe2000bf26270 */
[----:B------:R-:W-:Y:S01]  /*42900*/  ULDC.64 UR6, c[0x0][0x228] ;  /* 0x00008a0000067ab9 */ /* 0x000fe20000000a00 */
[C---:B------:R-:W-:Y:S02]  /*42910*/  VIADD R63, R0.reuse, 0x45 ;  /* 0x00000045003f7836 */ /* 0x040fe40000000000 */
[C---:B------:R-:W-:Y:S01]  /*42920*/  VIADD R62, R0.reuse, 0x44 ;  /* 0x00000044003e7836 */ /* 0x040fe20000000000 */
[----:B------:R-:W-:Y:S01]  /*42930*/  ISETP.LT.AND P2, PT, R3, UR18, !P1 ;  /* 0x0000001203007c0c */ /* 0x000fe2000cf41270 */
[----:B------:R-:W-:Y:S01]  /*42940*/  VIADD R61, R0, 0x43 ;  /* 0x00000043003d7836 */ /* 0x000fe20000000000 */
[----:B------:R-:W-:Y:S01]  /*42950*/  ISETP.LT.AND P1, PT, R2, UR50, !P1 ;  /* 0x0000003202007c0c */ /* 0x000fe2000cf21270 */
[----:B------:R-:W-:Y:S01]  /*42960*/  ULDC UR50, c[0x0][0x228] ;  /* 0x00008a0000327ab9 */ /* 0x000fe20000000800 */
[----:B------:R-:W-:Y:S01]  /*42970*/  LOP3.LUT R239, R239, 0xfffffffb, RZ, 0xc0, !PT ;  /* 0xfffffffbefef7812 */ /* 0x000fe200078ec0ff */
[----:B------:R-:W-:Y:S01]  /*42980*/  VIADD R60, R0, 0x42 ;  /* 0x00000042003c7836 */ /* 0x000fe20000000000 */
[----:B------:R-:W-:Y:S01]  /*42990*/  LOP3.LUT R246, R246, 0x7fffffff, RZ, 0xc0, !PT ;  /* 0x7ffffffff6f67812 */ /* 0x000fe200078ec0ff */
[----:B------:R-:W-:Y:S01]  /*429a0*/  ULDC UR49, c[0x0][0x228] ;  /* 0x00008a0000317ab9 */ /* 0x000fe20000000800 */
[----:B------:R-:W-:Y:S01]  /*429b0*/  VIADD R59, R0, 0x41 ;  /* 0x00000041003b7836 */ /* 0x000fe20000000000 */
[----:B------:R-:W-:-:S04]  /*429c0*/  ULDC UR48, c[0x0][0x228] ;  /* 0x00008a0000307ab9 */ /* 0x000fc80000000800 */
[----:B------:R-:W-:-:S04]  /*429d0*/  @P2 LOP3.LUT R239, R239, 0x4, RZ, 0xfc, !PT ;  /* 0x00000004efef2812 */ /* 0x000fc800078efcff */
[----:B------:R-:W-:-:S04]  /*429e0*/  LOP3.LUT R239, R239, 0xfffffffd, RZ, 0xc0, !PT ;  /* 0xfffffffdefef7812 */ /* 0x000fc800078ec0ff */
[----:B------:R-:W-:Y:S02]  /*429f0*/  @P1 LOP3.LUT R239, R239, 0x2, RZ, 0xfc, !PT ;  /* 0x00000002efef1812 */ /* 0x000fe400078efcff */
[----:B------:R-:W-:Y:S01]  /*42a00*/  ISETP.GE.AND P1, PT, R157, UR9, PT ;  /* 0x000000099d007c0c */ /* 0x000fe2000bf26270 */
[----:B------:R-:W-:-:S03]  /*42a10*/  ULDC.64 UR8, c[0x0][0x228] ;  /* 0x00008a0000087ab9 */ /* 0x000fc60000000a00 */
[----:B------:R-:W-:Y:S01]  /*42a20*/  ISETP.LT.AND P2, PT, R3, UR6, !P1 ;  /* 0x0000000603007c0c */ /* 0x000fe2000cf41270 */
[----:B------:R-:W-:Y:S01]  /*42a30*/  ULDC UR6, c[0x0][0x228] ;  /* 0x00008a0000067ab9 */ /* 0x000fe20000000800 */
[----:B------:R-:W-:Y:S01]  /*42a40*/  ISETP.LT.AND P1, PT, R2, UR51, !P1 ;  /* 0x0000003302007c0c */ /* 0x000fe2000cf21270 */
[----:B------:R-:W-:Y:S01]  /*42a50*/  ULDC UR51, c[0x0][0x228] ;  /* 0x00008a0000337ab9 */ /* 0x000fe20000000800 */
[----:B------:R-:W-:-:S11]  /*42a60*/  LOP3.LUT R239, R239, 0xfffffffe, RZ, 0xc0, !PT ;  /* 0xfffffffeefef7812 */ /* 0x000fd600078ec0ff */
[----:B------:R-:W-:Y:S02]  /*42a70*/  @P1 LOP3.LUT R240, R240, 0x80000000, RZ, 0xfc, !PT ;  /* 0x80000000f0f01812 */ /* 0x000fe400078efcff */
[----:B------:R-:W-:Y:S01]  /*42a80*/  ISETP.GE.AND P1, PT, R156, UR11, PT ;  /* 0x0000000b9c007c0c */ /* 0x000fe2000bf26270 */
[----:B------:R-:W-:Y:S01]  /*42a90*/  ULDC.64 UR10, c[0x0][0x228] ;  /* 0x00008a00000a7ab9 */ /* 0x000fe20000000a00 */
[----:B------:R-:W-:Y:S02]  /*42aa0*/  @P2 LOP3.LUT R239, R239, 0x1, RZ, 0xfc, !PT ;  /* 0x00000001efef2812 */ /* 0x000fe400078efcff */
[----:B------:R-:W-:Y:S01]  /*42ab0*/  ISETP.LT.AND P2, PT, R3, UR8, !P1 ;  /* 0x0000000803007c0c */ /* 0x000fe2000cf41270 */
[----:B------:R-:W-:Y:S01]  /*42ac0*/  ULDC UR8, c[0x0][0x228] ;  /* 0x00008a0000087ab9 */ /* 0x000fe20000000800 */
        /* <DEDUP_REMOVED lines=47> */
[----:B------:R-:W-:-:S03]  /*42dc0*/  ULDC UR7, c[0x0][0x228] ;  /* 0x00008a0000077ab9 */ /* 0x000fc60000000800 */
        /* <DEDUP_REMOVED lines=30> */
[----:B------:R-:W-:Y:S01]  /*42fb0*/  ULDC.64 UR30, c[0x0][0x228] ;  /* 0x00008a00001e7ab9 */ /* 0x000fe20000000a00 */
        /* <DEDUP_REMOVED lines=34> */
[----:B------:R-:W-:-:S03]  /*431e0*/  ULDC.64 UR20, c[0x0][0x228] ;  /* 0x00008a0000147ab9 */ /* 0x000fc60000000a00 */
[----:B------:R-:W-:Y:S02]  /*431f0*/  ISETP.LT.AND P2, PT, R3, UR32, !P1 ;  /* 0x0000002003007c0c */ /* 0x000fe4000cf41270 */
[----:B------:R-:W-:Y:S02]  /*43200*/  ISETP.LT.AND P1, PT, R2, UR36, !P1 ;  /* 0x0000002402007c0c */ /* 0x000fe4000cf21270 */
        /* <DEDUP_REMOVED lines=8> */
[----:B------:R-:W-:Y:S02]  /*43290*/  ISETP.LT.AND P1, PT, R2, UR34, !P1 ;  /* 0x0000002202007c0c */ /* 0x000fe4000cf21270 */
        /* <DEDUP_REMOVED lines=17> */
[----:B------:R-:W-:-:S11]  /*433b0*/  LOP3.LUT R240, R240, 0xfffffffe, RZ, 0xc0, !PT ;  /* 0xfffffffef0f07812 */ /* 0x000fd600078ec0ff */
[----:B------:R-:W-:Y:S02]  /*433c0*/  @P1 LOP3.LUT R241, R241, 0x80000000, RZ, 0xfc, !PT ;  /* 0x80000000f1f11812 */ /* 0x000fe400078efcff */
[----:B------:R-:W-:Y:S01]  /*433d0*/  ISETP.GE.AND P1, PT, R140, UR23, PT ;  /* 0x000000178c007c0c */ /* 0x000fe2000bf26270 */
[----:B------:R-:W-:Y:S01]  /*433e0*/  ULDC UR23, c[0x0][0x228] ;  /* 0x00008a0000177ab9 */ /* 0x000fe20000000800 */
[----:B------:R-:W-:Y:S02]  /*433f0*/  @P2 LOP3.LUT R240, R240, 0x1, RZ, 0xfc, !PT ;  /* 0x00000001f0f02812 */ /* 0x000fe400078efcff */
[----:B------:R-:W-:Y:S02]  /*43400*/  ISETP.LT.AND P2, PT, R3, UR30, !P1 ;  /* 0x0000001e03007c0c */ /* 0x000fe4000cf41270 */
[----:B------:R-:W-:Y:S01]  /*43410*/  ISETP.LT.AND P1, PT, R2, UR35, !P1 ;  /* 0x0000002302007c0c */ /* 0x000fe2000cf21270 */
[----:B------:R-:W-:Y:S01]  /*43420*/  ULDC.64 UR34, c[0x0][0x228] ;  /* 0x00008a0000227ab9 */ /* 0x000fe20000000a00 */
[----:B------:R-:W-:-:S09]  /*43430*/  LOP3.LUT R241, R241, 0xbfffffff, RZ, 0xc0, !PT ;  /* 0xbffffffff1f17812 */ /* 0x000fd200078ec0ff */
[----:B------:R-:W-:-:S04]  /*43440*/  @P2 LOP3.LUT R241, R241, 0x40000000, RZ, 0xfc, !PT ;  /* 0x40000000f1f12812 */ /* 0x000fc800078efcff */
[----:B------:R-:W-:-:S04]  /*43450*/  LOP3.LUT R241, R241, 0xdfffffff, RZ, 0xc0, !PT ;  /* 0xdffffffff1f17812 */ /* 0x000fc800078ec0ff */
[----:B------:R-:W-:Y:S02]  /*43460*/  @P1 LOP3.LUT R241, R241, 0x20000000, RZ, 0xfc, !PT ;  /* 0x20000000f1f11812 */ /* 0x000fe400078efcff */
[----:B------:R-:W-:-:S04]  /*43470*/  ISETP.GE.AND P1, PT, R139, UR25, PT ;  /* 0x000000198b007c0c */ /* 0x000fc8000bf26270 */
        /* <DEDUP_REMOVED lines=209> */
[----:B------:R-:W-:Y:S01]  /*44190*/  ULDC UR47, c[0x0][0x228] ;  /* 0x00008a00002f7ab9 */ /* 0x000fe20000000800 */
[----:B------:R-:W-:Y:S01]  /*441a0*/  ISETP.GE.AND P1, PT, R115, UR27, PT ;  /* 0x0000001b73007c0c */ /* 0x000fe2000bf26270 */
[----:B------:R-:W-:-:S06]  /*441b0*/  ULDC.64 UR26, c[0x0][0x228] ;  /* 0x00008a00001a7ab9 */ /* 0x000fcc0000000a00 */
[----:B------:R-:W-:-:S04]  /*441c0*/  @P3 LOP3.LUT R242, R242, 0x4000, RZ, 0xfc, !PT ;  /* 0x00004000f2f23812 */ /* 0x000fc800078efcff */
        /* <DEDUP_REMOVED lines=64> */
[----:B------:R-:W-:-:S11]  /*445d0*/  LOP3.LUT R242, R242, 0xfffffffe, RZ, 0xc0, !PT ;  /* 0xfffffffef2f27812 */ /* 0x000fd600078ec0ff */
[----:B------:R-:W-:Y:S02]  /*445e0*/  @P1 LOP3.LUT R243, R243, 0x80000000, RZ, 0xfc, !PT ;  /* 0x80000000f3f31812 */ /* 0x000fe400078efcff */
[----:B------:R-:W-:Y:S01]  /*445f0*/  ISETP.GE.AND P1, PT, R108, UR27, PT ;  /* 0x0000001b6c007c0c */ /* 0x000fe2000bf26270 */
[----:B------:R-:W-:Y:S01]  /*44600*/  ULDC.64 UR26, c[0x0][0x228] ;  /* 0x00008a00001a7ab9 */ /* 0x000fe20000000a00 */
[----:B------:R-:W-:Y:S02]  /*44610*/  @P2 LOP3.LUT R242, R242, 0x1, RZ, 0xfc, !PT ;  /* 0x00000001f2f22812 */ /* 0x000fe400078efcff */
        /* <DEDUP_REMOVED lines=40> */
[----:B------:R-:W-:-:S04]  /*448a0*/  ISETP.GE.AND P1, PT, R103, UR33, PT ;  /* 0x0000002167007c0c */ /* 0x000fc8000bf26270 */
        /* <DEDUP_REMOVED lines=11> */
[----:B------:R-:W-:Y:S01]  /*44960*/  VIADD R52, R0, 0x3a ;  /* 0x0000003a00347836 */ /* 0x000fe20000000000 */
[----:B------:R-:W-:Y:S01]  /*44970*/  ISETP.LT.AND P1, PT, R2, UR9, !P1 ;  /* 0x0000000902007c0c */ /* 0x000fe2000cf21270 */
[----:B------:R-:W-:Y:S01]  /*44980*/  ULDC.64 UR8, c[0x0][0x228] ;  /* 0x00008a0000087ab9 */ /* 0x000fe20000000a00 */
[----:B------:R-:W-:Y:S01]  /*44990*/  LOP3.LUT R243, R243, 0xfffbffff, RZ, 0xc0, !PT ;  /* 0xfffbfffff3f37812 */ /* 0x000fe200078ec0ff */
[----:B------:R-:W-:-:S08]  /*449a0*/  ULDC UR6, c[0x0][0x228] ;  /* 0x00008a0000067ab9 */ /* 0x000fd00000000800 */
[----:B------:R-:W-:-:S04]  /*449b0*/  @P2 LOP3.LUT R243, R243, 0x40000, RZ, 0xfc, !PT ;  /* 0x00040000f3f32812 */ /* 0x000fc800078efcff */
[----:B------:R-:W-:-:S04]  /*449c0*/  LOP3.LUT R243, R243, 0xfffdffff, RZ, 0xc0, !PT ;  /* 0xfffdfffff3f37812 */ /* 0x000fc800078ec0ff */
[----:B------:R-:W-:Y:S02]  /*449d0*/  @P1 LOP3.LUT R243, R243, 0x20000, RZ, 0xfc, !PT ;  /* 0x00020000f3f31812 */ /* 0x000fe400078efcff */
[----:B------:R-:W-:Y:S01]  /*449e0*/  ISETP.GE.AND P1, PT, R101, UR27, PT ;  /* 0x0000001b65007c0c */ /* 0x000fe2000bf26270 */
[----:B------:R-:W-:-:S03]  /*449f0*/  ULDC.64 UR26, c[0x0][0x228] ;  /* 0x00008a00001a7ab9 */ /* 0x000fc60000000a00 */
        /* <DEDUP_REMOVED lines=31> */
[----:B------:R-:W-:-:S04]  /*44bf0*/  ISETP.GE.AND P1, PT, R98, UR35, PT ;  /* 0x0000002362007c0c */ /* 0x000fc8000bf26270 */
[----:B------:R-:W-:Y:S01]  /*44c00*/  ISETP.LT.AND P2, PT, R3, UR14, !P1 ;  /* 0x0000000e03007c0c */ /* 0x000fe2000cf41270 */
[----:B------:R-:W-:Y:S01]  /*44c10*/  VIADD R48, R0, 0x36 ;  /* 0x0000003600307836 */ /* 0x000fe20000000000 */
[----:B------:R-:W-:Y:S01]  /*44c20*/  ISETP.LT.AND P1, PT, R2, UR17, !P1 ;  /* 0x0000001102007c0c */ /* 0x000fe2000cf21270 */
[----:B------:R-:W-:Y:S01]  /*44c30*/  ULDC.64 UR16, c[0x0][0x228] ;  /* 0x00008a0000107ab9 */ /* 0x000fe20000000a00 */
[----:B------:R-:W-:Y:S01]  /*44c40*/  LOP3.LUT R243, R243, 0xfffffbff, RZ, 0xc0, !PT ;  /* 0xfffffbfff3f37812 */ /* 0x000fe200078ec0ff */
[C---:B------:R-:W-:Y:S02]  /*44c50*/  VIADD R47, R0.reuse, 0x35 ;  /* 0x00000035002f7836 */ /* 0x040fe40000000000 */
[C---:B------:R-:W-:Y:S02]  /*44c60*/  VIADD R46, R0.reuse, 0x34 ;  /* 0x00000034002e7836 */ /* 0x040fe40000000000 */
[C---:B------:R-:W-:Y:S01]  /*44c70*/  VIADD R45, R0.reuse, 0x33 ;  /* 0x00000033002d7836 */ /* 0x040fe20000000000 */
[----:B------:R-:W-:Y:S01]  /*44c80*/  LOP3.LUT R247, R247, 0x7fffffff, RZ, 0xc0, !PT ;  /* 0x7ffffffff7f77812 */ /* 0x000fe200078ec0ff */
[----:B------:R-:W-:Y:S01]  /*44c90*/  VIADD R44, R0, 0x32 ;  /* 0x00000032002c7836 */ /* 0x000fe20000000000 */
[----:B------:R-:W-:Y:S01]  /*44ca0*/  ULDC UR14, c[0x0][0x228] ;  /* 0x00008a00000e7ab9 */ /* 0x000fe20000000800 */
[----:B------:R-:W-:-:S04]  /*44cb0*/  @P2 LOP3.LUT R243, R243, 0x400, RZ, 0xfc, !PT ;  /* 0x00000400f3f32812 */ /* 0x000fc800078efcff */
[----:B------:R-:W-:-:S04]  /*44cc0*/  LOP3.LUT R243, R243, 0xfffffdff, RZ, 0xc0, !PT ;  /* 0xfffffdfff3f37812 */ /* 0x000fc800078ec0ff */
[----:B------:R-:W-:Y:S02]  /*44cd0*/  @P1 LOP3.LUT R243, R243, 0x200, RZ, 0xfc, !PT ;  /* 0x00000200f3f31812 */ /* 0x000fe400078efcff */
[----:B------:R-:W-:-:S04]  /*44ce0*/  ISETP.GE.AND P1, PT, R97, UR37, PT ;  /* 0x0000002561007c0c */ /* 0x000fc8000bf26270 */
[----:B------:R-:W-:Y:S02]  /*44cf0*/  ISETP.LT.AND P2, PT, R3, UR16, !P1 ;  /* 0x0000001003007c0c */ /* 0x000fe4000cf41270 */
[----:B------:R-:W-:Y:S02]  /*44d00*/  ISETP.LT.AND P1, PT, R2, UR18, !P1 ;  /* 0x0000001202007c0c */ /* 0x000fe4000cf21270 */
        /* <DEDUP_REMOVED lines=20> */
[----:B------:R-:W-:Y:S01]  /*44e50*/  VIADD R42, R0, 0x30 ;  /* 0x00000030002a7836 */ /* 0x000fe20000000000 */
[----:B------:R-:W-:-:S07]  /*44e60*/  ULDC UR18, c[0x0][0x228] ;  /* 0x00008a0000127ab9 */ /* 0x000fce0000000800 */
[----:B------:R-:W-:-:S04]  /*44e70*/  @P2 LOP3.LUT R243, R243, 0x10, RZ, 0xfc, !PT ;  /* 0x00000010f3f32812 */ /* 0x000fc800078efcff */
[----:B------:R-:W-:-:S04]  /*44e80*/  LOP3.LUT R243, R243, 0xfffffff7, RZ, 0xc0, !PT ;  /* 0xfffffff7f3f37812 */ /* 0x000fc800078ec0ff */
[----:B------:R-:W-:Y:S02]  /*44e90*/  @P1 LOP3.LUT R243, R243, 0x8, RZ, 0xfc, !PT ;  /* 0x00000008f3f31812 */ /* 0x000fe400078efcff */
[----:B------:R-:W-:Y:S01]  /*44ea0*/  ISETP.GE.AND P1, PT, R94, UR11, PT ;  /* 0x0000000b5e007c0c */ /* 0x000fe2000bf26270 */
[----:B------:R-:W-:-:S03]  /*44eb0*/  ULDC UR11, c[0x0][0x228] ;  /* 0x00008a00000b7ab9 */ /* 0x000fc60000000800 */
        /* <DEDUP_REMOVED lines=70> */
[C---:B------:R-:W-:Y:S02]  /*45320*/  VIADD R38, R0.reuse, 0x2c ;  /* 0x0000002c00267836 */ /* 0x040fe40000000000 */
[C---:B------:R-:W-:Y:S02]  /*45330*/  VIADD R37, R0.reuse, 0x2b ;  /* 0x0000002b00257836 */ /* 0x040fe40000000000 */
[C---:B------:R-:W-:Y:S02]  /*45340*/  VIADD R36, R0.reuse, 0x2a ;  /* 0x0000002a00247836 */ /* 0x040fe40000000000 */
[----:B------:R-:W-:-:S02]  /*45350*/  VIADD R35, R0, 0x29 ;  /* 0x0000002900237836 */ /* 0x000fc40000000000 */
        /* <DEDUP_REMOVED lines=8> */
[----:B------:R-:W-:Y:S01]  /*453e0*/  VIADD R29, R0, 0x23 ;  /* 0x00000023001d7836 */ /* 0x000fe20000000000 */
[----:B------:R-:W-:Y:S01]  /*453f0*/  ISETP.GE.AND P1, PT, R86, UR25, PT ;  /* 0x0000001956007c0c */ /* 0x000fe2000bf26270 */
[----:B------:R-:W-:Y:S01]  /*45400*/  ULDC.64 UR24, c[0x0][0x228] ;  /* 0x00008a0000187ab9 */ /* 0x000fe20000000a00 */
[----:B------:R-:W-:Y:S01]  /*45410*/  VIADD R28, R0, 0x22 ;  /* 0x00000022001c7836 */ /* 0x000fe20000000000 */
[----:B------:R-:W-:Y:S01]  /*45420*/  LOP3.LUT R248, R248, 0x7fffffff, RZ, 0xc0, !PT ;  /* 0x7ffffffff8f87812 */ /* 0x000fe200078ec0ff */
[C---:B------:R-:W-:Y:S01]  /*45430*/  VIADD R27, R0.reuse, 0x21 ;  /* 0x00000021001b7836 */ /* 0x040fe20000000000 */
[----:B------:R-:W-:Y:S01]  /*45440*/  ISETP.LT.AND P2, PT, R3, UR28, !P1 ;  /* 0x0000001c03007c0c */ /* 0x000fe2000cf41270 */
[----:B------:R-:W-:Y:S01]  /*45450*/  VIADD R26, R0, 0x20 ;  /* 0x00000020001a7836 */ /* 0x000fe20000000000 */
[----:B------:R-:W-:Y:S01]  /*45460*/  ISETP.LT.AND P1, PT, R2, UR53, !P1 ;  /* 0x0000003502007c0c */ /* 0x000fe2000cf21270 */
[----:B------:R-:W-:Y:S01]  /*45470*/  VIADD R25, R0, 0x1f ;  /* 0x0000001f00197836 */ /* 0x000fe20000000000 */
[----:B------:R-:W-:Y:S01]  /*45480*/  LOP3.LUT R244, R244, 0xfffbffff, RZ, 0xc0, !PT ;  /* 0xfffbfffff4f47812 */ /* 0x000fe200078ec0ff */
[C---:B------:R-:W-:Y:S01]  /*45490*/  VIADD R24, R0.reuse, 0x1e ;  /* 0x0000001e00187836 */ /* 0x040fe20000000000 */
[----:B------:R-:W-:Y:S01]  /*454a0*/  ULDC UR53, c[0x0][0x228] ;  /* 0x00008a0000357ab9 */ /* 0x000fe20000000800 */
[----:B------:R-:W-:Y:S01]  /*454b0*/  VIADD R23, R0, 0x1d ;  /* 0x0000001d00177836 */ /* 0x000fe20000000000 */
[----:B------:R-:W-:-:S05]  /*454c0*/  ULDC UR52, c[0x0][0x228] ;  /* 0x00008a0000347ab9 */ /* 0x000fca0000000800 */
        /* <DEDUP_REMOVED lines=161> */
[C---:B------:R-:W-:Y:S01]  /*45ee0*/  VIADD R21, R0.reuse, 0x1b ;  /* 0x0000001b00157836 */ /* 0x040fe20000000000 */
[----:B------:R-:W-:Y:S01]  /*45ef0*/  ISETP.GE.AND P1, PT, R67, UR37, PT ;  /* 0x0000002543007c0c */ /* 0x000fe2000bf26270 */
[----:B------:R-:W-:Y:S01]  /*45f00*/  ULDC.64 UR36, c[0x0][0x228] ;  /* 0x00008a0000247ab9 */ /* 0x000fe20000000a00 */
[----:B------:R-:W-:Y:S01]  /*45f10*/  VIADD R20, R0, 0x1a ;  /* 0x0000001a00147836 */ /* 0x000fe20000000000 */
[----:B------:R-:W-:-:S04]  /*45f20*/  ULDC UR50, c[0x0][0x228] ;  /* 0x00008a0000327ab9 */ /* 0x000fc80000000800 */
[----:B------:R-:W-:-:S04]  /*45f30*/  @P3 LOP3.LUT R245, R245, 0x4000, RZ, 0xfc, !PT ;  /* 0x00004000f5f53812 */ /* 0x000fc800078efcff */
[----:B------:R-:W-:-:S04]  /*45f40*/  LOP3.LUT R245, R245, 0xffffdfff, RZ, 0xc0, !PT ;  /* 0xffffdffff5f57812 */ /* 0x000fc800078ec0ff */
[----:B------:R-:W-:Y:S02]  /*45f50*/  @P2 LOP3.LUT R245, R245, 0x2000, RZ, 0xfc, !PT ;  /* 0x00002000f5f52812 */ /* 0x000fe400078efcff */
[----:B------:R-:W-:Y:S02]  /*45f60*/  ISETP.LT.AND P2, PT, R3, UR30, !P1 ;  /* 0x0000001e03007c0c */ /* 0x000fe4000cf41270 */
[----:B------:R-:W-:Y:S01]  /*45f70*/  ISETP.LT.AND P1, PT, R2, UR61, !P1 ;  /* 0x0000003d02007c0c */ /* 0x000fe2000cf21270 */
[C---:B------:R-:W-:Y:S01]  /*45f80*/  VIADD R19, R0.reuse, 0x19 ;  /* 0x0000001900137836 */ /* 0x040fe20000000000 */
[----:B------:R-:W-:Y:S01]  /*45f90*/  LOP3.LUT R245, R245, 0xffffefff, RZ, 0xc0, !PT ;  /* 0xffffeffff5f57812 */ /* 0x000fe200078ec0ff */
[C---:B------:R-:W-:Y:S02]  /*45fa0*/  VIADD R18, R0.reuse, 0x18 ;  /* 0x0000001800127836 */ /* 0x040fe40000000000 */
[C---:B------:R-:W-:Y:S02]  /*45fb0*/  VIADD R17, R0.reuse, 0x17 ;  /* 0x0000001700117836 */ /* 0x040fe40000000000 */
[----:B------:R-:W-:-:S02]  /*45fc0*/  VIADD R16, R0, 0x16 ;  /* 0x0000001600107836 */ /* 0x000fc40000000000 */
[C---:B------:R-:W-:Y:S02]  /*45fd0*/  VIADD R15, R0.reuse, 0x15 ;  /* 0x00000015000f7836 */ /* 0x040fe40000000000 */
[C---:B------:R-:W-:Y:S01]  /*45fe0*/  VIADD R13, R0.reuse, 0x14 ;  /* 0x00000014000d7836 */ /* 0x040fe20000000000 */
[----:B------:R-:W-:Y:S01]  /*45ff0*/  @P2 LOP3.LUT R245, R245, 0x1000, RZ, 0xfc, !PT ;  /* 0x00001000f5f52812 */ /* 0x000fe200078efcff */
[----:B------:R-:W-:Y:S01]  /*46000*/  VIADD R12, R0, 0x13 ;  /* 0x00000013000c7836 */ /* 0x000fe20000000000 */
[----:B------:R0:W-:Y:S01]  /*46010*/  STL [R1+0xac8], R188 ;  /* 0x000ac8bc01007387 */ /* 0x0001e20000100800 */
[----:B------:R-:W-:Y:S01]  /*46020*/  LOP3.LUT R249, R249, 0x7fffffff, RZ, 0xc0, !PT ;  /* 0x7ffffffff9f97812 */ /* 0x000fe200078ec0ff */
[----:B------:R-:W-:Y:S01]  /*46030*/  ULDC UR61, c[0x0][0x228] ;  /* 0x00008a00003d7ab9 */ /* 0x000fe20000000800 */
[----:B------:R-:W-:Y:S01]  /*46040*/  LOP3.LUT R245, R245, 0xfffff7ff, RZ, 0xc0, !PT ;  /* 0xfffff7fff5f57812 */ /* 0x000fe200078ec0ff */
[----:B------:R-:W4:Y:S03]  /*46050*/  LDL.LU R191, [R1+0xdbc] ;  /* 0x000dbc0001bf7983 */ /* 0x000f260000300800 */
[----:B------:R-:W-:Y:S01]  /*46060*/  @P1 LOP3.LUT R245, R245, 0x800, RZ, 0xfc, !PT ;  /* 0x00000800f5f51812 */ /* 0x000fe200078efcff */
[----:B------:R-:W4:Y:S01]  /*46070*/  LDL.LU R190, [R1+0xdb4] ;  /* 0x000db40001be7983 */ /* 0x000f220000300800 */
[----:B------:R-:W-:Y:S01]  /*46080*/  ISETP.GE.AND P1, PT, R66, UR29, PT ;  /* 0x0000001d42007c0c */ /* 0x000fe2000bf26270 */
[----:B------:R-:W-:-:S03]  /*46090*/  ULDC.64 UR28, c[0x0][0x228] ;  /* 0x00008a00001c7ab9 */ /* 0x000fc60000000a00 */
[----:B------:R-:W-:Y:S02]  /*460a0*/  ISETP.LT.AND P3, PT, R3, UR36, !P1 ;  /* 0x0000002403007c0c */ /* 0x000fe4000cf61270 */
[----:B------:R-:W-:Y:S01]  /*460b0*/  ISETP.LT.AND P2, PT, R2, UR60, !P1 ;  /* 0x0000003c02007c0c */ /* 0x000fe2000cf41270 */
[----:B0-----:R-:W-:Y:S01]  /*460c0*/  VIADD R188, R0, 0x12 ;  /* 0x0000001200bc7836 */ /* 0x001fe20000000000 */
        /* <DEDUP_REMOVED lines=45> */
[----:B------:R-:W-:-:S11]  /*463a0*/  LOP3.LUT R245, R245, 0xfffffffe, RZ, 0xc0, !PT ;  /* 0xfffffffef5f57812 */ /* 0x000fd600078ec0ff */
[----:B------:R-:W-:Y:S02]  /*463b0*/  @P1 LOP3.LUT R246, R246, 0x80000000, RZ, 0xfc, !PT ;  /* 0x80000000f6f61812 */ /* 0x000fe400078efcff */
[----:B------:R-:W-:Y:S01]  /*463c0*/  ISETP.GE.AND P1, PT, R60, UR37, PT ;  /* 0x000000253c007c0c */ /* 0x000fe2000bf26270 */
[----:B------:R-:W-:Y:S01]  /*463d0*/  ULDC.64 UR36, c[0x0][0x228] ;  /* 0x00008a0000247ab9 */ /* 0x000fe20000000a00 */
        /* <DEDUP_REMOVED lines=20> */
[----:B------:R-:W-:Y:S02]  /*46520*/  LOP3.LUT R246, R246, 0xfbffffff, RZ, 0xc0, !PT ;  /* 0xfbfffffff6f67812 */ /* 0x000fe400078ec0ff */
[----:B------:R-:W-:Y:S01]  /*46530*/  ISETP.GE.AND P1, PT, R57, UR33, PT ;  /* 0x0000002139007c0c */ /* 0x000fe2000bf26270 */
[----:B------:R-:W-:-:S06]  /*46540*/  ULDC.64 UR32, c[0x0][0x228] ;  /* 0x00008a0000207ab9 */ /* 0x000fcc0000000a00 */
[----:B------:R-:W-:Y:S02]  /*46550*/  @P3 LOP3.LUT R246, R246, 0x4000000, RZ, 0xfc, !PT ;  /* 0x04000000f6f63812 */ /* 0x000fe400078efcff */
[----:B------:R-:W-:Y:S02]  /*46560*/  ISETP.LT.AND P3, PT, R3, UR24, !P1 ;  /* 0x0000001803007c0c */ /* 0x000fe4000cf61270 */
        /* <DEDUP_REMOVED lines=53> */
[----:B------:R-:W-:-:S04]  /*468c0*/  LOP3.LUT R246, R246, 0xffffefff, RZ, 0xc0, !PT ;  /* 0xffffeffff6f67812 */ /* 0x000fc800078ec0ff */
[----:B------:R-:W-:Y:S02]  /*468d0*/  @P3 LOP3.LUT R246, R246, 0x1000, RZ, 0xfc, !PT ;  /* 0x00001000f6f63812 */ /* 0x000fe400078efcff */
[----:B------:R-:W-:Y:S01]  /*468e0*/  ISETP.GE.AND P1, PT, R50, UR33, PT ;  /* 0x0000002132007c0c */ /* 0x000fe2000bf26270 */
[----:B------:R-:W-:Y:S01]  /*468f0*/  ULDC.64 UR32, c[0x0][0x228] ;  /* 0x00008a0000207ab9 */ /* 0x000fe20000000a00 */
        /* <DEDUP_REMOVED lines=48> */
[----:B------:R-:W-:-:S11]  /*46c00*/  LOP3.LUT R246, R246, 0xfffffffe, RZ, 0xc0, !PT ;  /* 0xfffffffef6f67812 */ /* 0x000fd600078ec0ff */
[----:B------:R-:W-:Y:S02]  /*46c10*/  @P1 LOP3.LUT R247, R247, 0x80000000, RZ, 0xfc, !PT ;  /* 0x80000000f7f71812 */ /* 0x000fe400078efcff */
[----:B------:R-:W-:Y:S01]  /*46c20*/  ISETP.GE.AND P1, PT, R44, UR25, PT ;  /* 0x000000192c007c0c */ /* 0x000fe2000bf26270 */
[----:B------:R-:W-:-:S03]  /*46c30*/  ULDC.64 UR24, c[0x0][0x228] ;  /* 0x00008a0000187ab9 */ /* 0x000fc60000000a00 */
[----:B------:R-:W-:Y:S02]  /*46c40*/  ISETP.LT.AND P3, PT, R3, UR10, !P1 ;  /* 0x0000000a03007c0c */ /* 0x000fe4000cf61270 */
[----:B------:R-:W-:Y:S02]  /*46c50*/  @P2 LOP3.LUT R246, R246, 0x1, RZ, 0xfc, !PT ;  /* 0x00000001f6f62812 */ /* 0x000fe400078efcff */
[----:B------:R-:W-:Y:S02]  /*46c60*/  ISETP.LT.AND P2, PT, R2, UR14, !P1 ;  /* 0x0000000e02007c0c */ /* 0x000fe4000cf41270 */
[----:B------:R-:W-:Y:S02]  /*46c70*/  LOP3.LUT R247, R247, 0xbfffffff, RZ, 0xc0, !PT ;  /* 0xbffffffff7f77812 */ /* 0x000fe400078ec0ff */
[----:B------:R-:W-:Y:S01]  /*46c80*/  ISETP.GE.AND P1, PT, R43, UR33, PT ;  /* 0x000000212b007c0c */ /* 0x000fe2000bf26270 */
[----:B------:R-:W-:-:S04]  /*46c90*/  ULDC.64 UR32, c[0x0][0x228] ;  /* 0x00008a0000207ab9 */ /* 0x000fc80000000a00 */
        /* <DEDUP_REMOVED lines=134> */
[----:B------:R-:W-:Y:S01]  /*47500*/  ISETP.LT.AND P2, PT, R2, UR54, !P1 ;  /* 0x0000003602007c0c */ /* 0x000fe2000cf41270 */
[----:B------:R-:W-:Y:S01]  /*47510*/  ULDC UR54, c[0x0][0x228] ;  /* 0x00008a0000367ab9 */ /* 0x000fe20000000800 */
        /* <DEDUP_REMOVED lines=80> */
[----:B------:R-:W-:-:S04]  /*47a20*/  LOP3.LUT R248, R248, 0xfffff7ff, RZ, 0xc0, !PT ;  /* 0xfffff7fff8f87812 */ /* 0x000fc800078ec0ff */
[----:B------:R-:W-:-:S05]  /*47a30*/  LOP3.LUT R248, R248, 0xffffefff, RZ, 0xc0, !PT ;  /* 0xffffeffff8f87812 */ /* 0x000fca00078ec0ff */
[----:B------:R-:W-:-:S04]  /*47a40*/  @P2 LOP3.LUT R248, R248, 0x1000, RZ, 0xfc, !PT ;  /* 0x00001000f8f82812 */ /* 0x000fc800078efcff */
        /* <DEDUP_REMOVED lines=20> */
[----:B------:R-:W0:Y:S01]  /*47b90*/  S2R R192, SR_TID.X ;  /* 0x0000000000c07919 */ /* 0x000e220000002100 */
[----:B------:R-:W-:Y:S01]  /*47ba0*/  LOP3.LUT R248, R248, 0xffffffbf, RZ, 0xc0, !PT ;  /* 0xffffffbff8f87812 */ /* 0x000fe200078ec0ff */
[----:B------:R-:W-:Y:S01]  /*47bb0*/  ULDC.64 UR36, c[0x0][0x228] ;  /* 0x00008a0000247ab9 */ /* 0x000fe20000000a00 */
[----:B------:R-:W-:Y:S01]  /*47bc0*/  ISETP.LT.AND P3, PT, R3, UR40, !P1 ;  /* 0x0000002803007c0c */ /* 0x000fe2000cf61270 */
[----:B------:R-:W-:Y:S01]  /*47bd0*/  ULDC UR40, c[0x0][0x228] ;  /* 0x00008a0000287ab9 */ /* 0x000fe20000000800 */
[----:B------:R-:W-:Y:S02]  /*47be0*/  ISETP.LT.AND P2, PT, R2, UR54, !P1 ;  /* 0x0000003602007c0c */ /* 0x000fe4000cf41270 */
[----:B------:R-:W-:Y:S01]  /*47bf0*/  ISETP.GE.AND P1, PT, R15, UR35, PT ;  /* 0x000000230f007c0c */ /* 0x000fe2000bf26270 */
[----:B------:R-:W-:Y:S01]  /*47c00*/  VIADD R11, R0, 0x4 ;  /* 0x00000004000b7836 */ /* 0x000fe20000000000 */
[----:B--2---:R-:W-:Y:S01]  /*47c10*/  R2UR UR59, R189 ;  /* 0x00000000bd3b72ca */ /* 0x004fe200000e0000 */
[----:B------:R-:W-:Y:S01]  /*47c20*/  ULDC.64 UR34, c[0x0][0x228] ;  /* 0x00008a0000227ab9 */ /* 0x000fe20000000a00 */
[----:B------:R-:W2:Y:S05]  /*47c30*/  LDL.LU R189, [R1+0xdac] ;  /* 0x000dac0001bd7983 */ /* 0x000eaa0000300800 */
[----:B------:R-:W-:-:S04]  /*47c40*/  @P3 LOP3.LUT R248, R248, 0x40, RZ, 0xfc, !PT ;  /* 0x00000040f8f83812 */ /* 0x000fc800078efcff */
[----:B------:R-:W-:-:S04]  /*47c50*/  LOP3.LUT R248, R248, 0xffffffdf, RZ, 0xc0, !PT ;  /* 0xffffffdff8f87812 */ /* 0x000fc800078ec0ff */
[----:B------:R-:W-:Y:S02]  /*47c60*/  @P2 LOP3.LUT R248, R248, 0x20, RZ, 0xfc, !PT ;  /* 0x00000020f8f82812 */ /* 0x000fe400078efcff */
        /* <DEDUP_REMOVED lines=13> */
[----:B------:R-:W-:Y:S02]  /*47d40*/  LOP3.LUT R248, R248, 0xfffffffb, RZ, 0xc0, !PT ;  /* 0xfffffffbf8f87812 */ /* 0x000fe400078ec0ff */
[----:B------:R-:W-:Y:S02]  /*47d50*/  ISETP.GE.AND P1, PT, R12, UR39, PT ;  /* 0x000000270c007c0c */ /* 0x000fe4000bf26270 */
[----:B---3--:R-:W-:Y:S01]  /*47d60*/  R2UR UR4, R14 ;  /* 0x000000000e0472ca */ /* 0x008fe200000e0000 */
[----:B0-----:R-:W-:Y:S02]  /*47d70*/  IMAD.SHL.U32 R194, R192, 0x10, RZ ;  /* 0x00000010c0c27824 */ /* 0x001fe400078e00ff */
[----:B------:R-:W-:-:S02]  /*47d80*/  VIADD R8, R0, 0x11 ;  /* 0x0000001100087836 */ /* 0x000fc40000000000 */
[----:B------:R-:W-:Y:S01]  /*47d90*/  VIADD R9, R0, 0x12 ;  /* 0x0000001200097836 */ /* 0x000fe20000000000 */
[----:B------:R-:W-:Y:S01]  /*47da0*/  @P3 LOP3.LUT R248, R248, 0x4, RZ, 0xfc, !PT ;  /* 0x00000004f8f83812 */ /* 0x000fe200078efcff */
[----:B------:R-:W-:Y:S02]  /*47db0*/  IMAD.SHL.U32 R193, R192, 0x40, RZ ;  /* 0x00000040c0c17824 */ /* 0x000fe400078e00ff */
[----:B------:R-:W-:Y:S01]  /*47dc0*/  VIADD R10, R0, 0x3 ;  /* 0x00000003000a7836 */ /* 0x000fe20000000000 */
[----:B------:R-:W-:Y:S01]  /*47dd0*/  LOP3.LUT R248, R248, 0xfffffffd, RZ, 0xc0, !PT ;  /* 0xfffffffdf8f87812 */ /* 0x000fe200078ec0ff */
[----:B------:R-:W-:Y:S01]  /*47de0*/  IMAD.SHL.U32 R15, R192, 0x8, RZ ;  /* 0x00000008c00f7824 */ /* 0x000fe200078e00ff */
[----:B------:R-:W-:Y:S01]  /*47df0*/  ISETP.GE.AND P6, PT, R0, UR33, PT ;  /* 0x0000002100007c0c */ /* 0x000fe2000bfc6270 */
[----:B------:R-:W-:Y:S01]  /*47e00*/  ULDC.64 UR38, c[0x0][0x228] ;  /* 0x00008a0000267ab9 */ /* 0x000fe20000000a00 */
[----:B------:R-:W-:Y:S02]  /*47e10*/  @P2 LOP3.LUT R248, R248, 0x2, RZ, 0xfc, !PT ;  /* 0x00000002f8f82812 */ /* 0x000fe400078efcff */
[----:B------:R-:W-:Y:S01]  /*47e20*/  ISETP.LT.AND P2, PT, R3, UR22, !P1 ;  /* 0x0000001603007c0c */ /* 0x000fe2000cf41270 */
[----:B------:R-:W-:Y:S01]  /*47e30*/  ULDC UR22, c[0x0][0x228] ;  /* 0x00008a0000167ab9 */ /* 0x000fe20000000800 */
[----:B------:R-:W-:Y:S01]  /*47e40*/  ISETP.LT.AND P1, PT, R2, UR56, !P1 ;  /* 0x0000003802007c0c */ /* 0x000fe2000cf21270 */
[----:B------:R-:W-:Y:S01]  /*47e50*/  VIADD R8, R0, 0xf ;  /* 0x0000000f00087836 */ /* 0x000fe20000000000 */
[----:B------:R-:W-:Y:S01]  /*47e60*/  LOP3.LUT R248, R248, 0xfffffffe, RZ, 0xc0, !PT ;  /* 0xfffffffef8f87812 */ /* 0x000fe200078ec0ff */
[----:B------:R-:W-:Y:S01]  /*47e70*/  VIADD R9, R0, 0x10 ;  /* 0x0000001000097836 */ /* 0x000fe20000000000 */
[----:B------:R-:W-:Y:S01]  /*47e80*/  LOP3.LUT R194, R194, 0xf0, RZ, 0xc0, !PT ;  /* 0x000000f0c2c27812 */ /* 0x000fe200078ec0ff */
[----:B------:R-:W-:-:S08]  /*47e90*/  ULDC.64 UR56, c[0x0][0x228] ;  /* 0x00008a0000387ab9 */ /* 0x000fd00000000a00 */
[----:B------:R-:W-:Y:S02]  /*47ea0*/  @P1 LOP3.LUT R249, R249, 0x80000000, RZ, 0xfc, !PT ;  /* 0x80000000f9f91812 */ /* 0x000fe400078efcff */
[----:B------:R-:W-:Y:S02]  /*47eb0*/  ISETP.GE.AND P1, PT, R188, UR9, PT ;  /* 0x00000009bc007c0c */ /* 0x000fe4000bf26270 */
[----:B------:R-:W-:Y:S02]  /*47ec0*/  @P2 LOP3.LUT R248, R248, 0x1, RZ, 0xfc, !PT ;  /* 0x00000001f8f82812 */ /* 0x000fe400078efcff */
[----:B------:R-:W-:Y:S01]  /*47ed0*/  LOP3.LUT R249, R249, 0xbfffffff, RZ, 0xc0, !PT ;  /* 0xbffffffff9f97812 */ /* 0x000fe200078ec0ff */
[C---:B------:R-:W-:Y:S01]  /*47ee0*/  VIADD R188, R0.reuse, 0x11 ;  /* 0x0000001100bc7836 */ /* 0x040fe20000000000 */
[----:B------:R-:W-:Y:S01]  /*47ef0*/  ISETP.LT.AND P3, PT, R3, UR44, !P1 ;  /* 0x0000002c03007c0c */ /* 0x000fe2000cf61270 */
[----:B------:R-:W-:Y:S01]  /*47f00*/  VIADD R8, R0, 0xd ;  /* 0x0000000d00087836 */ /* 0x000fe20000000000 */
[----:B------:R-:W-:Y:S01]  /*47f10*/  ISETP.LT.AND P2, PT, R2, UR61, !P1 ;  /* 0x0000003d02007c0c */ /* 0x000fe2000cf41270 */
[----:B------:R-:W-:Y:S01]  /*47f20*/  VIADD R9, R0, 0xe ;  /* 0x0000000e00097836 */ /* 0x000fe20000000000 */
[----:B------:R-:W-:Y:S01]  /*47f30*/  ISETP.GE.AND P1, PT, R188, UR27, PT ;  /* 0x0000001bbc007c0c */ /* 0x000fe2000bf26270 */
[----:B------:R-:W-:-:S08]  /*47f40*/  ULDC.64 UR8, c[0x0][0x228] ;  /* 0x00008a0000087ab9 */ /* 0x000fd00000000a00 */
[----:B------:R-:W-:Y:S01]  /*47f50*/  @P3 LOP3.LUT R249, R249, 0x40000000, RZ, 0xfc, !PT ;  /* 0x40000000f9f93812 */ /* 0x000fe200078efcff */
[C---:B------:R-:W-:Y:S01]  /*47f60*/  VIADD R188, R0.reuse, 0x10 ;  /* 0x0000001000bc7836 */ /* 0x040fe20000000000 */
[----:B------:R-:W-:Y:S01]  /*47f70*/  LOP3.LUT R193, R193, 0x400, RZ, 0xc0, !PT ;  /* 0x00000400c1c17812 */ /* 0x000fe200078ec0ff */
[C---:B------:R-:W-:Y:S01]  /*47f80*/  VIADD R8, R0.reuse, 0xb ;  /* 0x0000000b00087836 */ /* 0x040fe20000000000 */
[----:B------:R-:W-:Y:S01]  /*47f90*/  LOP3.LUT R249, R249, 0xdfffffff, RZ, 0xc0, !PT ;  /* 0xdffffffff9f97812 */ /* 0x000fe200078ec0ff */
[----:B------:R-:W-:Y:S01]  /*47fa0*/  VIADD R9, R0, 0xc ;  /* 0x0000000c00097836 */ /* 0x000fe20000000000 */
[----:B------:R-:W-:Y:S02]  /*47fb0*/  ULDC.64 UR26, c[0x0][0x228] ;  /* 0x00008a00001a7ab9 */ /* 0x000fe40000000a00 */
[----:B------:R-:W-:Y:S02]  /*47fc0*/  @P2 LOP3.LUT R249, R249, 0x20000000, RZ, 0xfc, !PT ;  /* 0x20000000f9f92812 */ /* 0x000fe400078efcff */
[----:B------:R-:W-:-:S02]  /*47fd0*/  ISETP.LT.AND P2, PT, R3, UR28, !P1 ;  /* 0x0000001c03007c0c */ /* 0x000fc4000cf41270 */
[----:B------:R-:W-:Y:S01]  /*47fe0*/  ISETP.LT.AND P1, PT, R2, UR60, !P1 ;  /* 0x0000003c02007c0c */ /* 0x000fe2000cf21270 */
[C---:B------:R-:W-:Y:S01]  /*47ff0*/  VIADD R8, R0.reuse, 0x9 ;  /* 0x0000000900087836 */ /* 0x040fe20000000000 */
[----:B------:R-:W-:Y:S01]  /*48000*/  LOP3.LUT R249, R249, 0xefffffff, RZ, 0xc0, !PT ;  /* 0xeffffffff9f97812 */ /* 0x000fe200078ec0ff */
[----:B------:R-:W-:Y:S01]  /*48010*/  VIADD R9, R0, 0xa ;  /* 0x0000000a00097836 */ /* 0x000fe20000000000 */
[----:B------:R-:W-:Y:S01]  /*48020*/  IADD3 R237, R193, UR4, R194 ;  /* 0x00000004c1ed7c10 */ /* 0x000fe2000fffe0c2 */
[----:B------:R-:W-:-:S06]  /*48030*/  ULDC.64 UR60, c[0x0][0x228] ;  /* 0x00008a00003c7ab9 */ /* 0x000fcc0000000a00 */
[----:B------:R-:W-:-:S04]  /*48040*/  @P2 LOP3.LUT R249, R249, 0x10000000, RZ, 0xfc, !PT ;  /* 0x10000000f9f92812 */ /* 0x000fc800078efcff */
[----:B------:R-:W-:-:S04]  /*48050*/  LOP3.LUT R249, R249, 0xf7ffffff, RZ, 0xc0, !PT ;  /* 0xf7fffffff9f97812 */ /* 0x000fc800078ec0ff */
[----:B------:R-:W-:Y:S02]  /*48060*/  @P1 LOP3.LUT R249, R249, 0x8000000, RZ, 0xfc, !PT ;  /* 0x08000000f9f91812 */ /* 0x000fe400078efcff */
[----:B------:R-:W-:-:S04]  /*48070*/  ISETP.GE.AND P1, PT, R188, UR41, PT ;  /* 0x00000029bc007c0c */ /* 0x000fc8000bf26270 */
[----:B------:R-:W-:Y:S02]  /*48080*/  ISETP.LT.AND P2, PT, R3, UR12, !P1 ;  /* 0x0000000c03007c0c */ /* 0x000fe4000cf41270 */
[----:B------:R-:W-:Y:S02]  /*48090*/  ISETP.LT.AND P1, PT, R2, UR40, !P1 ;  /* 0x0000002802007c0c */ /* 0x000fe4000cf21270 */
[----:B------:R-:W-:Y:S01]  /*480a0*/  LOP3.LUT R249, R249, 0xfbffffff, RZ, 0xc0, !PT ;  /* 0xfbfffffff9f97812 */ /* 0x000fe200078ec0ff */
[----:B------:R-:W-:Y:S01]  /*480b0*/  VIADD R188, R0, 0xf ;  /* 0x0000000f00bc7836 */ /* 0x000fe20000000000 */
[----:B------:R-:W-:-:S07]  /*480c0*/  ULDC.64 UR40, c[0x0][0x228] ;  /* 0x00008a0000287ab9 */ /* 0x000fce0000000a00 */
        /* <DEDUP_REMOVED lines=13> */
[----:B------:R-:W-:Y:S01]  /*481a0*/  ISETP.LT.AND P3, PT, R3, UR16, !P1 ;  /* 0x0000001003007c0c */ /* 0x000fe2000cf61270 */
[----:B------:R-:W-:Y:S01]  /*481b0*/  VIADD R188, R0, 0xd ;  /* 0x0000000d00bc7836 */ /* 0x000fe20000000000 */
[----:B------:R-:W-:Y:S01]  /*481c0*/  ISETP.LT.AND P2, PT, R2, UR22, !P1 ;  /* 0x0000001602007c0c */ /* 0x000fe2000cf41270 */
[----:B------:R-:W-:Y:S01]  /*481d0*/  ULDC UR22, c[0x0][0x228] ;  /* 0x00008a0000167ab9 */ /* 0x000fe20000000800 */
[----:B------:R-:W-:Y:S02]  /*481e0*/  LOP3.LUT R249, R249, 0xffbfffff, RZ, 0xc0, !PT ;  /* 0xffbffffff9f97812 */ /* 0x000fe400078ec0ff */
[----:B------:R-:W-:-:S07]  /*481f0*/  ISETP.GE.AND P1, PT, R188, UR23, PT ;  /* 0x00000017bc007c0c */ /* 0x000fce000bf26270 */
[----:B------:R-:W-:Y:S02]  /*48200*/  @P3 LOP3.LUT R249, R249, 0x400000, RZ, 0xfc, !PT ;  /* 0x00400000f9f93812 */ /* 0x000fe400078efcff */
[----:B------:R-:W-:Y:S02]  /*48210*/  ISETP.LT.AND P3, PT, R3, UR48, !P1 ;  /* 0x0000003003007c0c */ /* 0x000fe4000cf61270 */
[----:B------:R-:W-:Y:S01]  /*48220*/  LOP3.LUT R249, R249, 0xffdfffff, RZ, 0xc0, !PT ;  /* 0xffdffffff9f97812 */ /* 0x000fe200078ec0ff */
[----:B------:R-:W-:-:S03]  /*48230*/  VIADD R188, R0, 0xc ;  /* 0x0000000c00bc7836 */ /* 0x000fc60000000000 */
[----:B------:R-:W-:Y:S02]  /*48240*/  @P2 LOP3.LUT R249, R249, 0x200000, RZ, 0xfc, !PT ;  /* 0x00200000f9f92812 */ /* 0x000fe400078efcff */
[----:B------:R-:W-:Y:S01]  /*48250*/  ISETP.LT.AND P2, PT, R2, UR10, !P1 ;  /* 0x0000000a02007c0c */ /* 0x000fe2000cf41270 */
[----:B------:R-:W-:Y:S01]  /*48260*/  ULDC UR10, c[0x0][0x228] ;  /* 0x00008a00000a7ab9 */ /* 0x000fe20000000800 */
[----:B------:R-:W-:Y:S02]  /*48270*/  LOP3.LUT R249, R249, 0xffefffff, RZ, 0xc0, !PT ;  /* 0xffeffffff9f97812 */ /* 0x000fe400078ec0ff */
[----:B------:R-:W-:Y:S02]  /*48280*/  ISETP.GE.AND P1, PT, R188, UR45, PT ;  /* 0x0000002dbc007c0c */ /* 0x000fe4000bf26270 */
[----:B------:R-:W-:Y:S02]  /*48290*/  @P3 LOP3.LUT R249, R249, 0x100000, RZ, 0xfc, !PT ;  /* 0x00100000f9f93812 */ /* 0x000fe400078efcff */
[----:B------:R-:W-:-:S02]  /*482a0*/  ISETP.LT.AND P3, PT, R3, UR24, !P1 ;  /* 0x0000001803007c0c */ /* 0x000fc4000cf61270 */
[----:B------:R-:W-:Y:S01]  /*482b0*/  LOP3.LUT R249, R249, 0xfff7ffff, RZ, 0xc0, !PT ;  /* 0xfff7fffff9f97812 */ /* 0x000fe200078ec0ff */
[----:B------:R-:W-:-:S03]  /*482c0*/  VIADD R188, R0, 0xb ;  /* 0x0000000b00bc7836 */ /* 0x000fc60000000000 */
[----:B------:R-:W-:Y:S02]  /*482d0*/  @P2 LOP3.LUT R249, R249, 0x80000, RZ, 0xfc, !PT ;  /* 0x00080000f9f92812 */ /* 0x000fe400078efcff */
[----:B------:R-:W-:Y:S01]  /*482e0*/  ISETP.LT.AND P2, PT, R2, UR22, !P1 ;  /* 0x0000001602007c0c */ /* 0x000fe2000cf41270 */
[----:B------:R-:W-:Y:S01]  /*482f0*/  ULDC UR22, c[0x0][0x228] ;  /* 0x00008a0000167ab9 */ /* 0x000fe20000000800 */
[----:B------:R-:W-:Y:S02]  /*48300*/  LOP3.LUT R249, R249, 0xfffbffff, RZ, 0xc0, !PT ;  /* 0xfffbfffff9f97812 */ /* 0x000fe400078ec0ff */
[----:B------:R-:W-:Y:S02]  /*48310*/  ISETP.GE.AND P1, PT, R188, UR29, PT ;  /* 0x0000001dbc007c0c */ /* 0x000fe4000bf26270 */
[----:B------:R-:W-:Y:S01]  /*48320*/  @P3 LOP3.LUT R249, R249, 0x40000, RZ, 0xfc, !PT ;  /* 0x00040000f9f93812 */ /* 0x000fe200078efcff */
[C---:B------:R-:W-:Y:S01]  /*48330*/  VIADD R188, R0.reuse, 0xa ;  /* 0x0000000a00bc7836 */ /* 0x040fe20000000000 */
[----:B------:R-:W-:Y:S01]  /*48340*/  ISETP.LT.AND P3, PT, R3, UR30, !P1 ;  /* 0x0000001e03007c0c */ /* 0x000fe2000cf61270 */
[C---:B------:R-:W-:Y:S01]  /*48350*/  VIADD R8, R0.reuse, 0x7 ;  /* 0x0000000700087836 */ /* 0x040fe20000000000 */
[----:B------:R-:W-:Y:S01]  /*48360*/  LOP3.LUT R249, R249, 0xfffdffff, RZ, 0xc0, !PT ;  /* 0xfffdfffff9f97812 */ /* 0x000fe200078ec0ff */
[----:B------:R-:W-:Y:S01]  /*48370*/  VIADD R9, R0, 0x8 ;  /* 0x0000000800097836 */ /* 0x000fe20000000000 */
[----:B------:R-:W-:Y:S01]  /*48380*/  ISETP.LT.AND P6, PT, R3, UR18, !P6 ;  /* 0x0000001203007c0c */ /* 0x000fe2000f7c1270 */
[----:B------:R-:W0:Y:S01]  /*48390*/  S2R R14, SR_TID.X ;  /* 0x00000000000e7919 */ /* 0x000e220000002100 */
[----:B------:R-:W-:Y:S01]  /*483a0*/  @P2 LOP3.LUT R249, R249, 0x20000, RZ, 0xfc, !PT ;  /* 0x00020000f9f92812 */ /* 0x000fe200078efcff */
[----:B------:R-:W-:Y:S01]  /*483b0*/  ULDC.64 UR28, c[0x0][0x228] ;  /* 0x00008a00001c7ab9 */ /* 0x000fe20000000a00 */
[----:B------:R-:W-:Y:S01]  /*483c0*/  ISETP.LT.AND P2, PT, R2, UR10, !P1 ;  /* 0x0000000a02007c0c */ /* 0x000fe2000cf41270 */
[----:B------:R-:W-:Y:S01]  /*483d0*/  ULDC UR10, c[0x0][0x228] ;  /* 0x00008a00000a7ab9 */ /* 0x000fe20000000800 */
[----:B------:R-:W-:-:S04]  /*483e0*/  LOP3.LUT R249, R249, 0xfffeffff, RZ, 0xc0, !PT ;  /* 0xfffefffff9f97812 */ /* 0x000fc800078ec0ff */
[----:B------:R-:W-:Y:S02]  /*483f0*/  @P3 LOP3.LUT R249, R249, 0x10000, RZ, 0xfc, !PT ;  /* 0x00010000f9f93812 */ /* 0x000fe400078efcff */
[----:B------:R-:W-:Y:S02]  /*48400*/  ISETP.GE.AND P1, PT, R188, UR13, PT ;  /* 0x0000000dbc007c0c */ /* 0x000fe4000bf26270 */
        /* <DEDUP_REMOVED lines=9> */
[----:B------:R-:W-:Y:S01]  /*484a0*/  ISETP.GE.AND P1, PT, R188, UR47, PT ;  /* 0x0000002fbc007c0c */ /* 0x000fe2000bf26270 */
[----:B------:R-:W-:-:S06]  /*484b0*/  ULDC.64 UR22, c[0x0][0x228] ;  /* 0x00008a0000167ab9 */ /* 0x000fcc0000000a00 */
[----:B------:R-:W-:Y:S02]  /*484c0*/  @P2 LOP3.LUT R249, R249, 0x4000, RZ, 0xfc, !PT ;  /* 0x00004000f9f92812 */ /* 0x000fe400078efcff */
[----:B------:R-:W-:Y:S02]  /*484d0*/  ISETP.LT.AND P2, PT, R3, UR14, !P1 ;  /* 0x0000000e03007c0c */ /* 0x000fe4000cf41270 */
[----:B------:R-:W-:Y:S01]  /*484e0*/  LOP3.LUT R249, R249, 0xffffdfff, RZ, 0xc0, !PT ;  /* 0xffffdffff9f97812 */ /* 0x000fe200078ec0ff */
[----:B------:R-:W-:-:S03]  /*484f0*/  VIADD R188, R0, 0x8 ;  /* 0x0000000800bc7836 */ /* 0x000fc60000000000 */
[----:B------:R-:W-:Y:S02]  /*48500*/  @P3 LOP3.LUT R249, R249, 0x2000, RZ, 0xfc, !PT ;  /* 0x00002000f9f93812 */ /* 0x000fe400078efcff */
[----:B------:R-:W-:Y:S01]  /*48510*/  ISETP.LT.AND P3, PT, R2, UR10, !P1 ;  /* 0x0000000a02007c0c */ /* 0x000fe2000cf61270 */
[C---:B------:R-:W-:Y:S01]  /*48520*/  VIADD R8, R0.reuse, 0x1 ;  /* 0x0000000100087836 */ /* 0x040fe20000000000 */
[----:B------:R-:W-:Y:S01]  /*48530*/  LOP3.LUT R249, R249, 0xffffefff, RZ, 0xc0, !PT ;  /* 0xffffeffff9f97812 */ /* 0x000fe200078ec0ff */
[----:B------:R-:W-:Y:S01]  /*48540*/  VIADD R9, R0, 0x2 ;  /* 0x0000000200097836 */ /* 0x000fe20000000000 */
[----:B------:R-:W-:Y:S01]  /*48550*/  ISETP.GE.AND P1, PT, R188, UR17, PT ;  /* 0x00000011bc007c0c */ /* 0x000fe2000bf26270 */
[----:B------:R-:W-:Y:S01]  /*48560*/  ULDC.64 UR10, c[0x0][0x228] ;  /* 0x00008a00000a7ab9 */ /* 0x000fe20000000a00 */
[----:B------:R-:W-:Y:S01]  /*48570*/  @P2 LOP3.LUT R249, R249, 0x1000, RZ, 0xfc, !PT ;  /* 0x00001000f9f92812 */ /* 0x000fe200078efcff */
[----:B------:R-:W-:Y:S01]  /*48580*/  VIADD R188, R0, 0x7 ;  /* 0x0000000700bc7836 */ /* 0x000fe20000000000 */
[----:B------:R-:W-:Y:S01]  /*48590*/  ISETP.LT.AND P2, PT, R3, UR20, !P1 ;  /* 0x0000001403007c0c */ /* 0x000fe2000cf41270 */
[----:B------:R-:W-:Y:S01]  /*485a0*/  ULDC.64 UR16, c[0x0][0x228] ;  /* 0x00008a0000107ab9 */ /* 0x000fe20000000a00 */
[----:B------:R-:W-:-:S04]  /*485b0*/  LOP3.LUT R249, R249, 0xfffff7ff, RZ, 0xc0, !PT ;  /* 0xfffff7fff9f97812 */ /* 0x000fc800078ec0ff */
[----:B------:R-:W-:Y:S02]  /*485c0*/  @P3 LOP3.LUT R249, R249, 0x800, RZ, 0xfc, !PT ;  /* 0x00000800f9f93812 */ /* 0x000fe400078efcff */
[----:B------:R-:W-:Y:S02]  /*485d0*/  ISETP.LT.AND P3, PT, R2, UR43, !P1 ;  /* 0x0000002b02007c0c */ /* 0x000fe4000cf61270 */
[----:B------:R-:W-:Y:S02]  /*485e0*/  LOP3.LUT R249, R249, 0xfffffbff, RZ, 0xc0, !PT ;  /* 0xfffffbfff9f97812 */ /* 0x000fe400078ec0ff */
[----:B------:R-:W-:Y:S02]  /*485f0*/  ISETP.GE.AND P1, PT, R188, UR49, PT ;  /* 0x00000031bc007c0c */ /* 0x000fe4000bf26270 */
[----:B------:R-:W-:Y:S02]  /*48600*/  @P2 LOP3.LUT R249, R249, 0x400, RZ, 0xfc, !PT ;  /* 0x00000400f9f92812 */ /* 0x000fe400078efcff */
[----:B------:R-:W-:-:S02]  /*48610*/  ISETP.LT.AND P2, PT, R3, UR52, !P1 ;  /* 0x0000003403007c0c */ /* 0x000fc4000cf41270 */
[----:B------:R-:W-:-:S04]  /*48620*/  LOP3.LUT R249, R249, 0xfffffdff, RZ, 0xc0, !PT ;  /* 0xfffffdfff9f97812 */ /* 0x000fc800078ec0ff */
[----:B------:R-:W-:Y:S02]  /*48630*/  @P3 LOP3.LUT R249, R249, 0x200, RZ, 0xfc, !PT ;  /* 0x00000200f9f93812 */ /* 0x000fe400078efcff */
[----:B------:R-:W-:Y:S02]  /*48640*/  ISETP.LT.AND P3, PT, R2, UR5, !P1 ;  /* 0x0000000502007c0c */ /* 0x000fe4000cf61270 */
[----:B------:R-:W-:Y:S01]  /*48650*/  LOP3.LUT R249, R249, 0xfffffeff, RZ, 0xc0, !PT ;  /* 0xfffffefff9f97812 */ /* 0x000fe200078ec0ff */
[----:B------:R-:W-:-:S03]  /*48660*/  VIADD R188, R0, 0x6 ;  /* 0x0000000600bc7836 */ /* 0x000fc60000000000 */
[----:B------:R-:W-:Y:S02]  /*48670*/  @P2 LOP3.LUT R249, R249, 0x100, RZ, 0xfc, !PT ;  /* 0x00000100f9f92812 */ /* 0x000fe400078efcff */
[----:B------:R-:W-:Y:S01]  /*48680*/  ISETP.GE.AND P1, PT, R188, UR25, PT ;  /* 0x00000019bc007c0c */ /* 0x000fe2000bf26270 */
[----:B------:R-:W-:Y:S01]  /*48690*/  VIADD R188, R0, 0x5 ;  /* 0x0000000500bc7836 */ /* 0x000fe20000000000 */
[----:B------:R-:W-:Y:S01]  /*486a0*/  LOP3.LUT R249, R249, 0xffffff7f, RZ, 0xc0, !PT ;  /* 0xffffff7ff9f97812 */ /* 0x000fe200078ec0ff */
[----:B------:R-:W-:Y:S01]  /*486b0*/  ULDC.64 UR24, c[0x0][0x228] ;  /* 0x00008a0000187ab9 */ /* 0x000fe20000000a00 */
[----:B------:R-:W-:Y:S02]  /*486c0*/  ISETP.LT.AND P2, PT, R2, UR42, !P1 ;  /* 0x0000002a02007c0c */ /* 0x000fe4000cf41270 */
[----:B------:R-:W-:Y:S02]  /*486d0*/  @P3 LOP3.LUT R249, R249, 0x80, RZ, 0xfc, !PT ;  /* 0x00000080f9f93812 */ /* 0x000fe400078efcff */
[----:B------:R-:W-:-:S02]  /*486e0*/  ISETP.LT.AND P3, PT, R3, UR32, !P1 ;  /* 0x0000002003007c0c */ /* 0x000fc4000cf61270 */
[----:B------:R-:W-:Y:S01]  /*486f0*/  ISETP.GE.AND P1, PT, R188, UR31, PT ;  /* 0x0000001fbc007c0c */ /* 0x000fe2000bf26270 */
[----:B------:R-:W-:Y:S01]  /*48700*/  ULDC.64 UR30, c[0x0][0x228] ;  /* 0x00008a00001e7ab9 */ /* 0x000fe20000000a00 */
[----:B------:R-:W3:Y:S01]  /*48710*/  LDL.LU R188, [R1+0xcf0] ;  /* 0x000cf00001bc7983 */ /* 0x000ee20000300800 */
[----:B------:R-:W-:-:S03]  /*48720*/  LOP3.LUT R249, R249, 0xffffffdf, RZ, 0xc0, !PT ;  /* 0xffffffdff9f97812 */ /* 0x000fc600078ec0ff */
[----:B------:R-:W3:Y:S01]  /*48730*/  LDL.LU R200, [R1+0xce8] ;  /* 0x000ce80001c87983 */ /* 0x000ee20000300800 */
[----:B------:R-:W-:Y:S02]  /*48740*/  @P2 LOP3.LUT R249, R249, 0x20, RZ, 0xfc, !PT ;  /* 0x00000020f9f92812 */ /* 0x000fe400078efcff */
[----:B------:R-:W-:Y:S01]  /*48750*/  ISETP.LT.AND P2, PT, R3, UR36, !P1 ;  /* 0x0000002403007c0c */ /* 0x000fe2000cf41270 */
[----:B------:R-:W3:Y:S01]  /*48760*/  LDL.LU R199, [R1+0xce4] ;  /* 0x000ce40001c77983 */ /* 0x000ee20000300800 */
[----:B------:R-:W-:-:S04]  /*48770*/  LOP3.LUT R249, R249, 0xffffffbf, RZ, 0xc0, !PT ;  /* 0xffffffbff9f97812 */ /* 0x000fc800078ec0ff */
[----:B------:R-:W-:Y:S02]  /*48780*/  @P3 LOP3.LUT R249, R249, 0x40, RZ, 0xfc, !PT ;  /* 0x00000040f9f93812 */ /* 0x000fe400078efcff */
[----:B------:R-:W-:Y:S02]  /*48790*/  ISETP.LT.AND P3, PT, R2, UR54, !P1 ;  /* 0x0000003602007c0c */ /* 0x000fe4000cf61270 */
[----:B------:R-:W-:Y:S02]  /*487a0*/  LOP3.LUT R249, R249, 0xffffffef, RZ, 0xc0, !PT ;  /* 0xffffffeff9f97812 */ /* 0x000fe400078ec0ff */
[----:B------:R-:W-:Y:S02]  /*487b0*/  ISETP.GE.AND P1, PT, R11, UR51, PT ;  /* 0x000000330b007c0c */ /* 0x000fe4000bf26270 */
[----:B------:R-:W-:Y:S02]  /*487c0*/  @P2 LOP3.LUT R249, R249, 0x10, RZ, 0xfc, !PT ;  /* 0x00000010f9f92812 */ /* 0x000fe400078efcff */
[----:B------:R-:W-:-:S02]  /*487d0*/  ISETP.LT.AND P2, PT, R3, UR34, !P1 ;  /* 0x0000002203007c0c */ /* 0x000fc4000cf41270 */
[----:B------:R-:W-:Y:S01]  /*487e0*/  LOP3.LUT R249, R249, 0xfffffff7, RZ, 0xc0, !PT ;  /* 0xfffffff7f9f97812 */ /* 0x000fe200078ec0ff */
[----:B------:R-:W-:Y:S03]  /*487f0*/  STL.64 [R1+0x14d0], R230 ;  /* 0x0014d0e601007387 */ /* 0x000fe60000100a00 */
[----:B------:R-:W-:Y:S01]  /*48800*/  @P3 LOP3.LUT R249, R249, 0x8, RZ, 0xfc, !PT ;  /* 0x00000008f9f93812 */ /* 0x000fe200078efcff */
[----:B------:R-:W-:Y:S01]  /*48810*/  STL.64 [R1+0x14c8], R228 ;  /* 0x0014c8e401007387 */ /* 0x000fe20000100a00 */
[----:B------:R-:W-:Y:S02]  /*48820*/  ISETP.LT.AND P3, PT, R2, UR6, !P1 ;  /* 0x0000000602007c0c */ /* 0x000fe4000cf61270 */
[----:B------:R-:W-:Y:S01]  /*48830*/  LOP3.LUT R249, R249, 0xfffffffb, RZ, 0xc0, !PT ;  /* 0xfffffffbf9f97812 */ /* 0x000fe200078ec0ff */
[----:B------:R1:W-:Y:S04]  /*48840*/  STL [R1+0x14c4], R235 ;  /* 0x0014c4eb01007387 */ /* 0x0003e80000100800 */
[----:B------:R-:W-:Y:S01]  /*48850*/  STL [R1+0x14c0], R236 ;  /* 0x0014c0ec01007387 */ /* 0x000fe20000100800 */
[----:B------:R-:W-:-:S03]  /*48860*/  @P2 LOP3.LUT R249, R249, 0x4, RZ, 0xfc, !PT ;  /* 0x00000004f9f92812 */ /* 0x000fc600078efcff */
[----:B------:R0:W-:Y:S04]  /*48870*/  STL [R1+0x14bc], R250 ;  /* 0x0014bcfa01007387 */ /* 0x0001e80000100800 */
[----:B------:R-:W-:Y:S01]  /*48880*/  STL [R1+0x14b8], R0 ;  /* 0x0014b80001007387 */ /* 0x000fe20000100800 */
[----:B------:R-:W-:-:S03]  /*48890*/  LOP3.LUT R249, R249, 0xfffffffd, RZ, 0xc0, !PT ;  /* 0xfffffffdf9f97812 */ /* 0x000fc600078ec0ff */
[----:B------:R0:W-:Y:S04]  /*488a0*/  STL.64 [R1+0x14b0], R2 ;  /* 0x0014b00201007387 */ /* 0x0001e80000100a00 */
[----:B------:R-:W3:Y:S04]  /*488b0*/  LDL.LU R198, [R1+0x44] ;  /* 0x0000440001c67983 */ /* 0x000ee80000300800 */
[----:B------:R-:W3:Y:S04]  /*488c0*/  LDL.LU R197, [R1+0x530] ;  /* 0x0005300001c57983 */ /* 0x000ee80000300800 */
[----:B------:R-:W3:Y:S01]  /*488d0*/  LDL.LU R196, [R1+0x40] ;  /* 0x0000400001c47983 */ /* 0x000ee20000300800 */
[----:B------:R-:W-:-:S03]  /*488e0*/  @P3 LOP3.LUT R249, R249, 0x2, RZ, 0xfc, !PT ;  /* 0x00000002f9f93812 */ /* 0x000fc600078efcff */
[----:B------:R-:W3:Y:S01]  /*488f0*/  LDL.LU R195, [R1+0x524] ;  /* 0x0005240001c37983 */ /* 0x000ee20000300800 */
[----:B------:R-:W-:-:S03]  /*48900*/  ISETP.GE.AND P5, PT, R8, UR53, PT ;  /* 0x0000003508007c0c */ /* 0x000fc6000bfa6270 */
[----:B------:R-:W3:Y:S01]  /*48910*/  LDL.LU R194, [R1+0x3c] ;  /* 0x00003c0001c27983 */ /* 0x000ee20000300800 */
[----:B------:R-:W-:Y:S01]  /*48920*/  ISETP.GE.AND P3, PT, R9, UR21, PT ;  /* 0x0000001509007c0c */ /* 0x000fe2000bf66270 */
[----:B------:R-:W-:Y:S02]  /*48930*/  ULDC.64 UR20, c[0x0][0x228] ;  /* 0x00008a0000147ab9 */ /* 0x000fe40000000a00 */
[----:B------:R-:W3:Y:S01]  /*48940*/  LDL.LU R193, [R1+0x430] ;  /* 0x0004300001c17983 */ /* 0x000ee20000300800 */
[----:B----4-:R-:W-:Y:S02]  /*48950*/  LOP3.LUT R8, R191, 0xffff, RZ, 0xc0, !PT ;  /* 0x0000ffffbf087812 */ /* 0x010fe400078ec0ff */
[----:B------:R-:W-:Y:S01]  /*48960*/  LOP3.LUT R9, R190, 0xffff, RZ, 0xc0, !PT ;  /* 0x0000ffffbe097812 */ /* 0x000fe200078ec0ff */
[----:B------:R-:W4:Y:S04]  /*48970*/  LDL.LU R192, [R1+0xdc4] ;  /* 0x000dc40001c07983 */ /* 0x000f280000300800 */
[----:B------:R-:W4:Y:S04]  /*48980*/  LDL.LU R191, [R1+0xdc0] ;  /* 0x000dc00001bf7983 */ /* 0x000f280000300800 */
[----:B------:R-:W4:Y:S01]  /*48990*/  LDL.LU R190, [R1+0xdb8] ;  /* 0x000db80001be7983 */ /* 0x000f220000300800 */
[----:B--2---:R-:W-:-:S03]  /*489a0*/  LOP3.LUT R11, R189, 0xffff, RZ, 0xc0, !PT ;  /* 0x0000ffffbd0b7812 */ /* 0x004fc600078ec0ff */
[----:B------:R-:W2:Y:S01]  /*489b0*/  LDL.LU R189, [R1+0xd00] ;  /* 0x000d000001bd7983 */ /* 0x000ea20000300800 */
[----:B---3--:R-:W-:-:S03]  /*489c0*/  LOP3.LUT R12, R188, 0xffff, RZ, 0xc0, !PT ;  /* 0x0000ffffbc0c7812 */ /* 0x008fc600078ec0ff */
[----:B------:R-:W3:Y:S04]  /*489d0*/  LDL.LU R188, [R1+0xcf4] ;  /* 0x000cf40001bc7983 */ /* 0x000ee80000300800 */
[----:B------:R-:W3:Y:S04]  /*489e0*/  LDL.LU R206, [R1+0xcec] ;  /* 0x000cec0001ce7983 */ /* 0x000ee80000300800 */
[----:B------:R-:W3:Y:S04]  /*489f0*/  LDL.LU R205, [R1+0x38] ;  /* 0x0000380001cd7983 */ /* 0x000ee80000300800 */
[----:B------:R-:W3:Y:S01]  /*48a00*/  LDL.LU R204, [R1+0x544] ;  /* 0x0005440001cc7983 */ /* 0x000ee20000300800 */
[----:B------:R-:W-:Y:S01]  /*48a10*/  ISETP.GE.AND P1, PT, R10, UR15, PT ;  /* 0x0000000f0a007c0c */ /* 0x000fe2000bf26270 */
[----:B------:R-:W-:Y:S01]  /*48a20*/  ULDC.64 UR14, c[0x0][0x228] ;  /* 0x00008a00000e7ab9 */ /* 0x000fe20000000a00 */
[----:B------:R-:W-:Y:S01]  /*48a30*/  LOP3.LUT R10, R200, 0xffff, RZ, 0xc0, !PT ;  /* 0x0000ffffc80a7812 */ /* 0x000fe200078ec0ff */
[----:B------:R-:W3:Y:S01]  /*48a40*/  LDL.LU R203, [R1+0x64] ;  /* 0x0000640001cb7983 */ /* 0x000ee20000300800 */
[----:B------:R-:W-:-:S02]  /*48a50*/  SHF.R.U32.HI R211, RZ, 0x8, R8 ;  /* 0x00000008ffd37819 */ /* 0x000fc40000011608 */
[----:B------:R-:W-:Y:S01]  /*48a60*/  PRMT R215, R8, 0x3340, R12 ;  /* 0x0000334008d77816 */ /* 0x000fe2000000000c */
[----:B------:R-:W3:Y:S01]  /*48a70*/  LDL.LU R202, [R1+0x72c] ;  /* 0x00072c0001ca7983 */ /* 0x000ee20000300800 */
[----:B------:R-:W-:Y:S02]  /*48a80*/  LOP3.LUT R13, R199, 0xffff, RZ, 0xc0, !PT ;  /* 0x0000ffffc70d7812 */ /* 0x000fe400078ec0ff */
[----:B------:R-:W-:Y:S01]  /*48a90*/  SHF.R.U32.HI R8, RZ, 0x8, R9 ;  /* 0x00000008ff087819 */ /* 0x000fe20000011609 */
[----:B------:R-:W3:Y:S01]  /*48aa0*/  LDL.LU R201, [R1+0x60] ;  /* 0x0000600001c97983 */ /* 0x000ee20000300800 */
[--C-:B------:R-:W-:Y:S02]  /*48ab0*/  PRMT R223, R9, 0x3340, R10.reuse ;  /* 0x0000334009df7816 */ /* 0x100fe4000000000a */
[----:B------:R-:W-:Y:S01]  /*48ac0*/  SHF.R.U32.HI R9, RZ, 0x8, R10 ;  /* 0x00000008ff097819 */ /* 0x000fe2000001160a */
[----:B------:R-:W3:Y:S01]  /*48ad0*/  LDL.LU R200, [R1+0x728] ;  /* 0x0007280001c87983 */ /* 0x000ee20000300800 */
[----:B------:R-:W-:-:S02]  /*48ae0*/  SHF.R.U32.HI R10, RZ, 0x8, R11 ;  /* 0x00000008ff0a7819 */ /* 0x000fc4000001160b */
[--C-:B-1----:R-:W-:Y:S01]  /*48af0*/  PRMT R235, R11, 0x3340, R13.reuse ;  /* 0x000033400beb7816 */ /* 0x102fe2000000000d */
[----:B------:R-:W3:Y:S01]  /*48b00*/  LDL.LU R199, [R1+0x5c] ;  /* 0x00005c0001c77983 */ /* 0x000ee20000300800 */
[----:B------:R-:W-:Y:S02]  /*48b10*/  SHF.R.U32.HI R11, RZ, 0x8, R13 ;  /* 0x00000008ff0b7819 */ /* 0x000fe4000001160d */
[----:B------:R-:W-:Y:S02]  /*48b20*/  LOP3.LUT R8, R8, 0xffff, RZ, 0xc0, !PT ;  /* 0x0000ffff08087812 */ /* 0x000fe400078ec0ff */
[----:B------:R-:W-:Y:S02]  /*48b30*/  LOP3.LUT R9, R9, 0xffff, RZ, 0xc0, !PT ;  /* 0x0000ffff09097812 */ /* 0x000fe400078ec0ff */
[----:B------:R-:W-:Y:S02]  /*48b40*/  SHF.R.U32.HI R12, RZ, 0x8, R12 ;  /* 0x00000008ff0c7819 */ /* 0x000fe4000001160c */
[----:B------:R-:W-:-:S02]  /*48b50*/  LOP3.LUT R10, R10, 0xffff, RZ, 0xc0, !PT ;  /* 0x0000ffff0a0a7812 */ /* 0x000fc400078ec0ff */
[----:B------:R-:W-:Y:S02]  /*48b60*/  LOP3.LUT R11, R11, 0xffff, RZ, 0xc0, !PT ;  /* 0x0000ffff0b0b7812 */ /* 0x000fe400078ec0ff */
[----:B------:R-:W-:Y:S02]  /*48b70*/  PRMT R219, R8, 0x3340, R9 ;  /* 0x0000334008db7816 */ /* 0x000fe40000000009 */
[----:B------:R-:W-:Y:S02]  /*48b80*/  LOP3.LUT R13, R15, 0x300, RZ, 0xc0, !PT ;  /* 0x000003000f0d7812 */ /* 0x000fe400078ec0ff */
[----:B------:R-:W-:Y:S02]  /*48b90*/  LOP3.LUT R211, R211, 0xffff, RZ, 0xc0, !PT ;  /* 0x0000ffffd3d37812 */ /* 0x000fe400078ec0ff */
[----:B------:R-:W-:Y:S02]  /*48ba0*/  LOP3.LUT R12, R12, 0xffff, RZ, 0xc0, !PT ;  /* 0x0000ffff0c0c7812 */ /* 0x000fe400078ec0ff */
[----:B------:R-:W-:-:S02]  /*48bb0*/  PRMT R227, R10, 0x3340, R11 ;  /* 0x000033400ae37816 */ /* 0x000fc4000000000b */
[----:B------:R-:W-:Y:S02]  /*48bc0*/  PRMT R8, R197, 0x5410, R198 ;  /* 0x00005410c5087816 */ /* 0x000fe400000000c6 */
[----:B------:R-:W3:Y:S01]  /*48bd0*/  LDL.LU R198, [R1+0x70c] ;  /* 0x00070c0001c67983 */ /* 0x000ee20000300800 */
[----:B------:R-:W-:-:S03]  /*48be0*/  IMAD.IADD R237, R237, 0x1, R13 ;  /* 0x00000001eded7824 */ /* 0x000fc600078e020d */
[----:B------:R-:W3:Y:S01]  /*48bf0*/  LDL.LU R197, [R1+0x54] ;  /* 0x0000540001c57983 */ /* 0x000ee20000300800 */
[----:B------:R-:W-:-:S03]  /*48c00*/  PRMT R9, R195, 0x5410, R196 ;  /* 0x00005410c3097816 */ /* 0x000fc600000000c4 */
[----:B------:R-:W3:Y:S01]  /*48c10*/  LDL.LU R196, [R1+0x6f8] ;  /* 0x0006f80001c47983 */ /* 0x000ee20000300800 */
[----:B------:R-:W-:-:S03]  /*48c20*/  PRMT R211, R211, 0x3340, R12 ;  /* 0x00003340d3d37816 */ /* 0x000fc6000000000c */
[----:B------:R-:W3:Y:S01]  /*48c30*/  LDL.LU R195, [R1+0x50] ;  /* 0x0000500001c37983 */ /* 0x000ee20000300800 */
[----:B------:R-:W-:-:S03]  /*48c40*/  PRMT R10, R193, 0x5410, R194 ;  /* 0x00005410c10a7816 */ /* 0x000fc600000000c2 */
[----:B------:R-:W3:Y:S01]  /*48c50*/  LDL.LU R194, [R1+0x6f4] ;  /* 0x0006f40001c27983 */ /* 0x000ee20000300800 */
[----:B----4-:R-:W-:-:S03]  /*48c60*/  LOP3.LUT R13, R192, 0xffff, RZ, 0xc0, !PT ;  /* 0x0000ffffc00d7812 */ /* 0x010fc600078ec0ff */
[----:B------:R-:W4:Y:S01]  /*48c70*/  LDL.LU R193, [R1+0x4c] ;  /* 0x00004c0001c17983 */ /* 0x000f220000300800 */
[----:B------:R-:W-:-:S03]  /*48c80*/  LOP3.LUT R12, R191, 0xffff, RZ, 0xc0, !PT ;  /* 0x0000ffffbf0c7812 */ /* 0x000fc600078ec0ff */
[----:B------:R-:W4:Y:S01]  /*48c90*/  LDL.LU R192, [R1+0x6e4] ;  /* 0x0006e40001c07983 */ /* 0x000f220000300800 */
[----:B------:R-:W-:-:S03]  /*48ca0*/  LOP3.LUT R17, R190, 0xffff, RZ, 0xc0, !PT ;  /* 0x0000ffffbe117812 */ /* 0x000fc600078ec0ff */
[----:B------:R-:W4:Y:S04]  /*48cb0*/  LDL.LU R191, [R1+0x48] ;  /* 0x0000480001bf7983 */ /* 0x000f280000300800 */
[----:B------:R-:W4:Y:S01]  /*48cc0*/  LDL.LU R190, [R1+0x6e0] ;  /* 0x0006e00001be7983 */ /* 0x000f220000300800 */
[----:B--2---:R-:W-:-:S03]  /*48cd0*/  LOP3.LUT R15, R189, 0xffff, RZ, 0xc0, !PT ;  /* 0x0000ffffbd0f7812 */ /* 0x004fc600078ec0ff */
[----:B------:R-:W2:Y:S01]  /*48ce0*/  LDL.LU R189, [R1+0x58] ;  /* 0x0000580001bd7983 */ /* 0x000ea20000300800 */
[----:B------:R-:W-:Y:S02]  /*48cf0*/  ISETP.LT.AND P2, PT, R3, UR56, !P1 ;  /* 0x0000003803007c0c */ /* 0x000fe4000cf41270 */
[----:B------:R-:W-:Y:S02]  /*48d00*/  LOP3.LUT R249, R249, 0xfffffffe, RZ, 0xc0, !PT ;  /* 0xfffffffef9f97812 */ /* 0x000fe400078ec0ff */
[----:B------:R-:W-:Y:S02]  /*48d10*/  ISETP.LT.AND P4, PT, R3, UR26, !P5 ;  /* 0x0000001a03007c0c */ /* 0x000fe4000ef81270 */
[C---:B------:R-:W-:Y:S02]  /*48d20*/  ISETP.LT.AND P1, PT, R2.reuse, UR38, !P1 ;  /* 0x0000002602007c0c */ /* 0x040fe4000cf21270 */
[----:B------:R-:W-:Y:S02]  /*48d30*/  ISETP.LT.AND P5, PT, R2, UR40, !P5 ;  /* 0x0000002802007c0c */ /* 0x000fe4000efa1270 */
[----:B------:R-:W-:-:S03]  /*48d40*/  SHF.R.U32.HI R11, RZ, 0x8, R13 ;  /* 0x00000008ff0b7819 */ /* 0x000fc6000001160d */
[----:B------:R-:W-:Y:S02]  /*48d50*/  @P2 LOP3.LUT R249, R249, 0x1, RZ, 0xfc, !PT ;  /* 0x00000001f9f92812 */ /* 0x000fe400078efcff */
[----:B------:R-:W-:Y:S02]  /*48d60*/  ISETP.LT.AND P2, PT, R3, UR8, !P3 ;  /* 0x0000000803007c0c */ /* 0x000fe4000df41270 */
[----:B------:R-:W-:Y:S02]  /*48d70*/  ISETP.LT.AND P3, PT, R2, UR60, !P3 ;  /* 0x0000003c02007c0c */ /* 0x000fe4000df61270 */
[----:B0-----:R-:W-:Y:S02]  /*48d80*/  PRMT R250, R13, 0x3340, R15 ;  /* 0x000033400dfa7816 */ /* 0x001fe4000000000f */
[----:B------:R-:W-:Y:S02]  /*48d90*/  SHF.R.U32.HI R13, RZ, 0x8, R12 ;  /* 0x00000008ff0d7819 */ /* 0x000fe4000001160c */
[----:B---3--:R-:W-:-:S02]  /*48da0*/  LOP3.LUT R16, R188, 0xffff, RZ, 0xc0, !PT ;  /* 0x0000ffffbc107812 */ /* 0x008fc400078ec0ff */
[----:B------:R-:W2:Y:S04]  /*48db0*/  LDL.LU R188, [R1+0x718] ;  /* 0x0007180001bc7983 */ /* 0x000ea80000300800 */
[----:B------:R-:W3:Y:S04]  /*48dc0*/  LDL.LU R222, [R1+0x84] ;  /* 0x0000840001de7983 */ /* 0x000ee80000300800 */
[----:B------:R-:W3:Y:S04]  /*48dd0*/  LDL.LU R221, [R1+0x78c] ;  /* 0x00078c0001dd7983 */ /* 0x000ee80000300800 */
[----:B------:R-:W3:Y:S04]  /*48de0*/  LDL.LU R220, [R1+0x80] ;  /* 0x0000800001dc7983 */ /* 0x000ee80000300800 */
[----:B------:R-:W3:Y:S04]  /*48df0*/  LDL.LU R218, [R1+0x788] ;  /* 0x0007880001da7983 */ /* 0x000ee80000300800 */
[----:B------:R-:W3:Y:S04]  /*48e00*/  LDL.LU R217, [R1+0x7c] ;  /* 0x00007c0001d97983 */ /* 0x000ee80000300800 */
[----:B------:R-:W3:Y:S04]  /*48e10*/  LDL.LU R216, [R1+0x784] ;  /* 0x0007840001d87983 */ /* 0x000ee80000300800 */
[----:B------:R-:W3:Y:S04]  /*48e20*/  LDL.LU R214, [R1+0x74] ;  /* 0x0000740001d67983 */ /* 0x000ee80000300800 */
[----:B------:R-:W3:Y:S04]  /*48e30*/  LDL.LU R213, [R1+0x768] ;  /* 0x0007680001d57983 */ /* 0x000ee80000300800 */
[----:B------:R-:W3:Y:S01]  /*48e40*/  LDL.LU R212, [R1+0x70] ;  /* 0x0000700001d47983 */ /* 0x000ee20000300800 */
[----:B------:R-:W-:-:S03]  /*48e50*/  LOP3.LUT R18, R206, 0xffff, RZ, 0xc0, !PT ;  /* 0x0000ffffce127812 */ /* 0x000fc600078ec0ff */
[----:B------:R-:W3:Y:S04]  /*48e60*/  LDL.LU R210, [R1+0x75c] ;  /* 0x00075c0001d27983 */ /* 0x000ee80000300800 */
[----:B------:R-:W3:Y:S04]  /*48e70*/  LDL.LU R209, [R1+0x6c] ;  /* 0x00006c0001d17983 */ /* 0x000ee80000300800 */
[----:B------:R-:W3:Y:S04]  /*48e80*/  LDL.LU R208, [R1+0x758] ;  /* 0x0007580001d07983 */ /* 0x000ee80000300800 */
[----:B------:R-:W3:Y:S04]  /*48e90*/  LDL.LU R207, [R1+0x68] ;  /* 0x0000680001cf7983 */ /* 0x000ee80000300800 */
[----:B------:R-:W3:Y:S01]  /*48ea0*/  LDL.LU R206, [R1+0x574] ;  /* 0x0005740001ce7983 */ /* 0x000ee20000300800 */
[----:B------:R-:W-:-:S02]  /*48eb0*/  PRMT R2, R12, 0x3340, R16 ;  /* 0x000033400c027816 */ /* 0x000fc40000000010 */
[----:B------:R-:W-:Y:S02]  /*48ec0*/  SHF.R.U32.HI R12, RZ, 0x8, R17 ;  /* 0x00000008ff0c7819 */ /* 0x000fe40000011611 */
[--C-:B------:R-:W-:Y:S02]  /*48ed0*/  PRMT R3, R17, 0x3340, R18.reuse ;  /* 0x0000334011037816 */ /* 0x100fe40000000012 */
[----:B------:R-:W-:Y:S02]  /*48ee0*/  SHF.R.U32.HI R17, RZ, 0x8, R18 ;  /* 0x00000008ff117819 */ /* 0x000fe40000011612 */
[----:B------:R-:W-:Y:S02]  /*48ef0*/  LOP3.LUT R18, R11, 0xffff, RZ, 0xc0, !PT ;  /* 0x0000ffff0b127812 */ /* 0x000fe400078ec0ff */
[----:B------:R-:W-:Y:S02]  /*48f00*/  PRMT R11, R204, 0x5410, R205 ;  /* 0x00005410cc0b7816 */ /* 0x000fe400000000cd */
[----:B------:R-:W3:Y:S04]  /*48f10*/  LDL.LU R205, [R1+0x78] ;  /* 0x0000780001cd7983 */ /* 0x000ee80000300800 */
[----:B------:R-:W3:Y:S01]  /*48f20*/  LDL.LU R204, [R1+0x778] ;  /* 0x0007780001cc7983 */ /* 0x000ee20000300800 */
[----:B------:R-:W-:-:S02]  /*48f30*/  SHF.R.U32.HI R16, RZ, 0x8, R16 ;  /* 0x00000008ff107819 */ /* 0x000fc40000011610 */
[----:B------:R-:W-:Y:S02]  /*48f40*/  SHF.R.U32.HI R15, RZ, 0x8, R15 ;  /* 0x00000008ff0f7819 */ /* 0x000fe4000001160f */
[----:B------:R-:W-:Y:S02]  /*48f50*/  LOP3.LUT R13, R13, 0xffff, RZ, 0xc0, !PT ;  /* 0x0000ffff0d0d7812 */ /* 0x000fe400078ec0ff */
[----:B------:R-:W-:Y:S02]  /*48f60*/  LOP3.LUT R16, R16, 0xffff, RZ, 0xc0, !PT ;  /* 0x0000ffff10107812 */ /* 0x000fe400078ec0ff */
[----:B------:R-:W-:Y:S02]  /*48f70*/  LOP3.LUT R12, R12, 0xffff, RZ, 0xc0, !PT ;  /* 0x0000ffff0c0c7812 */ /* 0x000fe400078ec0ff */
[----:B------:R-:W-:Y:S02]  /*48f80*/  LOP3.LUT R17, R17, 0xffff, RZ, 0xc0, !PT ;  /* 0x0000ffff11117812 */ /* 0x000fe400078ec0ff */
[----:B------:R-:W-:-:S02]  /*48f90*/  LOP3.LUT R15, R15, 0xffff, RZ, 0xc0, !PT ;  /* 0x0000ffff0f0f7812 */ /* 0x000fc400078ec0ff */
[----:B------:R-:W-:Y:S02]  /*48fa0*/  PRMT R251, R13, 0x3340, R16 ;  /* 0x000033400dfb7816 */ /* 0x000fe40000000010 */
[----:B------:R-:W-:Y:S02]  /*48fb0*/  PRMT R16, R202, 0x5410, R203 ;  /* 0x00005410ca107816 */ /* 0x000fe400000000cb */
[----:B------:R-:W-:Y:S01]  /*48fc0*/  PRMT R0, R12, 0x3340, R17 ;  /* 0x000033400c007816 */ /* 0x000fe20000000011 */
[----:B------:R-:W3:Y:S01]  /*48fd0*/  LDL.LU R203, [R1+0xa0] ;  /* 0x0000a00001cb7983 */ /* 0x000ee20000300800 */
[----:B------:R-:W-:Y:S02]  /*48fe0*/  PRMT R17, R200, 0x5410, R201 ;  /* 0x00005410c8117816 */ /* 0x000fe400000000c9 */
[----:B------:R-:W-:Y:S01]  /*48ff0*/  PRMT R252, R18, 0x3340, R15 ;  /* 0x0000334012fc7816 */ /* 0x000fe2000000000f */
[----:B------:R-:W3:Y:S01]  /*49000*/  LDL.LU R202, [R1+0x7dc] ;  /* 0x0007dc0001ca7983 */ /* 0x000ee20000300800 */
[----:B------:R-:W-:-:S03]  /*49010*/  PRMT R18, R198, 0x5410, R199 ;  /* 0x00005410c6127816 */ /* 0x000fc600000000c7 */
[----:B------:R-:W3:Y:S01]  /*49020*/  LDL.LU R201, [R1+0x9c] ;  /* 0x00009c0001c97983 */ /* 0x000ee20000300800 */
[----:B------:R-:W-:-:S03]  /*49030*/  LOP3.LUT R14, R14, 0x7f, RZ, 0xc0, !PT ;  /* 0x0000007f0e0e7812 */ /* 0x000fc600078ec0ff */
[----:B------:R-:W3:Y:S01]  /*49040*/  LDL.LU R200, [R1+0x7d8] ;  /* 0x0007d80001c87983 */ /* 0x000ee20000300800 */
[----:B------:R-:W-:-:S03]  /*49050*/  PRMT R12, R196, 0x5410, R197 ;  /* 0x00005410c40c7816 */ /* 0x000fc600000000c5 */
[----:B------:R-:W3:Y:S01]  /*49060*/  LDL.LU R199, [R1+0x98] ;  /* 0x0000980001c77983 */ /* 0x000ee20000300800 */
[----:B------:R-:W-:-:S03]  /*49070*/  PRMT R13, R194, 0x5410, R195 ;  /* 0x00005410c20d7816 */ /* 0x000fc600000000c3 */
[----:B------:R-:W3:Y:S01]  /*49080*/  LDL.LU R198, [R1+0x7cc] ;  /* 0x0007cc0001c67983 */ /* 0x000ee20000300800 */
[----:B------:R-:W-:Y:S01]  /*49090*/  LEA R236, R14, UR4, 0x4 ;  /* 0x000000040eec7c11 */ /* 0x000fe2000f8e20ff */
[----:B------:R-:W-:Y:S02]  /*490a0*/  ULDC.64 UR4, c[0x0][0x228] ;  /* 0x00008a0000047ab9 */ /* 0x000fe40000000a00 */
[----:B------:R-:W3:Y:S01]  /*490b0*/  LDL.LU R197, [R1+0x94] ;  /* 0x0000940001c57983 */ /* 0x000ee20000300800 */
[----:B----4-:R-:W-:-:S03]  /*490c0*/  PRMT R14, R192, 0x5410, R193 ;  /* 0x00005410c00e7816 */ /* 0x010fc600000000c1 */
[----:B------:R-:W4:Y:S01]  /*490d0*/  LDL.LU R196, [R1+0x7c4] ;  /* 0x0007c40001c47983 */ /* 0x000f220000300800 */
[----:B------:R-:W-:-:S03]  /*490e0*/  PRMT R15, R190, 0x5410, R191 ;  /* 0x00005410be0f7816 */ /* 0x000fc600000000bf */
[----:B------:R-:W4:Y:S04]  /*490f0*/  LDL.LU R195, [R1+0x90] ;  /* 0x0000900001c37983 */ /* 0x000f280000300800 */
[----:B------:R-:W4:Y:S04]  /*49100*/  LDL.LU R194, [R1+0x7c0] ;  /* 0x0007c00001c27983 */ /* 0x000f280000300800 */
[----:B------:R-:W4:Y:S04]  /*49110*/  LDL.LU R193, [R1+0x8c] ;  /* 0x00008c0001c17983 */ /* 0x000f280000300800 */
[----:B------:R-:W4:Y:S04]  /*49120*/  LDL.LU R192, [R1+0x7b0] ;  /* 0x0007b00001c07983 */ /* 0x000f280000300800 */
[----:B------:R-:W4:Y:S04]  /*49130*/  LDL.LU R191, [R1+0x88] ;  /* 0x0000880001bf7983 */ /* 0x000f280000300800 */
[----:B------:R-:W4:Y:S01]  /*49140*/  LDL.LU R190, [R1+0x6cc] ;  /* 0x0006cc0001be7983 */ /* 0x000f220000300800 */
[----:B--2---:R-:W-:-:S03]  /*49150*/  PRMT R19, R188, 0x5410, R189 ;  /* 0x00005410bc137816 */ /* 0x004fc600000000bd */
[----:B------:R-:W2:Y:S04]  /*49160*/  LDL.LU R189, [R1+0x554] ;  /* 0x0005540001bd7983 */ /* 0x000ea80000300800 */
[----:B------:R-:W2:Y:S01]  /*49170*/  LDL.LU R188, [R1+0x7d0] ;  /* 0x0007d00001bc7983 */ /* 0x000ea20000300800 */
[----:B---3--:R-:W-:-:S03]  /*49180*/  PRMT R24, R221, 0x5410, R222 ;  /* 0x00005410dd187816 */ /* 0x008fc600000000de */
[----:B------:R-:W-:Y:S04]  /*49190*/  STL [R1+0xb2c], R236 ;  /* 0x000b2cec01007387 */ /* 0x000fe80000100800 */
[----:B------:R-:W3:Y:S01]  /*491a0*/  LDL.LU R222, [R1+0x6ec] ;  /* 0x0006ec0001de7983 */ /* 0x000ee20000300800 */
[----:B------:R-:W-:-:S03]  /*491b0*/  PRMT R25, R218, 0x5410, R220 ;  /* 0x00005410da197816 */ /* 0x000fc600000000dc */
[----:B------:R-:W3:Y:S04]  /*491c0*/  LDL.LU R221, [R1+0xa4c] ;  /* 0x000a4c0001dd7983 */ /* 0x000ee80000300800 */
        /* <DEDUP_REMOVED lines=29> */
[----:B----4-:R-:W-:-:S03]  /*493a0*/  PRMT R28, R196, 0x5410, R197 ;  /* 0x00005410c41c7816 */ /* 0x010fc600000000c5 */
[----:B------:R-:W4:Y:S04]  /*493b0*/  LDL.LU R197, [R1+0x720] ;  /* 0x0007200001c57983 */ /* 0x000f280000300800 */
[----:B------:R-:W4:Y:S01]  /*493c0*/  LDL.LU R196, [R1+0xa74] ;  /* 0x000a740001c47983 */ /* 0x000f220000300800 */
[----:B------:R-:W-:-:S03]  /*493d0*/  PRMT R29, R194, 0x5410, R195 ;  /* 0x00005410c21d7816 */ /* 0x000fc600000000c3 */
        /* <DEDUP_REMOVED lines=8> */
[----:B--2---:R-:W-:-:S03]  /*49460*/  PRMT R35, R188, 0x5410, R189 ;  /* 0x00005410bc237816 */ /* 0x004fc600000000bd */
[----:B------:R-:W2:Y:S04]  /*49470*/  LDL.LU R189, [R1+0x734] ;  /* 0x0007340001bd7983 */ /* 0x000ea80000300800 */
[----:B------:R-:W2:Y:S01]  /*49480*/  LDL.LU R188, [R1+0xa84] ;  /* 0x000a840001bc7983 */ /* 0x000ea20000300800 */
[----:B---3--:R-:W-:-:S03]  /*49490*/  PRMT R40, R221, 0x5410, R222 ;  /* 0x00005410dd287816 */ /* 0x008fc600000000de */
        /* <DEDUP_REMOVED lines=91> */
[----:B------:R-:W4:Y:S04]  /*49a50*/  LDL.LU R190, [R1+0x748] ;  /* 0x0007480001be7983 */ /* 0x000f280000300800 */
[----:B------:R-:W-:Y:S01]  /*49a60*/  STSM.16.M88.4 [R237], R8 ;  /* 0x00000008ed007844 */ /* 0x000fe20000000200 */
[----:B------:R-:W-:Y:S06]  /*49a70*/  BAR.SYNC.DEFER_BLOCKING 0x0 ;  /* 0x0000000000007b1d */ /* 0x000fec0000010000 */
[----:B------:R-:W-:Y:S02]  /*49a80*/  LDS.128 R8, [R236] ;  /* 0x00000000ec087984 */ /* 0x000fe40000000c00 */
[----:B------:R-:W-:Y:S01]  /*49a90*/  BAR.SYNC.DEFER_BLOCKING 0x0 ;  /* 0x0000000000007b1d */ /* 0x000fe20000010000 */
[----:B--2---:R-:W-:-:S05]  /*49aa0*/  PRMT R67, R188, 0x5410, R189 ;  /* 0x00005410bc437816 */ /* 0x004fca00000000bd */
        /* <DEDUP_REMOVED lines=23> */
[----:B------:R-:W-:Y:S01]  /*49c20*/  STSM.16.M88.4 [R237], R12 ;  /* 0x0000000ced007844 */ /* 0x000fe20000000200 */
[----:B------:R-:W-:Y:S06]  /*49c30*/  BAR.SYNC.DEFER_BLOCKING 0x0 ;  /* 0x0000000000007b1d */ /* 0x000fec0000010000 */
[----:B------:R-:W-:Y:S02]  /*49c40*/  LDS.128 R12, [R236] ;  /* 0x00000000ec0c7984 */ /* 0x000fe40000000c00 */
[----:B------:R-:W-:Y:S01]  /*49c50*/  BAR.SYNC.DEFER_BLOCKING 0x0 ;  /* 0x0000000000007b1d */ /* 0x000fe20000010000 */
[----:B------:R-:W-:-:S05]  /*49c60*/  PRMT R75, R204, 0x5410, R205 ;  /* 0x00005410cc4b7816 */ /* 0x000fca00000000cd */
[----:B------:R-:W3:Y:S04]  /*49c70*/  LDL.LU R205, [R1+0xa94] ;  /* 0x000a940001cd7983 */ /* 0x000ee80000300800 */
[----:B------:R-:W3:Y:S04]  /*49c80*/  LDL.LU R204, [R1+0xbdc] ;  /* 0x000bdc0001cc7983 */ /* 0x000ee80000300800 */
[----:B------:R-:W-:Y:S01]  /*49c90*/  STSM.16.M88.4 [R237], R16 ;  /* 0x00000010ed007844 */ /* 0x000fe20000000200 */
[----:B------:R-:W-:Y:S06]  /*49ca0*/  BAR.SYNC.DEFER_BLOCKING 0x0 ;  /* 0x0000000000007b1d */ /* 0x000fec0000010000 */
[----:B------:R-:W-:Y:S02]  /*49cb0*/  LDS.128 R16, [R236] ;  /* 0x00000000ec107984 */ /* 0x000fe40000000c00 */
[----:B------:R-:W-:Y:S06]  /*49cc0*/  BAR.SYNC.DEFER_BLOCKING 0x0 ;  /* 0x0000000000007b1d */ /* 0x000fec0000010000 */
[----:B------:R-:W-:Y:S02]  /*49cd0*/  STSM.16.M88.4 [R237], R20 ;  /* 0x00000014ed007844 */ /* 0x000fe40000000200 */
[----:B------:R-:W-:Y:S06]  /*49ce0*/  BAR.SYNC.DEFER_BLOCKING 0x0 ;  /* 0x0000000000007b1d */ /* 0x000fec0000010000 */
[----:B------:R-:W-:Y:S02]  /*49cf0*/  LDS.128 R20, [R236] ;  /* 0x00000000ec147984 */ /* 0x000fe40000000c00 */
[----:B------:R-:W-:Y:S01]  /*49d00*/  BAR.SYNC.DEFER_BLOCKING 0x0 ;  /* 0x0000000000007b1d */ /* 0x000fe20000010000 */
[----:B------:R-:W-:-:S02]  /*49d10*/  PRMT R80, R202, 0x5410, R203 ;  /* 0x00005410ca507816 */ /* 0x000fc400000000cb */
[----:B------:R-:W-:Y:S02]  /*49d20*/  PRMT R81, R200, 0x5410, R201 ;  /* 0x00005410c8517816 */ /* 0x000fe400000000c9 */
[----:B------:R-:W-:Y:S01]  /*49d30*/  PRMT R82, R198, 0x5410, R199 ;  /* 0x00005410c6527816 */ /* 0x000fe200000000c7 */
[----:B------:R-:W3:Y:S04]  /*49d40*/  LDL.LU R203, [R1+0xadc] ;  /* 0x000adc0001cb7983 */ /* 0x000ee80000300800 */
[----:B------:R-:W3:Y:S01]  /*49d50*/  LDL.LU R202, [R1+0xc44] ;  /* 0x000c440001ca7983 */ /* 0x000ee20000300800 */
[----:B----4-:R-:W-:-:S03]  /*49d60*/  PRMT R76, R196, 0x5410, R197 ;  /* 0x00005410c44c7816 */ /* 0x010fc600000000c5 */
[----:B------:R-:W4:Y:S04]  /*49d70*/  LDL.LU R201, [R1+0xad8] ;  /* 0x000ad80001c97983 */ /* 0x000f280000300800 */
[----:B------:R-:W4:Y:S04]  /*49d80*/  LDL.LU R200, [R1+0xc38] ;  /* 0x000c380001c87983 */ /* 0x000f280000300800 */
[----:B------:R-:W-:Y:S01]  /*49d90*/  STSM.16.M88.4 [R237], R24 ;  /* 0x00000018ed007844 */ /* 0x000fe20000000200 */
[----:B------:R-:W-:Y:S01]  /*49da0*/  BAR.SYNC.DEFER_BLOCKING 0x0 ;  /* 0x0000000000007b1d */ /* 0x000fe20000010000 */
[----:B------:R-:W-:-:S02]  /*49db0*/  PRMT R77, R194, 0x5410, R195 ;  /* 0x00005410c24d7816 */ /* 0x000fc400000000c3 */
[----:B------:R-:W-:-:S03]  /*49dc0*/  PRMT R78, R192, 0x5410, R193 ;  /* 0x00005410c04e7816 */ /* 0x000fc600000000c1 */
[----:B------:R-:W4:Y:S04]  /*49dd0*/  LDL.LU R199, [R1+0xacc] ;  /* 0x000acc0001c77983 */ /* 0x000f280000300800 */
[----:B------:R-:W4:Y:S04]  /*49de0*/  LDL.LU R198, [R1+0xc28] ;  /* 0x000c280001c67983 */ /* 0x000f280000300800 */
[----:B------:R-:W4:Y:S04]  /*49df0*/  LDL.LU R197, [R1+0xabc] ;  /* 0x000abc0001c57983 */ /* 0x000f280000300800 */
[----:B------:R-:W4:Y:S04]  /*49e00*/  LDL.LU R196, [R1+0xc1c] ;  /* 0x000c1c0001c47983 */ /* 0x000f280000300800 */
[----:B------:R-:W-:Y:S01]  /*49e10*/  LDS.128 R24, [R236] ;  /* 0x00000000ec187984 */ /* 0x000fe20000000c00 */
[----:B------:R-:W-:Y:S01]  /*49e20*/  BAR.SYNC.DEFER_BLOCKING 0x0 ;  /* 0x0000000000007b1d */ /* 0x000fe20000010000 */
[----:B------:R-:W-:-:S05]  /*49e30*/  PRMT R79, R190, 0x5410, R191 ;  /* 0x00005410be4f7816 */ /* 0x000fca00000000bf */
[----:B------:R-:W4:Y:S04]  /*49e40*/  LDL.LU R195, [R1+0xab8] ;  /* 0x000ab80001c37983 */ /* 0x000f280000300800 */
[----:B------:R-:W4:Y:S04]  /*49e50*/  LDL.LU R194, [R1+0xc14] ;  /* 0x000c140001c27983 */ /* 0x000f280000300800 */
[----:B------:R-:W4:Y:S04]  /*49e60*/  LDL.LU R193, [R1+0xaac] ;  /* 0x000aac0001c17983 */ /* 0x000f280000300800 */
[----:B------:R-:W4:Y:S04]  /*49e70*/  LDL.LU R192, [R1+0xc10] ;  /* 0x000c100001c07983 */ /* 0x000f280000300800 */
[----:B------:R-:W4:Y:S04]  /*49e80*/  LDL.LU R191, [R1+0x494] ;  /* 0x0004940001bf7983 */ /* 0x000f280000300800 */
[----:B------:R-:W4:Y:S04]  /*49e90*/  LDL.LU R190, [R1+0x774] ;  /* 0x0007740001be7983 */ /* 0x000f280000300800 */
[----:B------:R-:W-:Y:S01]  /*49ea0*/  STSM.16.M88.4 [R237], R28 ;  /* 0x0000001ced007844 */ /* 0x000fe20000000200 */
[----:B------:R-:W-:Y:S01]  /*49eb0*/  BAR.SYNC.DEFER_BLOCKING 0x0 ;  /* 0x0000000000007b1d */ /* 0x000fe20000010000 */
[----:B--2---:R-:W-:-:S05]  /*49ec0*/  PRMT R83, R188, 0x5410, R189 ;  /* 0x00005410bc537816 */ /* 0x004fca00000000bd */
[----:B------:R-:W2:Y:S04]  /*49ed0*/  LDL.LU R189, [R1+0xad0] ;  /* 0x000ad00001bd7983 */ /* 0x000ea80000300800 */
[----:B------:R-:W2:Y:S04]  /*49ee0*/  LDL.LU R188, [R1+0xc30] ;  /* 0x000c300001bc7983 */ /* 0x000ea80000300800 */
[----:B------:R-:W-:Y:S01]  /*49ef0*/  LDS.128 R28, [R236] ;  /* 0x00000000ec1c7984 */ /* 0x000fe20000000c00 */
[----:B------:R-:W-:Y:S01]  /*49f00*/  BAR.SYNC.DEFER_BLOCKING 0x0 ;  /* 0x0000000000007b1d */ /* 0x000fe20000010000 */
[----:B---3--:R-:W-:-:S02]  /*49f10*/  PRMT R88, R221, 0x5410, R222 ;  /* 0x00005410dd587816 */ /* 0x008fc400000000de */
[----:B------:R-:W-:Y:S02]  /*49f20*/  PRMT R89, R218, 0x5410, R220 ;  /* 0x00005410da597816 */ /* 0x000fe400000000dc */
[----:B------:R-:W-:Y:S01]  /*49f30*/  PRMT R90, R216, 0x5410, R217 ;  /* 0x00005410d85a7816 */ /* 0x000fe200000000d9 */
[----:B------:R-:W3:Y:S04]  /*49f40*/  LDL.LU R222, [R1+0xb14] ;  /* 0x000b140001de7983 */ /* 0x000ee80000300800 */
[----:B------:R-:W3:Y:S01]  /*49f50*/  LDL.LU R221, [R1+0xc60] ;  /* 0x000c600001dd7983 */ /* 0x000ee20000300800 */
[----:B------:R-:W-:-:S03]  /*49f60*/  PRMT R84, R213, 0x5410, R214 ;  /* 0x00005410d5547816 */ /* 0x000fc600000000d6 */
[----:B------:R-:W3:Y:S04]  /*49f70*/  LDL.LU R220, [R1+0xb08] ;  /* 0x000b080001dc7983 */ /* 0x000ee80000300800 */
[----:B------:R-:W3:Y:S04]  /*49f80*/  LDL.LU R218, [R1+0xc5c] ;  /* 0x000c5c0001da7983 */ /* 0x000ee80000300800 */
[----:B------:R-:W-:Y:S01]  /*49f90*/  STSM.16.M88.4 [R237], R32 ;  /* 0x00000020ed007844 */ /* 0x000fe20000000200 */
[----:B------:R-:W-:Y:S01]  /*49fa0*/  BAR.SYNC.DEFER_BLOCKING 0x0 ;  /* 0x0000000000007b1d */ /* 0x000fe20000010000 */
[----:B------:R-:W-:-:S02]  /*49fb0*/  PRMT R85, R210, 0x5410, R212 ;  /* 0x00005410d2557816 */ /* 0x000fc400000000d4 */
[----:B------:R-:W-:-:S03]  /*49fc0*/  PRMT R86, R208, 0x5410, R209 ;  /* 0x00005410d0567816 */ /* 0x000fc600000000d1 */
[----:B------:R-:W3:Y:S04]  /*49fd0*/  LDL.LU R217, [R1+0xb04] ;  /* 0x000b040001d97983 */ /* 0x000ee80000300800 */
[----:B------:R-:W3:Y:S04]  /*49fe0*/  LDL.LU R216, [R1+0xc58] ;  /* 0x000c580001d87983 */ /* 0x000ee80000300800 */
[----:B------:R-:W3:Y:S04]  /*49ff0*/  LDL.LU R214, [R1+0xaf4] ;  /* 0x000af40001d67983 */ /* 0x000ee80000300800 */
[----:B------:R-:W3:Y:S04]  /*4a000*/  LDL.LU R213, [R1+0xc50] ;  /* 0x000c500001d57983 */ /* 0x000ee80000300800 */
[----:B------:R-:W-:Y:S01]  /*4a010*/  LDS.128 R32, [R236] ;  /* 0x00000000ec207984 */ /* 0x000fe20000000c00 */
[----:B------:R-:W-:Y:S01]  /*4a020*/  BAR.SYNC.DEFER_BLOCKING 0x0 ;  /* 0x0000000000007b1d */ /* 0x000fe20000010000 */
[----:B------:R-:W-:-:S05]  /*4a030*/  PRMT R87, R206, 0x5410, R207 ;  /* 0x00005410ce577816 */ /* 0x000fca00000000cf */
[----:B------:R-:W3:Y:S04]  /*4a040*/  LDL.LU R212, [R1+0xae8] ;  /* 0x000ae80001d47983 */ /* 0x000ee80000300800 */
[----:B------:R-:W3:Y:S04]  /*4a050*/  LDL.LU R210, [R1+0xc4c] ;  /* 0x000c4c0001d27983 */ /* 0x000ee80000300800 */
[----:B------:R-:W3:Y:S04]  /*4a060*/  LDL.LU R209, [R1+0xae4] ;  /* 0x000ae40001d17983 */ /* 0x000ee80000300800 */
[----:B------:R-:W3:Y:S04]  /*4a070*/  LDL.LU R208, [R1+0xc48] ;  /* 0x000c480001d07983 */ /* 0x000ee80000300800 */
        /* <DEDUP_REMOVED lines=18> */
[----:B----4-:R-:W-:Y:S02]  /*4a1a0*/  PRMT R97, R200, 0x5410, R201 ;  /* 0x00005410c8617816 */ /* 0x010fe400000000c9 */
[----:B------:R-:W-:Y:S01]  /*4a1b0*/  PRMT R98, R198, 0x5410, R199 ;  /* 0x00005410c6627816 */ /* 0x000fe200000000c7 */
[----:B------:R-:W4:Y:S04]  /*4a1c0*/  LDL.LU R203, [R1+0xb4c] ;  /* 0x000b4c0001cb7983 */ /* 0x000f280000300800 */
[----:B------:R-:W4:Y:S01]  /*4a1d0*/  LDL.LU R202, [R1+0xc7c] ;  /* 0x000c7c0001ca7983 */ /* 0x000f220000300800 */
[----:B------:R-:W-:-:S03]  /*4a1e0*/  PRMT R92, R196, 0x5410, R197 ;  /* 0x00005410c45c7816 */ /* 0x000fc600000000c5 */
        /* <DEDUP_REMOVED lines=65> */
[----:B------:R-:W-:Y:S06]  /*4a600*/  BAR.SYNC.DEFER_BLOCKING 0x0 ;  /* 0x0000000000007b1d */ /* 0x000fec0000010000 */
[----:B------:R-:W-:Y:S02]  /*4a610*/  STSM.16.M88.4 [R237], R72 ;  /* 0x00000048ed007844 */ /* 0x000fe40000000200 */
[----:B------:R-:W-:Y:S01]  /*4a620*/  BAR.SYNC.DEFER_BLOCKING 0x0 ;  /* 0x0000000000007b1d */ /* 0x000fe20000010000 */
[----:B----4-:R-:W-:-:S02]  /*4a630*/  PRMT R112, R202, 0x5410, R203 ;  /* 0x00005410ca707816 */ /* 0x010fc400000000cb */
[----:B------:R-:W-:Y:S02]  /*4a640*/  PRMT R113, R200, 0x5410, R201 ;  /* 0x00005410c8717816 */ /* 0x000fe400000000c9 */
[----:B------:R-:W-:Y:S01]  /*4a650*/  PRMT R114, R198, 0x5410, R199 ;  /* 0x00005410c6727816 */ /* 0x000fe200000000c7 */
[----:B------:R-:W4:Y:S04]  /*4a660*/  LDL.LU R203, [R1+0xbcc] ;  /* 0x000bcc0001cb7983 */ /* 0x000f280000300800 */
[----:B------:R-:W4:Y:S01]  /*4a670*/  LDL.LU R202, [R1+0xdf4] ;  /* 0x000df40001ca7983 */ /* 0x000f220000300800 */
[----:B------:R-:W-:-:S03]  /*4a680*/  PRMT R108, R196, 0x5410, R197 ;  /* 0x00005410c46c7816 */ /* 0x000fc600000000c5 */
[----:B------:R-:W4:Y:S04]  /*4a690*/  LDL.LU R201, [R1+0xbc4] ;  /* 0x000bc40001c97983 */ /* 0x000f280000300800 */
[----:B------:R-:W4:Y:S04]  /*4a6a0*/  LDL.LU R200, [R1+0xdf0] ;  /* 0x000df00001c87983 */ /* 0x000f280000300800 */
[----:B------:R-:W-:Y:S01]  /*4a6b0*/  LDS.128 R72, [R236] ;  /* 0x00000000ec487984 */ /* 0x000fe20000000c00 */
[----:B------:R-:W-:Y:S01]  /*4a6c0*/  BAR.SYNC.DEFER_BLOCKING 0x0 ;  /* 0x0000000000007b1d */ /* 0x000fe20000010000 */
[----:B------:R-:W-:-:S02]  /*4a6d0*/  PRMT R109, R194, 0x5410, R195 ;  /* 0x00005410c26d7816 */ /* 0x000fc400000000c3 */
[----:B------:R-:W-:-:S03]  /*4a6e0*/  PRMT R110, R192, 0x5410, R193 ;  /* 0x00005410c06e7816 */ /* 0x000fc600000000c1 */
[----:B------:R-:W4:Y:S04]  /*4a6f0*/  LDL.LU R199, [R1+0xbb4] ;  /* 0x000bb40001c77983 */ /* 0x000f280000300800 */
[----:B------:R-:W4:Y:S04]  /*4a700*/  LDL.LU R198, [R1+0xde0] ;  /* 0x000de00001c67983 */ /* 0x000f280000300800 */
[----:B------:R-:W4:Y:S04]  /*4a710*/  LDL.LU R197, [R1+0xbac] ;  /* 0x000bac0001c57983 */ /* 0x000f280000300800 */
[----:B------:R-:W4:Y:S01]  /*4a720*/  LDL.LU R196, [R1+0xdd4] ;  /* 0x000dd40001c47983 */ /* 0x000f220000300800 */
[----:B------:R-:W-:-:S03]  /*4a730*/  PRMT R111, R190, 0x5410, R191 ;  /* 0x00005410be6f7816 */ /* 0x000fc600000000bf */
        /* <DEDUP_REMOVED lines=12> */
[----:B------:R-:W-:Y:S06]  /*4a800*/  BAR.SYNC.DEFER_BLOCKING 0x0 ;  /* 0x0000000000007b1d */ /* 0x000fec0000010000 */
[----:B------:R-:W-:Y:S02]  /*4a810*/  STSM.16.M88.4 [R237], R80 ;  /* 0x00000050ed007844 */ /* 0x000fe40000000200 */
        /* <DEDUP_REMOVED lines=9> */
[----:B------:R-:W-:Y:S01]  /*4a8b0*/  LDS.128 R80, [R236] ;  /* 0x00000000ec507984 */ /* 0x000fe20000000c00 */
[----:B------:R-:W-:Y:S01]  /*4a8c0*/  BAR.SYNC.DEFER_BLOCKING 0x0 ;  /* 0x0000000000007b1d */ /* 0x000fe20000010000 */
[----:B------:R-:W-:-:S02]  /*4a8d0*/  PRMT R117, R210, 0x5410, R212 ;  /* 0x00005410d2757816 */ /* 0x000fc400000000d4 */
[----:B------:R-:W-:-:S03]  /*4a8e0*/  PRMT R118, R208, 0x5410, R209 ;  /* 0x00005410d0767816 */ /* 0x000fc600000000d1 */
[----:B------:R-:W3:Y:S04]  /*4a8f0*/  LDL.LU R217, [R1+0xc04] ;  /* 0x000c040001d97983 */ /* 0x000ee80000300800 */
[----:B------:R-:W3:Y:S04]  /*4a900*/  LDL.LU R216, [R1+0xee8] ;  /* 0x000ee80001d87983 */ /* 0x000ee80000300800 */
[----:B------:R-:W3:Y:S04]  /*4a910*/  LDL.LU R214, [R1+0xbf8] ;  /* 0x000bf80001d67983 */ /* 0x000ee80000300800 */
[----:B------:R-:W3:Y:S01]  /*4a920*/  LDL.LU R213, [R1+0xed8] ;  /* 0x000ed80001d57983 */ /* 0x000ee20000300800 */
[----:B------:R-:W-:-:S03]  /*4a930*/  PRMT R119, R206, 0x5410, R207 ;  /* 0x00005410ce777816 */ /* 0x000fc600000000cf */
        /* <DEDUP_REMOVED lines=81> */
[----:B------:R-:W-:Y:S06]  /*4ae50*/  BAR.SYNC.DEFER_BLOCKING 0x0 ;  /* 0x0000000000007b1d */ /* 0x000fec0000010000 */
[----:B------:R-:W-:Y:S02]  /*4ae60*/  STSM.16.M88.4 [R237], R112 ;  /* 0x00000070ed007844 */ /* 0x000fe40000000200 */
[----:B------:R-:W-:Y:S01]  /*4ae70*/  BAR.SYNC.DEFER_BLOCKING 0x0 ;  /* 0x0000000000007b1d */ /* 0x000fe20000010000 */
[----:B------:R-:W-:-:S05]  /*4ae80*/  PRMT R139, R204, 0x5410, R205 ;  /* 0x00005410cc8b7816 */ /* 0x000fca00000000cd */
[----:B------:R-:W3:Y:S04]  /*4ae90*/  LDL.LU R205, [R1+0xd2c] ;  /* 0x000d2c0001cd7983 */ /* 0x000ee80000300800 */
[----:B------:R-:W3:Y:S04]  /*4aea0*/  LDL.LU R204, [R1+0xf54] ;  /* 0x000f540001cc7983 */ /* 0x000ee80000300800 */
[----:B------:R-:W-:Y:S01]  /*4aeb0*/  LDS.128 R112, [R236] ;  /* 0x00000000ec707984 */ /* 0x000fe20000000c00 */
        /* <DEDUP_REMOVED lines=152> */
[----:B------:R-:W-:-:S03]  /*4b840*/  PRMT R173, R194, 0x5410, R195 ;  /* 0x00005410c2ad7816 */ /* 0x000fc600000000c3 */
[----:B------:R-:W-:Y:S01]  /*4b850*/  LDS.128 R168, [R236] ;  /* 0x00000000eca87984 */ /* 0x000fe20000000c00 */
[----:B------:R-:W-:Y:S02]  /*4b860*/  PRMT R174, R192, 0x5410, R193 ;  /* 0x00005410c0ae7816 */ /* 0x000fe400000000c1 */
[----:B------:R-:W-:Y:S01]  /*4b870*/  PRMT R175, R190, 0x5410, R191 ;  /* 0x00005410beaf7816 */ /* 0x000fe200000000bf */
[----:B------:R-:W-:Y:S01]  /*4b880*/  BAR.SYNC.DEFER_BLOCKING 0x0 ;  /* 0x0000000000007b1d */ /* 0x000fe20000010000 */
[----:B------:R-:W-:Y:S02]  /*4b890*/  PRMT R176, R202, 0x5410, R203 ;  /* 0x00005410cab07816 */ /* 0x000fe400000000cb */
[----:B------:R-:W-:Y:S02]  /*4b8a0*/  PRMT R177, R200, 0x5410, R201 ;  /* 0x00005410c8b17816 */ /* 0x000fe400000000c9 */
[----:B------:R-:W-:Y:S01]  /*4b8b0*/  PRMT R178, R198, 0x5410, R199 ;  /* 0x00005410c6b27816 */ /* 0x000fe200000000c7 */
[----:B------:R-:W4:Y:S04]  /*4b8c0*/  LDL.LU R203, [R1+0xee4] ;  /* 0x000ee40001cb7983 */ /* 0x000f280000300800 */
[----:B------:R-:W4:Y:S04]  /*4b8d0*/  LDL.LU R202, [R1+0x10dc] ;  /* 0x0010dc0001ca7983 */ /* 0x000f280000300800 */
[----:B------:R-:W4:Y:S04]  /*4b8e0*/  LDL.LU R201, [R1+0xedc] ;  /* 0x000edc0001c97983 */ /* 0x000f280000300800 */
[----:B------:R-:W4:Y:S04]  /*4b8f0*/  LDL.LU R200, [R1+0x10d8] ;  /* 0x0010d80001c87983 */ /* 0x000f280000300800 */
[----:B------:R-:W-:Y:S01]  /*4b900*/  STSM.16.M88.4 [R237], R172 ;  /* 0x000000aced007844 */ /* 0x000fe20000000200 */
[----:B------:R-:W-:Y:S06]  /*4b910*/  BAR.SYNC.DEFER_BLOCKING 0x0 ;  /* 0x0000000000007b1d */ /* 0x000fec0000010000 */
        /* <DEDUP_REMOVED lines=8> */
[----:B------:R-:W2:Y:S04]  /*4b9a0*/  LDL.LU R192, [R1+0x10b8] ;  /* 0x0010b80001c07983 */ /* 0x000ea80000300800 */
[----:B------:R-:W2:Y:S04]  /*4b9b0*/  LDL.LU R191, [R1+0x6d0] ;  /* 0x0006d00001bf7983 */ /* 0x000ea80000300800 */
[----:B------:R-:W2:Y:S04]  /*4b9c0*/  LDL.LU R190, [R1+0x81c] ;  /* 0x00081c0001be7983 */ /* 0x000ea80000300800 */
[----:B------:R-:W2:Y:S04]  /*4b9d0*/  LDL.LU R189, [R1+0xed4] ;  /* 0x000ed40001bd7983 */ /* 0x000ea80000300800 */
[----:B------:R-:W2:Y:S04]  /*4b9e0*/  LDL.LU R188, [R1+0x10d0] ;  /* 0x0010d00001bc7983 */ /* 0x000ea80000300800 */
[----:B------:R-:W-:Y:S01]  /*4b9f0*/  LDS.128 R172, [R236] ;  /* 0x00000000ecac7984 */ /* 0x000fe20000000c00 */
[----:B------:R-:W-:Y:S06]  /*4ba00*/  BAR.SYNC.DEFER_BLOCKING 0x0 ;  /* 0x0000000000007b1d */ /* 0x000fec0000010000 */
[----:B------:R-:W-:Y:S02]  /*4ba10*/  STSM.16.M88.4 [R237], R176 ;  /* 0x000000b0ed007844 */ /* 0x000fe40000000200 */
[----:B------:R-:W-:Y:S01]  /*4ba20*/  BAR.SYNC.DEFER_BLOCKING 0x0 ;  /* 0x0000000000007b1d */ /* 0x000fe20000010000 */
[----:B---3--:R-:W-:-:S02]  /*4ba30*/  PRMT R180, R213, 0x5410, R214 ;  /* 0x00005410d5b47816 */ /* 0x008fc400000000d6 */
[----:B------:R-:W-:-:S03]  /*4ba40*/  PRMT R181, R210, 0x5410, R212 ;  /* 0x00005410d2b57816 */ /* 0x000fc600000000d4 */
[----:B------:R-:W-:Y:S01]  /*4ba50*/  LDS.128 R176, [R236] ;  /* 0x00000000ecb07984 */ /* 0x000fe20000000c00 */
[----:B------:R-:W-:Y:S02]  /*4ba60*/  PRMT R182, R208, 0x5410, R209 ;  /* 0x00005410d0b67816 */ /* 0x000fe400000000d1 */
[----:B------:R-:W-:Y:S01]  /*4ba70*/  PRMT R183, R206, 0x5410, R207 ;  /* 0x00005410ceb77816 */ /* 0x000fe200000000cf */
[----:B------:R-:W-:Y:S06]  /*4ba80*/  BAR.SYNC.DEFER_BLOCKING 0x0 ;  /* 0x0000000000007b1d */ /* 0x000fec0000010000 */
[----:B------:R-:W-:Y:S02]  /*4ba90*/  STSM.16.M88.4 [R237], R180 ;  /* 0x000000b4ed007844 */ /* 0x000fe40000000200 */
[----:B------:R-:W-:Y:S06]  /*4baa0*/  BAR.SYNC.DEFER_BLOCKING 0x0 ;  /* 0x0000000000007b1d */ /* 0x000fec0000010000 */
[----:B------:R-:W0:Y:S01]  /*4bab0*/  LDS.128 R180, [R236] ;  /* 0x00000000ecb47984 */ /* 0x000e220000000c00 */
[----:B------:R-:W-:-:S02]  /*4bac0*/  PRMT R184, R221, 0x5410, R222 ;  /* 0x00005410ddb87816 */ /* 0x000fc400000000de */
[----:B------:R-:W-:Y:S02]  /*4bad0*/  PRMT R185, R218, 0x5410, R220 ;  /* 0x00005410dab97816 */ /* 0x000fe400000000dc */
[----:B------:R-:W-:Y:S02]  /*4bae0*/  PRMT R186, R216, 0x5410, R217 ;  /* 0x00005410d8ba7816 */ /* 0x000fe400000000d9 */
[----:B------:R-:W-:Y:S01]  /*4baf0*/  PRMT R187, R204, 0x5410, R205 ;  /* 0x00005410ccbb7816 */ /* 0x000fe200000000cd */
[----:B------:R-:W-:Y:S06]  /*4bb00*/  BAR.SYNC.DEFER_BLOCKING 0x0 ;  /* 0x0000000000007b1d */ /* 0x000fec0000010000 */
[----:B0-----:R-:W-:Y:S04]  /*4bb10*/  STL.64 [R1+0x50], R180 ;  /* 0x000050b401007387 */ /* 0x001fe80000100a00 */
[----:B------:R-:W-:Y:S04]  /*4bb20*/  STL.64 [R1+0x58], R182 ;  /* 0x000058b601007387 */ /* 0x000fe80000100a00 */
        /* <DEDUP_REMOVED lines=16> */
[----:B------:R4:W-:Y:S01]  /*4bc30*/  STSM.16.M88.4 [R237], R184 ;  /* 0x000000b8ed007844 */ /* 0x0009e20000000200 */
[----:B------:R-:W-:Y:S01]  /*4bc40*/  BAR.SYNC.DEFER_BLOCKING 0x0 ;  /* 0x0000000000007b1d */ /* 0x000fe20000010000 */
[----:B----4-:R-:W-:-:S05]  /*4bc50*/  PRMT R184, R202, 0x5410, R203 ;  /* 0x00005410cab87816 */ /* 0x010fca00000000cb */
[----:B------:R-:W4:Y:S01]  /*4bc60*/  LDL.LU R203, [R1+0xf44] ;  /* 0x000f440001cb7983 */ /* 0x000f220000300800 */
[----:B------:R-:W-:-:S03]  /*4bc70*/  PRMT R185, R200, 0x5410, R201 ;  /* 0x00005410c8b97816 */ /* 0x000fc600000000c9 */
[----:B------:R-:W4:Y:S04]  /*4bc80*/  LDL.LU R202, [R1+0x1114] ;  /* 0x0011140001ca7983 */ /* 0x000f280000300800 */
[----:B------:R-:W4:Y:S04]  /*4bc90*/  LDL.LU R201, [R1+0xf40] ;  /* 0x000f400001c97983 */ /* 0x000f280000300800 */
[----:B------:R-:W4:Y:S01]  /*4bca0*/  LDL.LU R200, [R1+0x1110] ;  /* 0x0011100001c87983 */ /* 0x000f220000300800 */
[----:B------:R-:W-:-:S03]  /*4bcb0*/  PRMT R186, R198, 0x5410, R199 ;  /* 0x00005410c6ba7816 */ /* 0x000fc600000000c7 */
[----:B------:R-:W4:Y:S04]  /*4bcc0*/  LDL.LU R199, [R1+0xf38] ;  /* 0x000f380001c77983 */ /* 0x000f280000300800 */
[----:B------:R-:W4:Y:S01]  /*4bcd0*/  LDL.LU R198, [R1+0x1108] ;  /* 0x0011080001c67983 */ /* 0x000f220000300800 */
[----:B------:R-:W-:-:S03]  /*4bce0*/  PRMT R180, R196, 0x5410, R197 ;  /* 0x00005410c4b47816 */ /* 0x000fc600000000c5 */
[----:B------:R-:W4:Y:S04]  /*4bcf0*/  LDL.LU R197, [R1+0xf34] ;  /* 0x000f340001c57983 */ /* 0x000f280000300800 */
[----:B------:R-:W0:Y:S01]  /*4bd00*/  LDS.128 R228, [R236] ;  /* 0x00000000ece47984 */ /* 0x000e220000000c00 */
[----:B------:R-:W-:Y:S02]  /*4bd10*/  PRMT R181, R194, 0x5410, R195 ;  /* 0x00005410c2b57816 */ /* 0x000fe400000000c3 */
[----:B--2---:R-:W-:Y:S02]  /*4bd20*/  PRMT R182, R192, 0x5410, R193 ;  /* 0x00005410c0b67816 */ /* 0x004fe400000000c1 */
[----:B------:R-:W-:Y:S01]  /*4bd30*/  PRMT R183, R190, 0x5410, R191 ;  /* 0x00005410beb77816 */ /* 0x000fe200000000bf */
[----:B------:R-:W-:Y:S01]  /*4bd40*/  BAR.SYNC.DEFER_BLOCKING 0x0 ;  /* 0x0000000000007b1d */ /* 0x000fe20000010000 */
[----:B------:R-:W-:-:S05]  /*4bd50*/  PRMT R187, R188, 0x5410, R189 ;  /* 0x00005410bcbb7816 */ /* 0x000fca00000000bd */
[----:B------:R-:W4:Y:S04]  /*4bd60*/  LDL.LU R188, [R1+0x1104] ;  /* 0x0011040001bc7983 */ /* 0x000f280000300800 */
        /* <DEDUP_REMOVED lines=8> */
[----:B------:R-:W-:Y:S01]  /*4bdf0*/  STSM.16.M88.4 [R237], R180 ;  /* 0x000000b4ed007844 */ /* 0x000fe20000000200 */
[----:B------:R-:W-:Y:S06]  /*4be00*/  BAR.SYNC.DEFER_BLOCKING 0x0 ;  /* 0x0000000000007b1d */ /* 0x000fec0000010000 */
[----:B------:R-:W1:Y:S02]  /*4be10*/  LDS.128 R180, [R236] ;  /* 0x00000000ecb47984 */ /* 0x000e640000000c00 */
[----:B------:R-:W-:Y:S06]  /*4be20*/  BAR.SYNC.DEFER_BLOCKING 0x0 ;  /* 0x0000000000007b1d */ /* 0x000fec0000010000 */
[----:B------:R-:W-:Y:S04]  /*4be30*/  STSM.16.M88.4 [R237], R184 ;  /* 0x000000b8ed007844 */ /* 0x000fe80000000200 */
[----:B0-----:R-:W-:Y:S04]  /*4be40*/  STL.64 [R1+0x40], R228 ;  /* 0x000040e401007387 */ /* 0x001fe80000100a00 */
[----:B------:R0:W-:Y:S04]  /*4be50*/  STL.64 [R1+0x48], R230 ;  /* 0x000048e601007387 */ /* 0x0001e80000100a00 */
[----:B0-----:R-:W4:Y:S04]  /*4be60*/  LDL.LU.64 R230, [R1+0x14d0] ;  /* 0x0014d00001e67983 */ /* 0x001f280000300a00 */
[----:B------:R-:W4:Y:S04]  /*4be70*/  LDL.LU.64 R228, [R1+0x14c8] ;  /* 0x0014c80001e47983 */ /* 0x000f280000300a00 */
[----:B-1----:R3:W-:Y:S04]  /*4be80*/  STL.64 [R1+0x30], R180 ;  /* 0x000030b401007387 */ /* 0x0027e80000100a00 */
[----:B------:R0:W-:Y:S01]  /*4be90*/  STL.64 [R1+0x38], R182 ;  /* 0x000038b601007387 */ /* 0x0001e20000100a00 */
[----:B---3--:R-:W-:-:S02]  /*4bea0*/  PRMT R180, R213, 0x5410, R214 ;  /* 0x00005410d5b47816 */ /* 0x008fc400000000d6 */
[----:B0-----:R-:W-:Y:S02]  /*4beb0*/  PRMT R183, R206, 0x5410, R207 ;  /* 0x00005410ceb77816 */ /* 0x001fe400000000cf */
[----:B------:R-:W-:Y:S01]  /*4bec0*/  PRMT R187, R204, 0x5410, R205 ;  /* 0x00005410ccbb7816 */ /* 0x000fe200000000cd */
[----:B------:R-:W-:Y:S01]  /*4bed0*/  BAR.SYNC.DEFER_BLOCKING 0x0 ;  /* 0x0000000000007b1d */ /* 0x000fe20000010000 */
[----:B------:R-:W-:Y:S02]  /*4bee0*/  PRMT R181, R210, 0x5410, R212 ;  /* 0x00005410d2b57816 */ /* 0x000fe400000000d4 */
[----:B------:R-:W-:-:S03]  /*4bef0*/  PRMT R182, R208, 0x5410, R209 ;  /* 0x00005410d0b67816 */ /* 0x000fc600000000d1 */
[----:B------:R-:W0:Y:S02]  /*4bf00*/  LDS.128 R204, [R236] ;  /* 0x00000000eccc7984 */ /* 0x000e240000000c00 */
[----:B------:R-:W-:Y:S06]  /*4bf10*/  BAR.SYNC.DEFER_BLOCKING 0x0 ;  /* 0x0000000000007b1d */ /* 0x000fec0000010000 */
[----:B------:R-:W-:Y:S02]  /*4bf20*/  STSM.16.M88.4 [R237], R180 ;  /* 0x000000b4ed007844 */ /* 0x000fe40000000200 */
[----:B------:R-:W-:Y:S01]  /*4bf30*/  BAR.SYNC.DEFER_BLOCKING 0x0 ;  /* 0x0000000000007b1d */ /* 0x000fe20000010000 */
[----:B------:R-:W-:-:S02]  /*4bf40*/  PRMT R184, R221, 0x5410, R222 ;  /* 0x00005410ddb87816 */ /* 0x000fc400000000de */
[----:B------:R-:W-:-:S03]  /*4bf50*/  PRMT R185, R218, 0x5410, R220 ;  /* 0x00005410dab97816 */ /* 0x000fc600000000dc */
[----:B------:R-:W1:Y:S01]  /*4bf60*/  LDS.128 R180, [R236] ;  /* 0x00000000ecb47984 */ /* 0x000e620000000c00 */
[----:B------:R-:W-:Y:S01]  /*4bf70*/  PRMT R186, R216, 0x5410, R217 ;  /* 0x00005410d8ba7816 */ /* 0x000fe200000000d9 */
[----:B------:R-:W-:Y:S06]  /*4bf80*/  BAR.SYNC.DEFER_BLOCKING 0x0 ;  /* 0x0000000000007b1d */ /* 0x000fec0000010000 */
[----:B------:R3:W-:Y:S04]  /*4bf90*/  STSM.16.M88.4 [R237], R184 ;  /* 0x000000b8ed007844 */ /* 0x0007e80000000200 */
[----:B0-----:R-:W-:Y:S04]  /*4bfa0*/  STL.64 [R1+0x20], R204 ;  /* 0x000020cc01007387 */ /* 0x001fe80000100a00 */
[----:B------:R-:W-:Y:S04]  /*4bfb0*/  STL.64 [R1+0x28], R206 ;  /* 0x000028ce01007387 */ /* 0x000fe80000100a00 */
[----:B-1----:R-:W-:Y:S04]  /*4bfc0*/  STL.64 [R1+0x10], R180 ;  /* 0x000010b401007387 */ /* 0x002fe80000100a00 */
[----:B------:R-:W-:Y:S01]  /*4bfd0*/  STL.64 [R1+0x18], R182 ;  /* 0x000018b601007387 */ /* 0x000fe20000100a00 */
[----:B------:R-:W-:Y:S06]  /*4bfe0*/  BAR.SYNC.DEFER_BLOCKING 0x0 ;  /* 0x0000000000007b1d */ /* 0x000fec0000010000 */
[----:B------:R-:W0:Y:S01]  /*4bff0*/  LDS.128 R180, [R236] ;  /* 0x00000000ecb47984 */ /* 0x000e220000000c00 */
[----:B--2---:R-:W-:-:S03]  /*4c000*/  PRMT R189, R189, 0x5410, R196 ;  /* 0x00005410bdbd7816 */ /* 0x004fc600000000c4 */
[----:B------:R-:W2:Y:S01]  /*4c010*/  LDL.LU R196, [R1+0x1130] ;  /* 0x0011300001c47983 */ /* 0x000ea20000300800 */
[----:B----4-:R-:W-:-:S03]  /*4c020*/  PRMT R188, R188, 0x5410, R197 ;  /* 0x00005410bcbc7816 */ /* 0x010fc600000000c5 */
[----:B------:R-:W4:Y:S01]  /*4c030*/  LDL.LU R226, [R1+0xf78] ;  /* 0x000f780001e27983 */ /* 0x000f220000300800 */
[----:B---3--:R-:W-:Y:S02]  /*4c040*/  PRMT R186, R198, 0x5410, R199 ;  /* 0x00005410c6ba7816 */ /* 0x008fe400000000c7 */
[----:B------:R-:W-:Y:S02]  /*4c050*/  PRMT R187, R192, 0x5410, R193 ;  /* 0x00005410c0bb7816 */ /* 0x000fe400000000c1 */
[----:B------:R-:W-:Y:S02]  /*4c060*/  PRMT R191, R191, 0x5410, R194 ;  /* 0x00005410bfbf7816 */ /* 0x000fe400000000c2 */
[----:B------:R-:W-:Y:S01]  /*4c070*/  PRMT R190, R190, 0x5410, R195 ;  /* 0x00005410bebe7816 */ /* 0x000fe200000000c3 */
[----:B------:R-:W-:Y:S06]  /*4c080*/  BAR.SYNC.DEFER_BLOCKING 0x0 ;  /* 0x0000000000007b1d */ /* 0x000fec0000010000 */
[----:B0-----:R-:W-:Y:S04]  /*4c090*/  STL.64 [R1+0x70], R180 ;  /* 0x000070b401007387 */ /* 0x001fe80000100a00 */
[----:B------:R-:W-:Y:S04]  /*4c0a0*/  STL.64 [R1+0x78], R182 ;  /* 0x000078b601007387 */ /* 0x000fe80000100a00 */
[----:B------:R-:W4:Y:S04]  /*4c0b0*/  LDL.LU R197, [R1+0x112c] ;  /* 0x00112c0001c57983 */ /* 0x000f280000300800 */
[----:B------:R-:W3:Y:S04]  /*4c0c0*/  LDL.LU R225, [R1+0xf74] ;  /* 0x000f740001e17983 */ /* 0x000ee80000300800 */
[----:B------:R-:W3:Y:S04]  /*4c0d0*/  LDL.LU R198, [R1+0x1128] ;  /* 0x0011280001c67983 */ /* 0x000ee80000300800 */
[----:B------:R-:W2:Y:S04]  /*4c0e0*/  LDL.LU R224, [R1+0xf68] ;  /* 0x000f680001e07983 */ /* 0x000ea80000300800 */
[----:B------:R-:W2:Y:S04]  /*4c0f0*/  LDL.LU R192, [R1+0x1120] ;  /* 0x0011200001c07983 */ /* 0x000ea80000300800 */
[----:B------:R-:W4:Y:S04]  /*4c100*/  LDL.LU R222, [R1+0xf5c] ;  /* 0x000f5c0001de7983 */ /* 0x000f280000300800 */
[----:B------:R-:W4:Y:S04]  /*4c110*/  LDL.LU R193, [R1+0x111c] ;  /* 0x00111c0001c17983 */ /* 0x000f280000300800 */
        /* <DEDUP_REMOVED lines=25> */
[----:B------:R-:W-:Y:S06]  /*4c2b0*/  BAR.SYNC.DEFER_BLOCKING 0x0 ;  /* 0x0000000000007b1d */ /* 0x000fec0000010000 */
[----:B0-----:R-:W3:Y:S04]  /*4c2c0*/  LDL.LU R191, [R1+0xf7c] ;  /* 0x000f7c0001bf7983 */ /* 0x001ee80000300800 */
[----:B------:R-:W0:Y:S01]  /*4c2d0*/  LDS.128 R180, [R236] ;  /* 0x00000000ecb47984 */ /* 0x000e220000000c00 */
[----:B------:R-:W-:Y:S06]  /*4c2e0*/  BAR.SYNC.DEFER_BLOCKING 0x0 ;  /* 0x0000000000007b1d */ /* 0x000fec0000010000 */
[----:B------:R-:W-:Y:S02]  /*4c2f0*/  STSM.16.M88.4 [R237], R184 ;  /* 0x000000b8ed007844 */ /* 0x000fe40000000200 */
[----:B------:R-:W-:Y:S06]  /*4c300*/  BAR.SYNC.DEFER_BLOCKING 0x0 ;  /* 0x0000000000007b1d */ /* 0x000fec0000010000 */
[----:B0-----:R-:W-:Y:S04]  /*4c310*/  STL.64 [R1+0x1490], R180 ;  /* 0x001490b401007387 */ /* 0x001fe80000100a00 */
[----:B------:R-:W-:Y:S04]  /*4c320*/  STL.64 [R1+0x1480], R182 ;  /* 0x001480b601007387 */ /* 0x000fe80000100a00 */
[----:B------:R-:W0:Y:S04]  /*4c330*/  LDS.128 R180, [R236] ;  /* 0x00000000ecb47984 */ /* 0x000e280000000c00 */
[----:B0-----:R-:W-:Y:S04]  /*4c340*/  STL [R1], R180 ;  /* 0x000000b401007387 */ /* 0x001fe80000100800 */
[----:B------:R-:W-:Y:S01]  /*4c350*/  STL.64 [R1+0x8], R182 ;  /* 0x000008b601007387 */ /* 0x000fe20000100a00 */
[----:B--2---:R-:W-:-:S02]  /*4c360*/  PRMT R192, R192, 0x5410, R224 ;  /* 0x00005410c0c07816 */ /* 0x004fc400000000e0 */
[----:B----4-:R-:W-:Y:S02]  /*4c370*/  PRMT R193, R193, 0x5410, R222 ;  /* 0x00005410c1c17816 */ /* 0x010fe400000000de */
[----:B---3--:R-:W-:Y:S02]  /*4c380*/  PRMT R194, R194, 0x5410, R221 ;  /* 0x00005410c2c27816 */ /* 0x008fe400000000dd */
        /* <DEDUP_REMOVED lines=8> */
[----:B------:R-:W-:Y:S02]  /*4c410*/  PRMT R201, R201, 0x5410, R212 ;  /* 0x00005410c9c97816 */ /* 0x000fe400000000d4 */
[----:B------:R-:W-:Y:S02]  /*4c420*/  PRMT R200, R200, 0x5410, R213 ;  /* 0x00005410c8c87816 */ /* 0x000fe400000000d5 */
[----:B------:R-:W-:Y:S02]  /*4c430*/  PRMT R206, R206, 0x5410, R214 ;  /* 0x00005410cece7816 */ /* 0x000fe400000000d6 */
[----:B------:R-:W-:-:S02]  /*4c440*/  PRMT R203, R203, 0x5410, R209 ;  /* 0x00005410cbcb7816 */ /* 0x000fc400000000d1 */
[----:B------:R-:W-:Y:S01]  /*4c450*/  PRMT R202, R202, 0x5410, R210 ;  /* 0x00005410caca7816 */ /* 0x000fe200000000d2 */
[----:B------:R-:W-:Y:S01]  /*4c460*/  BAR.SYNC.DEFER_BLOCKING 0x0 ;  /* 0x0000000000007b1d */ /* 0x000fe20000010000 */
[----:B------:R-:W-:Y:S02]  /*4c470*/  PRMT R207, R207, 0x5410, R208 ;  /* 0x00005410cfcf7816 */ /* 0x000fe400000000d0 */
[----:B------:R-:W-:-:S03]  /*4c480*/  PRMT R196, R196, 0x5410, R191 ;  /* 0x00005410c4c47816 */ /* 0x000fc600000000bf */
[----:B0-----:R-:W-:Y:S04]  /*4c490*/  STL.64 [R1+0x1468], R184 ;  /* 0x001468b801007387 */ /* 0x001fe80000100a00 */
[----:B------:R-:W-:Y:S04]  /*4c4a0*/  STL.64 [R1+0x1458], R186 ;  /* 0x001458ba01007387 */ /* 0x000fe80000100a00 */
[----:B------:R-:W2:Y:S04]  /*4c4b0*/  LDL.LU R212, [R1+0x1168] ;  /* 0x0011680001d47983 */ /* 0x000ea80000300800 */
[----:B------:R0:W-:Y:S04]  /*4c4c0*/  STSM.16.M88.4 [R237], R196 ;  /* 0x000000c4ed007844 */ /* 0x0001e80000000200 */
[----:B------:R-:W3:Y:S01]  /*4c4d0*/  LDL.LU R213, [R1+0x1164] ;  /* 0x0011640001d57983 */ /* 0x000ee20000300800 */
[----:B------:R-:W-:Y:S01]  /*4c4e0*/  IMAD.MOV.U32 R182, RZ, RZ, R181 ;  /* 0x000000ffffb67224 */ /* 0x000fe200078e00b5 */
[----:B------:R-:W-:-:S02]  /*4c4f0*/  PRMT R205, R205, 0x5410, R216 ;  /* 0x00005410cdcd7816 */ /* 0x000fc400000000d8 */
[----:B------:R-:W-:Y:S01]  /*4c500*/  PRMT R204, R204, 0x5410, R217 ;  /* 0x00005410cccc7816 */ /* 0x000fe200000000d9 */
[----:B------:R-:W-:Y:S06]  /*4c510*/  BAR.SYNC.DEFER_BLOCKING 0x0 ;  /* 0x0000000000007b1d */ /* 0x000fec0000010000 */
[----:B0-----:R-:W4:Y:S04]  /*4c520*/  LDL.LU R196, [R1+0x100c] ;  /* 0x00100c0001c47983 */ /* 0x001f280000300800 */
[----:B------:R-:W4:Y:S04]  /*4c530*/  LDL.LU R214, [R1+0x1160] ;  /* 0x0011600001d67983 */ /* 0x000f280000300800 */
[----:B------:R-:W2:Y:S04]  /*4c540*/  LDL.LU R197, [R1+0x1004] ;  /* 0x0010040001c57983 */ /* 0x000ea80000300800 */
        /* <DEDUP_REMOVED lines=21> */
[----:B------:R-:W0:Y:S01]  /*4c6a0*/  LDS.128 R188, [R236] ;  /* 0x00000000ecbc7984 */ /* 0x000e220000000c00 */
[----:B------:R-:W-:Y:S06]  /*4c6b0*/  BAR.SYNC.DEFER_BLOCKING 0x0 ;  /* 0x0000000000007b1d */ /* 0x000fec0000010000 */
[----:B0-----:R0:W-:Y:S04]  /*4c6c0*/  STL.64 [R1+0x1450], R188 ;  /* 0x001450bc01007387 */ /* 0x0011e80000100a00 */
[----:B0-----:R-:W3:Y:S04]  /*4c6d0*/  LDL.LU R188, [R1+0x101c] ;  /* 0x00101c0001bc7983 */ /* 0x001ee80000300800 */
[----:B------:R-:W3:Y:S04]  /*4c6e0*/  LDL.LU R189, [R1+0x1014] ;  /* 0x0010140001bd7983 */ /* 0x000ee80000300800 */
[----:B------:R-:W-:Y:S01]  /*4c6f0*/  STSM.16.M88.4 [R237], R200 ;  /* 0x000000c8ed007844 */ /* 0x000fe20000000200 */
[----:B------:R-:W-:Y:S06]  /*4c700*/  BAR.SYNC.DEFER_BLOCKING 0x0 ;  /* 0x0000000000007b1d */ /* 0x000fec0000010000 */
[----:B------:R-:W0:Y:S02]  /*4c710*/  LDS.128 R192, [R236] ;  /* 0x00000000ecc07984 */ /* 0x000e240000000c00 */
[----:B------:R-:W-:Y:S06]  /*4c720*/  BAR.SYNC.DEFER_BLOCKING 0x0 ;  /* 0x0000000000007b1d */ /* 0x000fec0000010000 */
[----:B------:R-:W-:Y:S02]  /*4c730*/  STSM.16.M88.4 [R237], R204 ;  /* 0x000000cced007844 */ /* 0x000fe40000000200 */
[----:B------:R-:W-:Y:S01]  /*4c740*/  BAR.SYNC.DEFER_BLOCKING 0x0 ;  /* 0x0000000000007b1d */ /* 0x000fe20000010000 */
[----:B------:R-:W-:-:S02]  /*4c750*/  PRMT R211, R215, 0x5410, R211 ;  /* 0x00005410d7d37816 */ /* 0x000fc400000000d3 */
[----:B----4-:R-:W-:Y:S02]  /*4c760*/  PRMT R214, R214, 0x5410, R196 ;  /* 0x00005410d6d67816 */ /* 0x010fe400000000c4 */
[----:B--2---:R-:W-:Y:S02]  /*4c770*/  PRMT R208, R208, 0x5410, R197 ;  /* 0x00005410d0d07816 */ /* 0x004fe400000000c5 */
[----:B---3--:R-:W-:Y:S02]  /*4c780*/  PRMT R209, R209, 0x5410, R198 ;  /* 0x00005410d1d17816 */ /* 0x008fe400000000c6 */
[----:B------:R-:W-:Y:S02]  /*4c790*/  PRMT R210, R210, 0x5410, R199 ;  /* 0x00005410d2d27816 */ /* 0x000fe400000000c7 */
[----:B------:R-:W1:Y:S01]  /*4c7a0*/  LDS.128 R196, [R236] ;  /* 0x00000000ecc47984 */ /* 0x000e620000000c00 */
[----:B------:R-:W-:Y:S06]  /*4c7b0*/  BAR.SYNC.DEFER_BLOCKING 0x0 ;  /* 0x0000000000007b1d */ /* 0x000fec0000010000 */
[----:B------:R-:W-:Y:S02]  /*4c7c0*/  STSM.16.M88.4 [R237], R208 ;  /* 0x000000d0ed007844 */ /* 0x000fe40000000200 */
[----:B------:R-:W-:Y:S06]  /*4c7d0*/  BAR.SYNC.DEFER_BLOCKING 0x0 ;  /* 0x0000000000007b1d */ /* 0x000fec0000010000 */
[----:B------:R-:W2:Y:S04]  /*4c7e0*/  LDS.128 R200, [R236] ;  /* 0x00000000ecc87984 */ /* 0x000ea80000000c00 */
[----:B------:R-:W-:Y:S04]  /*4c7f0*/  STL.64 [R1+0x1448], R190 ;  /* 0x001448be01007387 */ /* 0x000fe80000100a00 */
[----:B0-----:R-:W-:Y:S04]  /*4c800*/  STL.64 [R1+0x1440], R192 ;  /* 0x001440c001007387 */ /* 0x001fe80000100a00 */
[----:B------:R-:W-:Y:S01]  /*4c810*/  STL.64 [R1+0x1438], R194 ;  /* 0x001438c201007387 */ /* 0x000fe20000100a00 */
[----:B------:R-:W-:-:S03]  /*4c820*/  PRMT R220, R220, 0x5410, R180 ;  /* 0x00005410dcdc7816 */ /* 0x000fc600000000b4 */
[----:B-1----:R-:W-:Y:S01]  /*4c830*/  STL.64 [R1+0x1430], R196 ;  /* 0x001430c401007387 */ /* 0x002fe20000100a00 */
[----:B------:R-:W-:-:S03]  /*4c840*/  PRMT R221, R221, 0x5410, R181 ;  /* 0x00005410dddd7816 */ /* 0x000fc600000000b5 */
[----:B------:R-:W-:Y:S01]  /*4c850*/  STL.64 [R1+0x1428], R198 ;  /* 0x001428c601007387 */ /* 0x000fe20000100a00 */
[----:B------:R-:W-:Y:S02]  /*4c860*/  PRMT R219, R223, 0x5410, R219 ;  /* 0x00005410dfdb7816 */ /* 0x000fe400000000db */
[----:B------:R-:W-:Y:S02]  /*4c870*/  PRMT R223, R224, 0x5410, R225 ;  /* 0x00005410e0df7816 */ /* 0x000fe400000000e1 */
[----:B------:R-:W-:Y:S01]  /*4c880*/  PRMT R218, R218, 0x5410, R226 ;  /* 0x00005410dada7816 */ /* 0x000fe200000000e2 */
[----:B--2---:R0:W-:Y:S04]  /*4c890*/  STL.64 [R1+0x1420], R200 ;  /* 0x001420c801007387 */ /* 0x0041e80000100a00 */
[----:B------:R-:W-:Y:S04]  /*4c8a0*/  STL.64 [R1+0x1418], R202 ;  /* 0x001418ca01007387 */ /* 0x000fe80000100a00 */
[----:B------:R-:W2:Y:S04]  /*4c8b0*/  LDL.LU R180, [R1+0x107c] ;  /* 0x00107c0001b47983 */ /* 0x000ea80000300800 */
[----:B------:R-:W2:Y:S04]  /*4c8c0*/  LDL.LU R181, [R1+0x11a0] ;  /* 0x0011a00001b57983 */ /* 0x000ea80000300800 */
[----:B0-----:R-:W3:Y:S04]  /*4c8d0*/  LDL.LU R200, [R1+0x1078] ;  /* 0x0010780001c87983 */ /* 0x001ee80000300800 */
[----:B------:R-:W3:Y:S04]  /*4c8e0*/  LDL.LU R201, [R1+0x119c] ;  /* 0x00119c0001c97983 */ /* 0x000ee80000300800 */
[----:B------:R-:W4:Y:S04]  /*4c8f0*/  LDL.LU R198, [R1+0x1074] ;  /* 0x0010740001c67983 */ /* 0x000f280000300800 */
[----:B------:R-:W4:Y:S04]  /*4c900*/  LDL.LU R197, [R1+0x1198] ;  /* 0x0011980001c57983 */ /* 0x000f280000300800 */
[----:B------:R-:W2:Y:S04]  /*4c910*/  LDL.LU R194, [R1+0x106c] ;  /* 0x00106c0001c27983 */ /* 0x000ea80000300800 */
[----:B------:R-:W2:Y:S04]  /*4c920*/  LDL.LU R224, [R1+0x1190] ;  /* 0x0011900001e07983 */ /* 0x000ea80000300800 */
[----:B------:R-:W3:Y:S04]  /*4c930*/  LDL.LU R195, [R1+0x1060] ;  /* 0x0010600001c37983 */ /* 0x000ee80000300800 */
[----:B------:R-:W3:Y:S04]  /*4c940*/  LDL.LU R225, [R1+0x118c] ;  /* 0x00118c0001e17983 */ /* 0x000ee80000300800 */
[----:B------:R-:W4:Y:S04]  /*4c950*/  LDL.LU R190, [R1+0x105c] ;  /* 0x00105c0001be7983 */ /* 0x000f280000300800 */
[----:B------:R-:W4:Y:S01]  /*4c960*/  LDL.LU R226, [R1+0x1188] ;  /* 0x0011880001e27983 */ /* 0x000f220000300800 */
[----:B------:R-:W-:-:S02]  /*4c970*/  PRMT R212, R212, 0x5410, R188 ;  /* 0x00005410d4d47816 */ /* 0x000fc400000000bc */
[----:B------:R-:W-:Y:S01]  /*4c980*/  PRMT R213, R213, 0x5410, R189 ;  /* 0x00005410d5d57816 */ /* 0x000fe200000000bd */
[----:B------:R-:W4:Y:S04]  /*4c990*/  LDL.LU R188, [R1+0x1070] ;  /* 0x0010700001bc7983 */ /* 0x000f280000300800 */
[----:B------:R-:W4:Y:S01]  /*4c9a0*/  LDL.LU R189, [R1+0x1194] ;  /* 0x0011940001bd7983 */ /* 0x000f220000300800 */
[----:B------:R-:W-:Y:S01]  /*4c9b0*/  PRMT R215, R187, 0x5410, R186 ;  /* 0x00005410bbd77816 */ /* 0x000fe200000000ba */
[----:B------:R-:W-:Y:S06]  /*4c9c0*/  BAR.SYNC.DEFER_BLOCKING 0x0 ;  /* 0x0000000000007b1d */ /* 0x000fec0000010000 */
[----:B------:R-:W-:Y:S02]  /*4c9d0*/  STSM.16.M88.4 [R237], R212 ;  /* 0x000000d4ed007844 */ /* 0x000fe40000000200 */
[----:B------:R-:W-:Y:S01]  /*4c9e0*/  BAR.SYNC.DEFER_BLOCKING 0x0 ;  /* 0x0000000000007b1d */ /* 0x000fe20000010000 */
[----:B------:R-:W-:-:S02]  /*4c9f0*/  PRMT R216, R216, 0x5410, R185 ;  /* 0x00005410d8d87816 */ /* 0x000fc400000000b9 */
[----:B------:R-:W-:-:S03]  /*4ca00*/  PRMT R217, R217, 0x5410, R183 ;  /* 0x00005410d9d97816 */ /* 0x000fc600000000b7 */
[----:B------:R-:W0:Y:S02]  /*4ca10*/  LDS.128 R204, [R236] ;  /* 0x00000000eccc7984 */ /* 0x000e240000000c00 */
[----:B------:R-:W-:Y:S06]  /*4ca20*/  BAR.SYNC.DEFER_BLOCKING 0x0 ;  /* 0x0000000000007b1d */ /* 0x000fec0000010000 */
[----:B------:R-:W-:Y:S02]  /*4ca30*/  STSM.16.M88.4 [R237], R216 ;  /* 0x000000d8ed007844 */ /* 0x000fe40000000200 */
[----:B------:R-:W-:Y:S01]  /*4ca40*/  BAR.SYNC.DEFER_BLOCKING 0x0 ;  /* 0x0000000000007b1d */ /* 0x000fe20000010000 */
[----:B------:R-:W-:-:S05]  /*4ca50*/  PRMT R222, R222, 0x5410, R184 ;  /* 0x00005410dede7816 */ /* 0x000fca00000000b8 */
[----:B------:R-:W1:Y:S02]  /*4ca60*/  LDS.128 R208, [R236] ;  /* 0x00000000ecd07984 */ /* 0x000e640000000c00 */
[----:B------:R-:W-:Y:S06]  /*4ca70*/  BAR.SYNC.DEFER_BLOCKING 0x0 ;  /* 0x0000000000007b1d */ /* 0x000fec0000010000 */
[----:B------:R4:W-:Y:S02]  /*4ca80*/  STSM.16.M88.4 [R237], R220 ;  /* 0x000000dced007844 */ /* 0x0009e40000000200 */
[----:B------:R-:W-:Y:S01]  /*4ca90*/  BAR.SYNC.DEFER_BLOCKING 0x0 ;  /* 0x0000000000007b1d */ /* 0x000fe20000010000 */
[----:B------:R-:W-:-:S05]  /*4caa0*/  PRMT R227, R235, 0x5410, R227 ;  /* 0x00005410ebe37816 */ /* 0x000fca00000000e3 */
[----:B------:R-:W4:Y:S04]  /*4cab0*/  LDS.128 R212, [R236] ;  /* 0x00000000ecd47984 */ /* 0x000f280000000c00 */
[----:B0-----:R-:W-:Y:S04]  /*4cac0*/  STL.64 [R1+0x1410], R204 ;  /* 0x001410cc01007387 */ /* 0x001fe80000100a00 */
[----:B------:R-:W-:Y:S04]  /*4cad0*/  STL.64 [R1+0x1408], R206 ;  /* 0x001408ce01007387 */ /* 0x000fe80000100a00 */
[----:B-1----:R-:W-:Y:S04]  /*4cae0*/  STL.64 [R1+0x1400], R208 ;  /* 0x001400d001007387 */ /* 0x002fe80000100a00 */
[----:B------:R-:W-:Y:S04]  /*4caf0*/  STL.64 [R1+0x13f8], R210 ;  /* 0x0013f8d201007387 */ /* 0x000fe80000100a00 */
        /* <DEDUP_REMOVED lines=10> */
[----:B--2---:R-:W-:-:S02]  /*4cba0*/  PRMT R224, R224, 0x5410, R194 ;  /* 0x00005410e0e07816 */ /* 0x004fc400000000c2 */
[----:B---3--:R-:W-:Y:S02]  /*4cbb0*/  PRMT R225, R225, 0x5410, R195 ;  /* 0x00005410e1e17816 */ /* 0x008fe400000000c3 */
[----:B----4-:R-:W-:Y:S01]  /*4cbc0*/  PRMT R226, R226, 0x5410, R190 ;  /* 0x00005410e2e27816 */ /* 0x010fe200000000be */
[----:B------:R-:W-:Y:S06]  /*4cbd0*/  BAR.SYNC.DEFER_BLOCKING 0x0 ;  /* 0x0000000000007b1d */ /* 0x000fec0000010000 */
[----:B------:R-:W-:Y:S02]  /*4cbe0*/  STSM.16.M88.4 [R237], R224 ;  /* 0x000000e0ed007844 */ /* 0x000fe40000000200 */
[----:B------:R-:W-:Y:S06]  /*4cbf0*/  BAR.SYNC.DEFER_BLOCKING 0x0 ;  /* 0x0000000000007b1d */ /* 0x000fec0000010000 */
[----:B------:R0:W1:Y:S01]  /*4cc00*/  LDS.128 R216, [R236] ;  /* 0x00000000ecd87984 */ /* 0x0000620000000c00 */
[----:B------:R-:W-:-:S03]  /*4cc10*/  PRMT R220, R181, 0x5410, R180 ;  /* 0x00005410b5dc7816 */ /* 0x000fc600000000b4 */
[----:B------:R-:W2:Y:S04]  /*4cc20*/  LDL.LU R180, [R1+0x108c] ;  /* 0x00108c0001b47983 */ /* 0x000ea80000300800 */
[----:B------:R-:W2:Y:S01]  /*4cc30*/  LDL.LU R181, [R1+0x11a4] ;  /* 0x0011a40001b57983 */ /* 0x000ea20000300800 */
[----:B------:R-:W-:-:S03]  /*4cc40*/  PRMT R222, R197, 0x5410, R198 ;  /* 0x00005410c5de7816 */ /* 0x000fc600000000c6 */
[----:B------:R-:W3:Y:S04]  /*4cc50*/  LDL.LU R235, [R1+0x14c4] ;  /* 0x0014c40001eb7983 */ /* 0x000ee80000300800 */
[----:B------:R-:W-:Y:S04]  /*4cc60*/  STL.64 [R1+0x13c8], R212 ;  /* 0x0013c8d401007387 */ /* 0x000fe80000100a00 */
[----:B------:R-:W-:Y:S04]  /*4cc70*/  STL.64 [R1+0x13b8], R214 ;  /* 0x0013b8d601007387 */ /* 0x000fe80000100a00 */
[----:B0-----:R-:W4:Y:S01]  /*4cc80*/  LDL.LU R236, [R1+0x14c0] ;  /* 0x0014c00001ec7983 */ /* 0x001f220000300800 */
[----:B------:R-:W-:-:S03]  /*4cc90*/  PRMT R223, R189, 0x5410, R188 ;  /* 0x00005410bddf7816 */ /* 0x000fc600000000bc */
[----:B------:R-:W3:Y:S04]  /*4cca0*/  LDL.LU R197, [R1+0x10c0] ;  /* 0x0010c00001c57983 */ /* 0x000ee80000300800 */
[----:B------:R-:W3:Y:S04]  /*4ccb0*/  LDL.LU R194, [R1+0x11c4] ;  /* 0x0011c40001c27983 */ /* 0x000ee80000300800 */
[----:B------:R-:W4:Y:S04]  /*4ccc0*/  LDL.LU R195, [R1+0x10bc] ;  /* 0x0010bc0001c37983 */ /* 0x000f280000300800 */
[----:B------:R-:W4:Y:S01]  /*4ccd0*/  LDL.LU R190, [R1+0x11c0] ;  /* 0x0011c00001be7983 */ /* 0x000f220000300800 */
[----:B------:R-:W-:-:S03]  /*4cce0*/  PRMT R227, R250, 0x5410, R252 ;  /* 0x00005410fae37816 */ /* 0x000fc600000000fc */
[----:B------:R-:W3:Y:S04]  /*4ccf0*/  LDL.LU R188, [R1+0x10b4] ;  /* 0x0010b40001bc7983 */ /* 0x000ee80000300800 */
[----:B------:R-:W3:Y:S04]  /*4cd00*/  LDL.LU R189, [R1+0x11bc] ;  /* 0x0011bc0001bd7983 */ /* 0x000ee80000300800 */
[----:B-1----:R-:W-:Y:S04]  /*4cd10*/  STL.64 [R1+0x13d0], R216 ;  /* 0x0013d0d801007387 */ /* 0x002fe80000100a00 */
[----:B------:R-:W-:Y:S04]  /*4cd20*/  STL.64 [R1+0x13c0], R218 ;  /* 0x0013c0da01007387 */ /* 0x000fe80000100a00 */
[----:B------:R-:W4:Y:S04]  /*4cd30*/  LDL.LU R250, [R1+0x14bc] ;  /* 0x0014bc0001fa7983 */ /* 0x000f280000300800 */
[----:B------:R-:W3:Y:S01]  /*4cd40*/  LDL.LU R252, [R1+0xb2c] ;  /* 0x000b2c0001fc7983 */ /* 0x000ee20000300800 */
[----:B------:R-:W-:Y:S01]  /*4cd50*/  BAR.SYNC.DEFER_BLOCKING 0x0 ;  /* 0x0000000000007b1d */ /* 0x000fe20000010000 */
[----:B------:R-:W-:-:S05]  /*4cd60*/  PRMT R221, R201, 0x5410, R200 ;  /* 0x00005410c9dd7816 */ /* 0x000fca00000000c8 */
[----:B------:R-:W-:Y:S02]  /*4cd70*/  STSM.16.M88.4 [R237], R220 ;  /* 0x000000dced007844 */ /* 0x000fe40000000200 */
[----:B------:R-:W-:Y:S01]  /*4cd80*/  BAR.SYNC.DEFER_BLOCKING 0x0 ;  /* 0x0000000000007b1d */ /* 0x000fe20000010000 */
[----:B------:R-:W-:Y:S02]  /*4cd90*/  PRMT R203, R2, 0x5410, R251 ;  /* 0x0000541002cb7816 */ /* 0x000fe400000000fb */
[----:B------:R-:W-:Y:S02]  /*4cda0*/  PRMT R224, R184, 0x5410, R187 ;  /* 0x00005410b8e07816 */ /* 0x000fe400000000bb */
[----:B------:R-:W-:Y:S02]  /*4cdb0*/  PRMT R225, R183, 0x5410, R185 ;  /* 0x00005410b7e17816 */ /* 0x000fe400000000b9 */
[----:B------:R-:W-:Y:S02]  /*4cdc0*/  PRMT R200, R196, 0x5410, R199 ;  /* 0x00005410c4c87816 */ /* 0x000fe400000000c7 */
[----:B------:R-:W-:-:S02]  /*4cdd0*/  PRMT R201, R193, 0x5410, R192 ;  /* 0x00005410c1c97816 */ /* 0x000fc400000000c0 */
[----:B------:R-:W-:Y:S01]  /*4cde0*/  PRMT R202, R186, 0x5410, R191 ;  /* 0x00005410baca7816 */ /* 0x000fe200000000bf */
[----:B------:R-:W4:Y:S04]  /*4cdf0*/  LDL.LU.64 R192, [R1+0xe30] ;  /* 0x000e300001c07983 */ /* 0x000f280000300a00 */
[----:B------:R-:W4:Y:S04]  /*4ce00*/  LDL.LU R191, [R1+0xea8] ;  /* 0x000ea80001bf7983 */ /* 0x000f280000300800 */
[----:B------:R-:W4:Y:S04]  /*4ce10*/  LDL.LU R186, [R1+0x10d4] ;  /* 0x0010d40001ba7983 */ /* 0x000f280000300800 */
[----:B------:R-:W4:Y:S01]  /*4ce20*/  LDL.LU R187, [R1+0xe2c] ;  /* 0x000e2c0001bb7983 */ /* 0x000f220000300800 */
[----:B------:R-:W-:-:S02]  /*4ce30*/  PRMT R199, R3, 0x5410, R0 ;  /* 0x0000541003c77816 */ /* 0x000fc40000000000 */
[----:B--2---:R-:W-:Y:S02]  /*4ce40*/  PRMT R226, R181, 0x5410, R180 ;  /* 0x00005410b5e27816 */ /* 0x004fe400000000b4 */
[----:B------:R-:W2:Y:S04]  /*4ce50*/  LDL.LU R181, [R1+0xf80] ;  /* 0x000f800001b57983 */ /* 0x000ea80000300800 */
[----:B------:R-:W2:Y:S04]  /*4ce60*/  LDL.LU.64 R184, [R1+0xe38] ;  /* 0x000e380001b87983 */ /* 0x000ea80000300a00 */
[----:B---3--:R-:W0:Y:S01]  /*4ce70*/  LDS.128 R220, [R252] ;  /* 0x00000000fcdc7984 */ /* 0x008e220000000c00 */
[----:B------:R-:W-:Y:S06]  /*4ce80*/  BAR.SYNC.DEFER_BLOCKING 0x0 ;  /* 0x0000000000007b1d */ /* 0x000fec0000010000 */
[----:B------:R-:W-:Y:S02]  /*4ce90*/  STSM.16.M88.4 [R237], R224 ;  /* 0x000000e0ed007844 */ /* 0x000fe40000000200 */
[----:B------:R-:W-:Y:S06]  /*4cea0*/  BAR.SYNC.DEFER_BLOCKING 0x0 ;  /* 0x0000000000007b1d */ /* 0x000fec0000010000 */
[----:B------:R-:W1:Y:S02]  /*4ceb0*/  LDS.128 R204, [R252] ;  /* 0x00000000fccc7984 */ /* 0x000e640000000c00 */
[----:B------:R-:W-:Y:S06]  /*4cec0*/  BAR.SYNC.DEFER_BLOCKING 0x0 ;  /* 0x0000000000007b1d */ /* 0x000fec0000010000 */
[----:B------:R-:W-:Y:S02]  /*4ced0*/  STSM.16.M88.4 [R237], R200 ;  /* 0x000000c8ed007844 */ /* 0x000fe40000000200 */
[----:B------:R-:W-:Y:S06]  /*4cee0*/  BAR.SYNC.DEFER_BLOCKING 0x0 ;  /* 0x0000000000007b1d */ /* 0x000fec0000010000 */
[----:B0-----:R-:W-:Y:S04]  /*4cef0*/  STL.64 [R1+0x13e0], R220 ;  /* 0x0013e0dc01007387 */ /* 0x001fe80000100a00 */
[----:B------:R-:W-:Y:S04]  /*4cf00*/  STL.64 [R1+0x13d8], R222 ;  /* 0x0013d8de01007387 */ /* 0x000fe80000100a00 */
[----:B------:R-:W3:Y:S04]  /*4cf10*/  LDL.LU R183, [R1+0xe28] ;  /* 0x000e280001b77983 */ /* 0x000ee80000300800 */
[----:B------:R-:W3:Y:S04]  /*4cf20*/  LDL.LU R2, [R1+0xebc] ;  /* 0x000ebc0001027983 */ /* 0x000ee80000300800 */
[----:B------:R-:W0:Y:S04]  /*4cf30*/  LDS.128 R224, [R252] ;  /* 0x00000000fce07984 */ /* 0x000e280000000c00 */
[----:B-1----:R-:W-:Y:S04]  /*4cf40*/  STL.64 [R1+0x60], R204 ;  /* 0x000060cc01007387 */ /* 0x002fe80000100a00 */
[----:B------:R-:W-:Y:S04]  /*4cf50*/  STL.64 [R1+0x68], R206 ;  /* 0x000068ce01007387 */ /* 0x000fe80000100a00 */
[----:B------:R-:W3:Y:S01]  /*4cf60*/  LDL.LU R180, [R1+0xe24] ;  /* 0x000e240001b47983 */ /* 0x000ee20000300800 */
[----:B------:R-:W-:-:S03]  /*4cf70*/  PRMT R198, R189, 0x5410, R188 ;  /* 0x00005410bdc67816 */ /* 0x000fc600000000bc */
[----:B------:R-:W3:Y:S04]  /*4cf80*/  LDL.LU R0, [R1+0x14b8] ;  /* 0x0014b80001007983 */ /* 0x000ee80000300800 */
[----:B------:R-:W3:Y:S04]  /*4cf90*/  LDL.LU.64 R188, [R1+0xe40] ;  /* 0x000e400001bc7983 */ /* 0x000ee80000300a00 */
[----:B0-----:R-:W-:Y:S04]  /*4cfa0*/  STL.64 [R1+0x13f0], R224 ;  /* 0x0013f0e001007387 */ /* 0x001fe80000100a00 */
[----:B------:R-:W-:Y:S04]  /*4cfb0*/  STL.64 [R1+0x13e8], R226 ;  /* 0x0013e8e201007387 */ /* 0x000fe80000100a00 */
[----:B------:R-:W3:Y:S01]  /*4cfc0*/  LDL.LU R3, [R1+0xe00] ;  /* 0x000e000001037983 */ /* 0x000ee20000300800 */
[----:B------:R-:W-:-:S02]  /*4cfd0*/  PRMT R196, R194, 0x5410, R197 ;  /* 0x00005410c2c47816 */ /* 0x000fc400000000c5 */
[----:B----4-:R-:W-:Y:S01]  /*4cfe0*/  PRMT R197, R190, 0x5410, R195 ;  /* 0x00005410bec57816 */ /* 0x010fe200000000c3 */
[----:B------:R-:W-:Y:S01]  /*4cff0*/  BAR.SYNC.DEFER_BLOCKING 0x0 ;  /* 0x0000000000007b1d */ /* 0x000fe20000010000 */
[----:B------:R-:W-:-:S05]  /*4d000*/  PRMT R251, R8, 0x7770, RZ ;  /* 0x0000777008fb7816 */ /* 0x000fca00000000ff */
[----:B------:R0:W-:Y:S02]  /*4d010*/  STSM.16.M88.4 [R237], R196 ;  /* 0x000000c4ed007844 */ /* 0x0001e40000000200 */
[----:B------:R-:W-:Y:S06]  /*4d020*/  BAR.SYNC.DEFER_BLOCKING 0x0 ;  /* 0x0000000000007b1d */ /* 0x000fec0000010000 */
[----:B------:R-:W-:Y:S01]  /*4d030*/  @P0 STG.E.U8 desc[UR58][R192.64], R251 ;  /* 0x000000fbc0000986 */ /* 0x000fe2000c10113a */
[----:B------:R-:W-:-:S05]  /*4d040*/  IADD3 R190, P0, R191, R5, RZ ;  /* 0x00000005bfbe7210 */ /* 0x000fca0007f1e0ff */
[----:B------:R-:W-:Y:S01]  /*4d050*/  IMAD.X R191, R186, 0x1, R6, P0 ;  /* 0x00000001babf7824 */ /* 0x000fe200000e0606 */
[----:B------:R-:W-:Y:S02]  /*4d060*/  IADD3 R186, P0, R187, R5, RZ ;  /* 0x00000005bbba7210 */ /* 0x000fe40007f1e0ff */
[----:B0-----:R-:W-:-:S05]  /*4d070*/  PRMT R237, R8, 0x7771, RZ ;  /* 0x0000777108ed7816 */ /* 0x001fca00000000ff */
[----:B------:R0:W-:Y:S01]  /*4d080*/  @P6 STG.E.U8 desc[UR58][R190.64], R237 ;  /* 0x000000edbe006986 */ /* 0x0001e2000c10113a */
[----:B--2---:R-:W-:-:S03]  /*4d090*/  IMAD.X R187, R181, 0x1, R6, P0 ;  /* 0x00000001b5bb7824 */ /* 0x004fc600000e0606 */
[----:B------:R-:W2:Y:S01]  /*4d0a0*/  LDL.LU R181, [R1+0xe04] ;  /* 0x000e040001b57983 */ /* 0x000ea20000300800 */
[----:B0-----:R-:W-:-:S05]  /*4d0b0*/  PRMT R237, R8, 0x7772, RZ ;  /* 0x0000777208ed7816 */ /* 0x001fca00000000ff */
[----:B------:R0:W-:Y:S01]  /*4d0c0*/  @P5 STG.E.U8 desc[UR58][R184.64], R237 ;  /* 0x000000edb8005986 */ /* 0x0001e2000c10113a */
[----:B------:R-:W-:-:S05]  /*4d0d0*/  PRMT R8, R8, 0x7773, RZ ;  /* 0x0000777308087816 */ /* 0x000fca00000000ff */
[----:B------:R1:W-:Y:S01]  /*4d0e0*/  @P4 STG.E.U8 desc[UR58][R186.64], R8 ;  /* 0x00000008ba004986 */ /* 0x0003e2000c10113a */
[----:B0-----:R-:W-:Y:S02]  /*4d0f0*/  PRMT R237, R9, 0x7770, RZ ;  /* 0x0000777009ed7816 */ /* 0x001fe400000000ff */
[----:B---3--:R-:W-:-:S05]  /*4d100*/  IADD3 R184, P0, R183, R5, RZ ;  /* 0x00000005b7b87210 */ /* 0x008fca0007f1e0ff */
[----:B------:R-:W-:Y:S02]  /*4d110*/  IMAD.X R185, R2, 0x1, R6, P0 ;  /* 0x0000000102b97824 */ /* 0x000fe400000e0606 */
[----:B------:R-:W3:Y:S01]  /*4d120*/  LDL.LU R2, [R1+0xe08] ;  /* 0x000e080001027983 */ /* 0x000ee20000300800 */
[----:B-1----:R-:W-:Y:S02]  /*4d130*/  SHF.R.S32.HI R8, RZ, 0x1f, R180 ;  /* 0x0000001fff087819 */ /* 0x002fe400000114b4 */
[----:B------:R-:W-:-:S05]  /*4d140*/  IADD3 R186, P0, R180, R4, RZ ;  /* 0x00000004b4ba7210 */ /* 0x000fca0007f1e0ff */
[----:B------:R-:W-:Y:S01]  /*4d150*/  IMAD.X R187, R8, 0x1, R7, P0 ;  /* 0x0000000108bb7824 */ /* 0x000fe200000e0607 */
[----:B------:R0:W-:Y:S02]  /*4d160*/  @P3 STG.E.U8 desc[UR58][R188.64], R237 ;  /* 0x000000edbc003986 */ /* 0x0001e4000c10113a */
[----:B0-----:R-:W-:Y:S02]  /*4d170*/  IADD3 R188, P0, R180, R5, RZ ;  /* 0x00000005b4bc7210 */ /* 0x001fe40007f1e0ff */
[----:B------:R-:W4:Y:S03]  /*4d180*/  LDL.LU R180, [R1+0xe0c] ;  /* 0x000e0c0001b47983 */ /* 0x000f260000300800 */
[----:B------:R-:W-:Y:S01]  /*4d190*/  IMAD.X R189, R8, 0x1, R6, P0 ;  /* 0x0000000108bd7824 */ /* 0x000fe200000e0606 */
[C---:B------:R-:W-:Y:S02]  /*4d1a0*/  PRMT R8, R9.reuse, 0x7771, RZ ;  /* 0x0000777109087816 */ /* 0x040fe400000000ff */
[----:B------:R-:W-:-:S03]  /*4d1b0*/  PRMT R237, R9, 0x7772, RZ ;  /* 0x0000777209ed7816 */ /* 0x000fc600000000ff */
[----:B------:R0:W-:Y:S04]  /*4d1c0*/  @P2 STG.E.U8 desc[UR58][R184.64], R8 ;  /* 0x00000008b8002986 */ /* 0x0001e8000c10113a */
[----:B------:R1:W-:Y:S01]  /*4d1d0*/  @P1 STG.E.U8 desc[UR58][R186.64], R237 ;  /* 0x000000edba001986 */ /* 0x0003e2000c10113a */
[----:B0-----:R-:W-:Y:S02]  /*4d1e0*/  SHF.R.S32.HI R8, RZ, 0x1f, R3 ;  /* 0x0000001fff087819 */ /* 0x001fe40000011403 */
[----:B------:R-:W-:-:S05]  /*4d1f0*/  IADD3 R184, P0, R3, R4, RZ ;  /* 0x0000000403b87210 */ /* 0x000fca0007f1e0ff */
[C---:B------:R-:W-:Y:S01]  /*4d200*/  IMAD.X R185, R8.reuse, 0x1, R7, P0 ;  /* 0x0000000108b97824 */ /* 0x040fe200000e0607 */
[----:B-1----:R-:W-:Y:S02]  /*4d210*/  IADD3 R186, P0, R3, R5, RZ ;  /* 0x0000000503ba7210 */ /* 0x002fe40007f1e0ff */
[----:B------:R-:W4:Y:S01]  /*4d220*/  LDL.LU R3, [R1+0xe10] ;  /* 0x000e100001037983 */ /* 0x000f220000300800 */
[C---:B------:R-:W-:Y:S02]  /*4d230*/  LOP3.LUT P4, RZ, R249.reuse, 0x1, RZ, 0xc0, !PT ;  /* 0x00000001f9ff7812 */ /* 0x040fe4000788c0ff */
[----:B------:R-:W-:Y:S01]  /*4d240*/  LOP3.LUT P5, RZ, R249, 0x2, RZ, 0xc0, !PT ;  /* 0x00000002f9ff7812 */ /* 0x000fe200078ac0ff */
[----:B------:R-:W-:Y:S01]  /*4d250*/  IMAD.X R187, R8, 0x1, R6, P0 ;  /* 0x0000000108bb7824 */ /* 0x000fe200000e0606 */
[----:B------:R-:W-:Y:S02]  /*4d260*/  PRMT R9, R9, 0x7773, RZ ;  /* 0x0000777309097816 */ /* 0x000fe400000000ff */
[----:B------:R-:W-:-:S02]  /*4d270*/  PRMT R251, R10, 0x7770, RZ ;  /* 0x000077700afb7816 */ /* 0x000fc400000000ff */
[----:B------:R-:W-:-:S05]  /*4d280*/  LOP3.LUT P6, RZ, R249, 0x4, RZ, 0xc0, !PT ;  /* 0x00000004f9ff7812 */ /* 0x000fca00078cc0ff */
[----:B------:R-:W-:Y:S04]  /*4d290*/  @P4 STG.E.U8 desc[UR58][R188.64], R9 ;  /* 0x00000009bc004986 */ /* 0x000fe8000c10113a */
[----:B------:R0:W-:Y:S01]  /*4d2a0*/  @P5 STG.E.U8 desc[UR58][R184.64], R251 ;  /* 0x000000fbb8005986 */ /* 0x0001e2000c10113a */
[C---:B------:R-:W-:Y:S02]  /*4d2b0*/  LOP3.LUT P1, RZ, R249.reuse, 0x8, RZ, 0xc0, !PT ;  /* 0x00000008f9ff7812 */ /* 0x040fe4000782c0ff */
[C---:B------:R-:W-:Y:S02]  /*4d2c0*/  LOP3.LUT P2, RZ, R249.reuse, 0x10, RZ, 0xc0, !PT ;  /* 0x00000010f9ff7812 */ /* 0x040fe4000784c0ff */
[----:B0-----:R-:W-:Y:S02]  /*4d2d0*/  PRMT R251, R10, 0x7772, RZ ;  /* 0x000077720afb7816 */ /* 0x001fe400000000ff */
[----:B------:R-:W-:-:S02]  /*4d2e0*/  LOP3.LUT P3, RZ, R249, 0x20, RZ, 0xc0, !PT ;  /* 0x00000020f9ff7812 */ /* 0x000fc4000786c0ff */
[----:B------:R-:W-:Y:S02]  /*4d2f0*/  LOP3.LUT P4, RZ, R249, 0x40, RZ, 0xc0, !PT ;  /* 0x00000040f9ff7812 */ /* 0x000fe4000788c0ff */
[----:B--2---:R-:W-:Y:S02]  /*4d300*/  SHF.R.S32.HI R237, RZ, 0x1f, R181 ;  /* 0x0000001fffed7819 */ /* 0x004fe400000114b5 */
[----:B------:R-:W-:-:S05]  /*4d310*/  IADD3 R8, P0, R181, R4, RZ ;  /* 0x00000004b5087210 */ /* 0x000fca0007f1e0ff */
[----:B------:R-:W-:Y:S01]  /*4d320*/  IMAD.X R9, R237, 0x1, R7, P0 ;  /* 0x00000001ed097824 */ /* 0x000fe200000e0607 */
[----:B------:R-:W-:Y:S02]  /*4d330*/  IADD3 R184, P0, R181, R5, RZ ;  /* 0x00000005b5b87210 */ /* 0x000fe40007f1e0ff */
[----:B------:R-:W2:Y:S03]  /*4d340*/  LDL.LU R181, [R1+0xe14] ;  /* 0x000e140001b57983 */ /* 0x000ea60000300800 */
[----:B------:R-:W-:Y:S01]  /*4d350*/  IMAD.X R185, R237, 0x1, R6, P0 ;  /* 0x00000001edb97824 */ /* 0x000fe200000e0606 */
[----:B------:R-:W-:-:S05]  /*4d360*/  PRMT R237, R10, 0x7771, RZ ;  /* 0x000077710aed7816 */ /* 0x000fca00000000ff */
[----:B------:R3:W-:Y:S01]  /*4d370*/  @P6 STG.E.U8 desc[UR58][R186.64], R237 ;  /* 0x000000edba006986 */ /* 0x0007e2000c10113a */
[----:B------:R-:W-:-:S03]  /*4d380*/  PRMT R10, R10, 0x7773, RZ ;  /* 0x000077730a0a7816 */ /* 0x000fc600000000ff */
[----:B------:R0:W-:Y:S04]  /*4d390*/  @P1 STG.E.U8 desc[UR58][R8.64], R251 ;  /* 0x000000fb08001986 */ /* 0x0001e8000c10113a */
[----:B------:R4:W-:Y:S01]  /*4d3a0*/  @P2 STG.E.U8 desc[UR58][R184.64], R10 ;  /* 0x0000000ab8002986 */ /* 0x0009e2000c10113a */
[----:B------:R-:W-:Y:S02]  /*4d3b0*/  LOP3.LUT P5, RZ, R249, 0x80, RZ, 0xc0, !PT ;  /* 0x00000080f9ff7812 */ /* 0x000fe400078ac0ff */
[----:B---3--:R-:W-:Y:S02]  /*4d3c0*/  SHF.R.S32.HI R237, RZ, 0x1f, R2 ;  /* 0x0000001fffed7819 */ /* 0x008fe40000011402 */
[----:B------:R-:W-:-:S05]  /*4d3d0*/  IADD3 R186, P0, R2, R4, RZ ;  /* 0x0000000402ba7210 */ /* 0x000fca0007f1e0ff */
[C---:B------:R-:W-:Y:S01]  /*4d3e0*/  IMAD.X R187, R237.reuse, 0x1, R7, P0 ;  /* 0x00000001edbb7824 */ /* 0x040fe200000e0607 */
[----:B0-----:R-:W-:Y:S02]  /*4d3f0*/  IADD3 R8, P0, R2, R5, RZ ;  /* 0x0000000502087210 */ /* 0x001fe40007f1e0ff */
[----:B------:R-:W3:Y:S03]  /*4d400*/  LDL.LU R2, [R1+0xe18] ;  /* 0x000e180001027983 */ /* 0x000ee60000300800 */
[----:B------:R-:W-:Y:S01]  /*4d410*/  IMAD.X R9, R237, 0x1, R6, P0 ;  /* 0x00000001ed097824 */ /* 0x000fe200000e0606 */
[----:B------:R-:W-:-:S05]  /*4d420*/  PRMT R237, R11, 0x7770, RZ ;  /* 0x000077700bed7816 */ /* 0x000fca00000000ff */
[----:B------:R-:W-:Y:S01]  /*4d430*/  @P3 STG.E.U8 desc[UR58][R186.64], R237 ;  /* 0x000000edba003986 */ /* 0x000fe2000c10113a */
[----:B----4-:R-:W-:Y:S02]  /*4d440*/  SHF.R.S32.HI R10, RZ, 0x1f, R180 ;  /* 0x0000001fff0a7819 */ /* 0x010fe400000114b4 */
[----:B------:R-:W-:-:S05]  /*4d450*/  IADD3 R184, P0, R180, R4, RZ ;  /* 0x00000004b4b87210 */ /* 0x000fca0007f1e0ff */
[----:B------:R-:W-:Y:S01]  /*4d460*/  IMAD.X R185, R10, 0x1, R7, P0 ;  /* 0x000000010ab97824 */ /* 0x000fe200000e0607 */
[----:B------:R-:W-:Y:S02]  /*4d470*/  IADD3 R188, P0, R180, R5, RZ ;  /* 0x00000005b4bc7210 */ /* 0x000fe40007f1e0ff */
[----:B------:R-:W4:Y:S03]  /*4d480*/  LDL.LU R180, [R1+0xe1c] ;  /* 0x000e1c0001b47983 */ /* 0x000f260000300800 */
[----:B------:R-:W-:Y:S01]  /*4d490*/  IMAD.X R189, R10, 0x1, R6, P0 ;  /* 0x000000010abd7824 */ /* 0x000fe200000e0606 */
[----:B------:R-:W-:-:S05]  /*4d4a0*/  PRMT R10, R11, 0x7771, RZ ;  /* 0x000077710b0a7816 */ /* 0x000fca00000000ff */
[----:B------:R0:W-:Y:S02]  /*4d4b0*/  @P4 STG.E.U8 desc[UR58][R8.64], R10 ;  /* 0x0000000a08004986 */ /* 0x0001e4000c10113a */
[----:B0-----:R-:W-:Y:S02]  /*4d4c0*/  SHF.R.S32.HI R8, RZ, 0x1f, R3 ;  /* 0x0000001fff087819 */ /* 0x001fe40000011403 */
[----:B------:R-:W-:Y:S02]  /*4d4d0*/  IADD3 R186, P0, R3, R4, RZ ;  /* 0x0000000403ba7210 */ /* 0x000fe40007f1e0ff */
[----:B------:R-:W-:-:S03]  /*4d4e0*/  PRMT R9, R11, 0x7772, RZ ;  /* 0x000077720b097816 */ /* 0x000fc600000000ff */
[C---:B------:R-:W-:Y:S02]  /*4d4f0*/  IMAD.X R187, R8.reuse, 0x1, R7, P0 ;  /* 0x0000000108bb7824 */ /* 0x040fe400000e0607 */
[----:B------:R0:W-:Y:S02]  /*4d500*/  @P5 STG.E.U8 desc[UR58][R184.64], R9 ;  /* 0x00000009b8005986 */ /* 0x0001e4000c10113a */
[----:B0-----:R-:W-:Y:S02]  /*4d510*/  IADD3 R184, P0, R3, R5, RZ ;  /* 0x0000000503b87210 */ /* 0x001fe40007f1e0ff */
[----:B------:R-:W4:Y:S01]  /*4d520*/  LDL.LU R3, [R1+0xe20] ;  /* 0x000e200001037983 */ /* 0x000f220000300800 */
[C---:B------:R-:W-:Y:S02]  /*4d530*/  LOP3.LUT P6, RZ, R249.reuse, 0x100, RZ, 0xc0, !PT ;  /* 0x00000100f9ff7812 */ /* 0x040fe400078cc0ff */
[----:B------:R-:W-:Y:S02]  /*4d540*/  LOP3.LUT P1, RZ, R249, 0x200, RZ, 0xc0, !PT ;  /* 0x00000200f9ff7812 */ /* 0x000fe4000782c0ff */
[----:B------:R-:W-:Y:S01]  /*4d550*/  PRMT R11, R11, 0x7773, RZ ;  /* 0x000077730b0b7816 */ /* 0x000fe200000000ff */
[----:B------:R-:W-:Y:S01]  /*4d560*/  IMAD.X R185, R8, 0x1, R6, P0 ;  /* 0x0000000108b97824 */ /* 0x000fe200000e0606 */
[----:B------:R-:W-:-:S07]  /*4d570*/  LOP3.LUT P2, RZ, R249, 0x400, RZ, 0xc0, !PT ;  /* 0x00000400f9ff7812 */ /* 0x000fce000784c0ff */
[----:B------:R0:W-:Y:S01]  /*4d580*/  @P6 STG.E.U8 desc[UR58][R188.64], R11 ;  /* 0x0000000bbc006986 */ /* 0x0001e2000c10113a */
[----:B------:R-:W-:Y:S02]  /*4d590*/  LOP3.LUT P3, RZ, R249, 0x800, RZ, 0xc0, !PT ;  /* 0x00000800f9ff7812 */ /* 0x000fe4000786c0ff */
[----:B0-----:R-:W-:-:S05]  /*4d5a0*/  PRMT R11, R12, 0x7770, RZ ;  /* 0x000077700c0b7816 */ /* 0x001fca00000000ff */
[----:B------:R0:W-:Y:S01]  /*4d5b0*/  @P1 STG.E.U8 desc[UR58][R186.64], R11 ;  /* 0x0000000bba001986 */ /* 0x0001e2000c10113a */
[----:B------:R-:W-:Y:S02]  /*4d5c0*/  LOP3.LUT P4, RZ, R249, 0x1000, RZ, 0xc0, !PT ;  /* 0x00001000f9ff7812 */ /* 0x000fe4000788c0ff */
[----:B--2---:R-:W-:Y:S02]  /*4d5d0*/  SHF.R.S32.HI R10, RZ, 0x1f, R181 ;  /* 0x0000001fff0a7819 */ /* 0x004fe400000114b5 */
[----:B------:R-:W-:-:S05]  /*4d5e0*/  IADD3 R8, P0, R181, R4, RZ ;  /* 0x00000004b5087210 */ /* 0x000fca0007f1e0ff */
[C---:B------:R-:W-:Y:S01]  /*4d5f0*/  IMAD.X R9, R10.reuse, 0x1, R7, P0 ;  /* 0x000000010a097824 */ /* 0x040fe200000e0607 */
[----:B0-----:R-:W-:Y:S02]  /*4d600*/  IADD3 R186, P0, R181, R5, RZ ;  /* 0x00000005b5ba7210 */ /* 0x001fe40007f1e0ff */
[----:B------:R-:W2:Y:S03]  /*4d610*/  LDL.LU R181, [R1+0x200] ;  /* 0x0002000001b57983 */ /* 0x000ea60000300800 */
[----:B------:R-:W-:Y:S01]  /*4d620*/  IMAD.X R187, R10, 0x1, R6, P0 ;  /* 0x000000010abb7824 */ /* 0x000fe200000e0606 */
[----:B------:R-:W-:-:S05]  /*4d630*/  PRMT R10, R12, 0x7771, RZ ;  /* 0x000077710c0a7816 */ /* 0x000fca00000000ff */
[----:B------:R0:W-:Y:S02]  /*4d640*/  @P2 STG.E.U8 desc[UR58][R184.64], R10 ;  /* 0x0000000ab8002986 */ /* 0x0001e4000c10113a */
[C---:B0-----:R-:W-:Y:S02]  /*4d650*/  PRMT R10, R12.reuse, 0x7772, RZ ;  /* 0x000077720c0a7816 */ /* 0x041fe400000000ff */
[----:B------:R-:W-:-:S03]  /*4d660*/  PRMT R12, R12, 0x7773, RZ ;  /* 0x000077730c0c7816 */ /* 0x000fc600000000ff */
[----:B------:R0:W-:Y:S04]  /*4d670*/  @P3 STG.E.U8 desc[UR58][R8.64], R10 ;  /* 0x0000000a08003986 */ /* 0x0001e8000c10113a */
[----:B------:R4:W-:Y:S01]  /*4d680*/  @P4 STG.E.U8 desc[UR58][R186.64], R12 ;  /* 0x0000000cba004986 */ /* 0x0009e2000c10113a */
[C---:B------:R-:W-:Y:S02]  /*4d690*/  LOP3.LUT P5, RZ, R249.reuse, 0x2000, RZ, 0xc0, !PT ;  /* 0x00002000f9ff7812 */ /* 0x040fe400078ac0ff */
[C---:B------:R-:W-:Y:S02]  /*4d6a0*/  LOP3.LUT P6, RZ, R249.reuse, 0x4000, RZ, 0xc0, !PT ;  /* 0x00004000f9ff7812 */ /* 0x040fe400078cc0ff */
[----:B------:R-:W-:Y:S02]  /*4d6b0*/  LOP3.LUT P1, RZ, R249, 0x8000, RZ, 0xc0, !PT ;  /* 0x00008000f9ff7812 */ /* 0x000fe4000782c0ff */
[----:B------:R-:W-:-:S02]  /*4d6c0*/  PRMT R237, R13, 0x7770, RZ ;  /* 0x000077700ded7816 */ /* 0x000fc400000000ff */
[----:B---3--:R-:W-:Y:S02]  /*4d6d0*/  SHF.R.S32.HI R11, RZ, 0x1f, R2 ;  /* 0x0000001fff0b7819 */ /* 0x008fe40000011402 */
[----:B------:R-:W-:-:S05]  /*4d6e0*/  IADD3 R184, P0, R2, R4, RZ ;  /* 0x0000000402b87210 */ /* 0x000fca0007f1e0ff */
[C---:B------:R-:W-:Y:S01]  /*4d6f0*/  IMAD.X R185, R11.reuse, 0x1, R7, P0 ;  /* 0x000000010bb97824 */ /* 0x040fe200000e0607 */
[----:B0-----:R-:W-:Y:S02]  /*4d700*/  IADD3 R10, P0, R2, R5, RZ ;  /* 0x00000005020a7210 */ /* 0x001fe40007f1e0ff */
[----:B------:R-:W3:Y:S03]  /*4d710*/  LDL.LU R2, [R1+0x204] ;  /* 0x0002040001027983 */ /* 0x000ee60000300800 */
[----:B------:R-:W-:Y:S01]  /*4d720*/  IMAD.X R11, R11, 0x1, R6, P0 ;  /* 0x000000010b0b7824 */ /* 0x000fe200000e0606 */
        /* <DEDUP_REMOVED lines=9> */
[----:B0-----:R-:W-:-:S05]  /*4d7c0*/  PRMT R10, R13, 0x7772, RZ ;  /* 0x000077720d0a7816 */ /* 0x001fca00000000ff */
[----:B------:R0:W-:Y:S01]  /*4d7d0*/  @P1 STG.E.U8 desc[UR58][R8.64], R10 ;  /* 0x0000000a08001986 */ /* 0x0001e2000c10113a */
[----:B------:R-:W-:Y:S02]  /*4d7e0*/  SHF.R.S32.HI R11, RZ, 0x1f, R3 ;  /* 0x0000001fff0b7819 */ /* 0x000fe40000011403 */
[----:B------:R-:W-:-:S05]  /*4d7f0*/  IADD3 R184, P0, R3, R4, RZ ;  /* 0x0000000403b87210 */ /* 0x000fca0007f1e0ff */
[----:B------:R-:W-:Y:S01]  /*4d800*/  IMAD.X R185, R11, 0x1, R7, P0 ;  /* 0x000000010bb97824 */ /* 0x000fe200000e0607 */
[----:B0-----:R-:W-:Y:S02]  /*4d810*/  IADD3 R10, P0, R3, R5, RZ ;  /* 0x00000005030a7210 */ /* 0x001fe40007f1e0ff */
[----:B------:R-:W4:Y:S01]  /*4d820*/  LDL.LU R3, [R1+0x20c] ;  /* 0x00020c0001037983 */ /* 0x000f220000300800 */
[C---:B------:R-:W-:Y:S02]  /*4d830*/  LOP3.LUT P2, RZ, R249.reuse, 0x10000, RZ, 0xc0, !PT ;  /* 0x00010000f9ff7812 */ /* 0x040fe4000784c0ff */
[----:B------:R-:W-:Y:S02]  /*4d840*/  LOP3.LUT P3, RZ, R249, 0x20000, RZ, 0xc0, !PT ;  /* 0x00020000f9ff7812 */ /* 0x000fe4000786c0ff */
[----:B------:R-:W-:Y:S01]  /*4d850*/  PRMT R13, R13, 0x7773, RZ ;  /* 0x000077730d0d7816 */ /* 0x000fe200000000ff */
[----:B------:R-:W-:Y:S01]  /*4d860*/  IMAD.X R11, R11, 0x1, R6, P0 ;  /* 0x000000010b0b7824 */ /* 0x000fe200000e0606 */
[----:B------:R-:W-:-:S02]  /*4d870*/  PRMT R12, R14, 0x7770, RZ ;  /* 0x000077700e0c7816 */ /* 0x000fc400000000ff */
[----:B------:R-:W-:-:S05]  /*4d880*/  LOP3.LUT P4, RZ, R249, 0x40000, RZ, 0xc0, !PT ;  /* 0x00040000f9ff7812 */ /* 0x000fca000788c0ff */
[----:B------:R2:W-:Y:S04]  /*4d890*/  @P2 STG.E.U8 desc[UR58][R186.64], R13 ;  /* 0x0000000dba002986 */ /* 0x0005e8000c10113a */
[----:B------:R0:W-:Y:S01]  /*4d8a0*/  @P3 STG.E.U8 desc[UR58][R184.64], R12 ;  /* 0x0000000cb8003986 */ /* 0x0001e2000c10113a */
[C---:B------:R-:W-:Y:S02]  /*4d8b0*/  LOP3.LUT P5, RZ, R249.reuse, 0x80000, RZ, 0xc0, !PT ;  /* 0x00080000f9ff7812 */ /* 0x040fe400078ac0ff */
[C---:B------:R-:W-:Y:S02]  /*4d8c0*/  PRMT R237, R14.reuse, 0x7771, RZ ;  /* 0x000077710eed7816 */ /* 0x040fe400000000ff */
[C---:B------:R-:W-:Y:S02]  /*4d8d0*/  LOP3.LUT P6, RZ, R249.reuse, 0x100000, RZ, 0xc0, !PT ;  /* 0x00100000f9ff7812 */ /* 0x040fe400078cc0ff */
[----:B------:R-:W-:Y:S01]  /*4d8e0*/  PRMT R251, R14, 0x7772, RZ ;  /* 0x000077720efb7816 */ /* 0x000fe200000000ff */
[----:B------:R3:W-:Y:S01]  /*4d8f0*/  @P4 STG.E.U8 desc[UR58][R10.64], R237 ;  /* 0x000000ed0a004986 */ /* 0x0007e2000c10113a */
[----:B------:R-:W-:-:S02]  /*4d900*/  LOP3.LUT P1, RZ, R249, 0x200000, RZ, 0xc0, !PT ;  /* 0x00200000f9ff7812 */ /* 0x000fc4000782c0ff */
[----:B------:R-:W-:Y:S02]  /*4d910*/  PRMT R14, R14, 0x7773, RZ ;  /* 0x000077730e0e7816 */ /* 0x000fe400000000ff */
[----:B--2---:R-:W-:Y:S02]  /*4d920*/  SHF.R.S32.HI R13, RZ, 0x1f, R181 ;  /* 0x0000001fff0d7819 */ /* 0x004fe400000114b5 */
[----:B------:R-:W-:-:S05]  /*4d930*/  IADD3 R8, P0, R181, R4, RZ ;  /* 0x00000004b5087210 */ /* 0x000fca0007f1e0ff */
[----:B------:R-:W-:Y:S01]  /*4d940*/  IMAD.X R9, R13, 0x1, R7, P0 ;  /* 0x000000010d097824 */ /* 0x000fe200000e0607 */
[----:B0-----:R-:W-:Y:S02]  /*4d950*/  IADD3 R12, P0, R181, R5, RZ ;  /* 0x00000005b50c7210 */ /* 0x001fe40007f1e0ff */
[----:B------:R-:W2:Y:S03]  /*4d960*/  LDL.LU R181, [R1+0x210] ;  /* 0x0002100001b57983 */ /* 0x000ea60000300800 */
[----:B------:R-:W-:Y:S01]  /*4d970*/  IMAD.X R13, R13, 0x1, R6, P0 ;  /* 0x000000010d0d7824 */ /* 0x000fe200000e0606 */
[----:B------:R0:W-:Y:S04]  /*4d980*/  @P5 STG.E.U8 desc[UR58][R8.64], R251 ;  /* 0x000000fb08005986 */ /* 0x0001e8000c10113a */
[----:B------:R4:W-:Y:S01]  /*4d990*/  @P6 STG.E.U8 desc[UR58][R12.64], R14 ;  /* 0x0000000e0c006986 */ /* 0x0009e2000c10113a */
[----:B------:R-:W-:-:S02]  /*4d9a0*/  LOP3.LUT P2, RZ, R249, 0x400000, RZ, 0xc0, !PT ;  /* 0x00400000f9ff7812 */ /* 0x000fc4000784c0ff */
        /* <DEDUP_REMOVED lines=8> */
[----:B------:R0:W-:Y:S01]  /*4da30*/  @P1 STG.E.U8 desc[UR58][R10.64], R237 ;  /* 0x000000ed0a001986 */ /* 0x0001e2000c10113a */
[----:B----4-:R-:W-:Y:S02]  /*4da40*/  SHF.R.S32.HI R14, RZ, 0x1f, R180 ;  /* 0x0000001fff0e7819 */ /* 0x010fe400000114b4 */
[----:B------:R-:W-:-:S05]  /*4da50*/  IADD3 R12, P0, R180, R4, RZ ;  /* 0x00000004b40c7210 */ /* 0x000fca0007f1e0ff */
[----:B------:R-:W-:Y:S01]  /*4da60*/  IMAD.X R13, R14, 0x1, R7, P0 ;  /* 0x000000010e0d7824 */ /* 0x000fe200000e0607 */
        /* <DEDUP_REMOVED lines=21> */
[C---:B------:R-:W-:Y:S02]  /*4dbc0*/  LOP3.LUT P2, RZ, R249.reuse, 0x10000000, RZ, 0xc0, !PT ;  /* 0x10000000f9ff7812 */ /* 0x040fe4000784c0ff */
        /* <DEDUP_REMOVED lines=11> */
[----:B------:R-:W-:Y:S04]  /*4dc80*/  @P1 STG.E.U8 desc[UR58][R10.64], R14 ;  /* 0x0000000e0a001986 */ /* 0x000fe8000c10113a */
[----:B------:R0:W-:Y:S01]  /*4dc90*/  @P2 STG.E.U8 desc[UR58][R8.64], R16 ;  /* 0x0000001008002986 */ /* 0x0001e2000c10113a */
[----:B------:R-:W-:Y:S02]  /*4dca0*/  LOP3.LUT P4, RZ, R249, 0x40000000, RZ, 0xc0, !PT ;  /* 0x40000000f9ff7812 */ /* 0x000fe4000788c0ff */
[----:B0-----:R-:W-:Y:S02]  /*4dcb0*/  PRMT R8, R17, 0x7770, RZ ;  /* 0x0000777011087816 */ /* 0x001fe400000000ff */
[----:B------:R-:W-:Y:S02]  /*4dcc0*/  LOP3.LUT P5, RZ, R249, 0x80000000, RZ, 0xc0, !PT ;  /* 0x80000000f9ff7812 */ /* 0x000fe400078ac0ff */
[----:B---3--:R-:W-:-:S02]  /*4dcd0*/  SHF.R.S32.HI R15, RZ, 0x1f, R2 ;  /* 0x0000001fff0f7819 */ /* 0x008fc40000011402 */
[----:B------:R-:W-:-:S05]  /*4dce0*/  IADD3 R12, P0, R2, R4, RZ ;  /* 0x00000004020c7210 */ /* 0x000fca0007f1e0ff */
[C---:B------:R-:W-:Y:S01]  /*4dcf0*/  IMAD.X R13, R15.reuse, 0x1, R7, P0 ;  /* 0x000000010f0d7824 */ /* 0x040fe200000e0607 */
[----:B------:R-:W-:Y:S02]  /*4dd00*/  IADD3 R14, P0, R2, R5, RZ ;  /* 0x00000005020e7210 */ /* 0x000fe40007f1e0ff */
[----:B------:R-:W3:Y:S03]  /*4dd10*/  LDL.LU R2, [R1+0x224] ;  /* 0x0002240001027983 */ /* 0x000ee60000300800 */
[----:B------:R-:W-:Y:S01]  /*4dd20*/  IMAD.X R15, R15, 0x1, R6, P0 ;  /* 0x000000010f0f7824 */ /* 0x000fe200000e0606 */
[----:B------:R0:W-:Y:S01]  /*4dd30*/  @P3 STG.E.U8 desc[UR58][R12.64], R8 ;  /* 0x000000080c003986 */ /* 0x0001e2000c10113a */
[----:B----4-:R-:W-:Y:S02]  /*4dd40*/  SHF.R.S32.HI R9, RZ, 0x1f, R180 ;  /* 0x0000001fff097819 */ /* 0x010fe400000114b4 */
[----:B------:R-:W-:-:S05]  /*4dd50*/  IADD3 R10, P0, R180, R4, RZ ;  /* 0x00000004b40a7210 */ /* 0x000fca0007f1e0ff */
[----:B------:R-:W-:Y:S01]  /*4dd60*/  IMAD.X R11, R9, 0x1, R7, P0 ;  /* 0x00000001090b7824 */ /* 0x000fe200000e0607 */
[----:B0-----:R-:W-:Y:S02]  /*4dd70*/  IADD3 R8, P0, R180, R5, RZ ;  /* 0x00000005b4087210 */ /* 0x001fe40007f1e0ff */
[----:B------:R-:W4:Y:S01]  /*4dd80*/  LDL.LU R180, [R1+0x228] ;  /* 0x0002280001b47983 */ /* 0x000f220000300800 */
[----:B------:R-:W-:Y:S02]  /*4dd90*/  PRMT R12, R17, 0x7771, RZ ;  /* 0x00007771110c7816 */ /* 0x000fe400000000ff */
[----:B------:R-:W-:-:S03]  /*4dda0*/  IMAD.X R9, R9, 0x1, R6, P0 ;  /* 0x0000000109097824 */ /* 0x000fc600000e0606 */
        /* <DEDUP_REMOVED lines=17> */
[C---:B------:R-:W-:Y:S02]  /*4dec0*/  LOP3.LUT P4, RZ, R248.reuse, 0x10, RZ, 0xc0, !PT ;  /* 0x00000010f8ff7812 */ /* 0x040fe4000788c0ff */
[----:B------:R-:W-:Y:S02]  /*4ded0*/  LOP3.LUT P5, RZ, R248, 0x20, RZ, 0xc0, !PT ;  /* 0x00000020f8ff7812 */ /* 0x000fe400078ac0ff */
[----:B--2---:R-:W-:-:S02]  /*4dee0*/  SHF.R.S32.HI R14, RZ, 0x1f, R181 ;  /* 0x0000001fff0e7819 */ /* 0x004fc400000114b5 */
[----:B0-----:R-:W-:-:S05]  /*4def0*/  IADD3 R8, P0, R181, R4, RZ ;  /* 0x00000004b5087210 */ /* 0x001fca0007f1e0ff */
[C---:B------:R-:W-:Y:S01]  /*4df00*/  IMAD.X R9, R14.reuse, 0x1, R7, P0 ;  /* 0x000000010e097824 */ /* 0x040fe200000e0607 */
[----:B-1----:R-:W-:Y:S02]  /*4df10*/  IADD3 R12, P0, R181, R5, RZ ;  /* 0x00000005b50c7210 */ /* 0x002fe40007f1e0ff */
        /* <DEDUP_REMOVED lines=8> */
[C---:B------:R-:W-:Y:S02]  /*4dfa0*/  LOP3.LUT P6, RZ, R248.reuse, 0x40, RZ, 0xc0, !PT ;  /* 0x00000040f8ff7812 */ /* 0x040fe400078cc0ff */
        /* <DEDUP_REMOVED lines=25> */
[C---:B------:R-:W-:Y:S02]  /*4e140*/  LOP3.LUT P3, RZ, R248.reuse, 0x200, RZ, 0xc0, !PT ;  /* 0x00000200f8ff7812 */ /* 0x040fe4000786c0ff */
        /* <DEDUP_REMOVED lines=15> */
[C---:B------:R-:W-:Y:S02]  /*4e240*/  PRMT R14, R20.reuse, 0x7771, RZ ;  /* 0x00007771140e7816 */ /* 0x040fe400000000ff */
[----:B------:R-:W-:-:S03]  /*4e250*/  PRMT R15, R20, 0x7772, RZ ;  /* 0x00007772140f7816 */ /* 0x000fc600000000ff */
[----:B------:R-:W-:Y:S01]  /*4e260*/  @P4 STG.E.U8 desc[UR58][R10.64], R14 ;  /* 0x0000000e0a004986 */ /* 0x000fe2000c10113a */
        /* <DEDUP_REMOVED lines=8> */
[----:B------:R-:W-:Y:S01]  /*4e2f0*/  IMAD.X R11, R14, 0x1, R7, P0 ;  /* 0x000000010e0b7824 */ /* 0x000fe200000e0607 */
        /* <DEDUP_REMOVED lines=29> */
[----:B0-----:R-:W-:Y:S02]  /*4e4d0*/  PRMT R10, R22, 0x7771, RZ ;  /* 0x00007771160a7816 */ /* 0x001fe400000000ff */
[----:B--2---:R-:W-:Y:S02]  /*4e4e0*/  SHF.R.S32.HI R13, RZ, 0x1f, R181 ;  /* 0x0000001fff0d7819 */ /* 0x004fe400000114b5 */
[----:B------:R-:W-:-:S05]  /*4e4f0*/  IADD3 R8, P0, R181, R4, RZ ;  /* 0x00000004b5087210 */ /* 0x000fca0007f1e0ff */
[----:B------:R-:W-:Y:S01]  /*4e500*/  IMAD.X R9, R13, 0x1, R7, P0 ;  /* 0x000000010d097824 */ /* 0x000fe200000e0607 */
[----:B------:R-:W-:Y:S02]  /*4e510*/  IADD3 R12, P0, R181, R5, RZ ;  /* 0x00000005b50c7210 */ /* 0x000fe40007f1e0ff */
[----:B------:R-:W2:Y:S03]  /*4e520*/  LDL.LU R181, [R1+0xc0] ;  /* 0x0000c00001b57983 */ /* 0x000ea60000300800 */
[----:B------:R-:W-:Y:S01]  /*4e530*/  IMAD.X R13, R13, 0x1, R6, P0 ;  /* 0x000000010d0d7824 */ /* 0x000fe200000e0606 */
[----:B------:R0:W-:Y:S02]  /*4e540*/  @P6 STG.E.U8 desc[UR58][R14.64], R10 ;  /* 0x0000000a0e006986 */ /* 0x0001e4000c10113a */
[C---:B0-----:R-:W-:Y:S02]  /*4e550*/  PRMT R10, R22.reuse, 0x7772, RZ ;  /* 0x00007772160a7816 */ /* 0x041fe400000000ff */
[----:B------:R-:W-:-:S03]  /*4e560*/  PRMT R22, R22, 0x7773, RZ ;  /* 0x0000777316167816 */ /* 0x000fc600000000ff */
[----:B------:R-:W-:Y:S04]  /*4e570*/  @P1 STG.E.U8 desc[UR58][R8.64], R10 ;  /* 0x0000000a08001986 */ /* 0x000fe8000c10113a */
[----:B------:R0:W-:Y:S01]  /*4e580*/  @P2 STG.E.U8 desc[UR58][R12.64], R22 ;  /* 0x000000160c002986 */ /* 0x0001e2000c10113a */
[C---:B------:R-:W-:Y:S02]  /*4e590*/  LOP3.LUT P3, RZ, R248.reuse, 0x200000, RZ, 0xc0, !PT ;  /* 0x00200000f8ff7812 */ /* 0x040fe4000786c0ff */
[----:B------:R-:W-:Y:S02]  /*4e5a0*/  LOP3.LUT P4, RZ, R248, 0x400000, RZ, 0xc0, !PT ;  /* 0x00400000f8ff7812 */ /* 0x000fe4000788c0ff */
[----:B0-----:R-:W-:Y:S02]  /*4e5b0*/  PRMT R13, R23, 0x7770, RZ ;  /* 0x00007770170d7816 */ /* 0x001fe400000000ff */
[----:B---3--:R-:W-:-:S02]  /*4e5c0*/  SHF.R.S32.HI R11, RZ, 0x1f, R2 ;  /* 0x0000001fff0b7819 */ /* 0x008fc40000011402 */
[----:B------:R-:W-:-:S05]  /*4e5d0*/  IADD3 R14, P0, R2, R4, RZ ;  /* 0x00000004020e7210 */ /* 0x000fca0007f1e0ff */
[C---:B------:R-:W-:Y:S01]  /*4e5e0*/  IMAD.X R15, R11.reuse, 0x1, R7, P0 ;  /* 0x000000010b0f7824 */ /* 0x040fe200000e0607 */
[----:B------:R-:W-:Y:S02]  /*4e5f0*/  IADD3 R10, P0, R2, R5, RZ ;  /* 0x00000005020a7210 */ /* 0x000fe40007f1e0ff */
        /* <DEDUP_REMOVED lines=12> */
[----:B------:R-:W-:-:S05]  /*4e6c0*/  IADD3 R14, P0, R3, R4, RZ ;  /* 0x00000004030e7210 */ /* 0x000fca0007f1e0ff */
[----:B------:R-:W-:Y:S01]  /*4e6d0*/  IMAD.X R15, R10, 0x1, R7, P0 ;  /* 0x000000010a0f7824 */ /* 0x000fe200000e0607 */
[----:B------:R-:W-:Y:S02]  /*4e6e0*/  IADD3 R12, P0, R3, R5, RZ ;  /* 0x00000005030c7210 */ /* 0x000fe40007f1e0ff */
[----:B------:R-:W4:Y:S01]  /*4e6f0*/  LDL.LU R3, [R1+0xd0] ;  /* 0x0000d00001037983 */ /* 0x000f220000300800 */
[C---:B------:R-:W-:Y:S02]  /*4e700*/  LOP3.LUT P5, RZ, R248.reuse, 0x800000, RZ, 0xc0, !PT ;  /* 0x00800000f8ff7812 */ /* 0x040fe400078ac0ff */
[C---:B------:R-:W-:Y:S02]  /*4e710*/  LOP3.LUT P6, RZ, R248.reuse, 0x1000000, RZ, 0xc0, !PT ;  /* 0x01000000f8ff7812 */ /* 0x040fe400078cc0ff */
[----:B------:R-:W-:Y:S02]  /*4e720*/  LOP3.LUT P1, RZ, R248, 0x2000000, RZ, 0xc0, !PT ;  /* 0x02000000f8ff7812 */ /* 0x000fe4000782c0ff */
[C---:B------:R-:W-:Y:S01]  /*4e730*/  PRMT R11, R23.reuse, 0x7772, RZ ;  /* 0x00007772170b7816 */ /* 0x040fe200000000ff */
[----:B------:R-:W-:Y:S01]  /*4e740*/  IMAD.X R13, R10, 0x1, R6, P0 ;  /* 0x000000010a0d7824 */ /* 0x000fe200000e0606 */
[----:B------:R-:W-:-:S05]  /*4e750*/  PRMT R23, R23, 0x7773, RZ ;  /* 0x0000777317177816 */ /* 0x000fca00000000ff */
[----:B------:R0:W-:Y:S01]  /*4e760*/  @P5 STG.E.U8 desc[UR58][R8.64], R11 ;  /* 0x0000000b08005986 */ /* 0x0001e2000c10113a */
[----:B------:R-:W-:-:S03]  /*4e770*/  LOP3.LUT P2, RZ, R248, 0x4000000, RZ, 0xc0, !PT ;  /* 0x04000000f8ff7812 */ /* 0x000fc6000784c0ff */
[----:B------:R-:W-:Y:S01]  /*4e780*/  @P6 STG.E.U8 desc[UR58][R16.64], R23 ;  /* 0x0000001710006986 */ /* 0x000fe2000c10113a */
[----:B0-----:R-:W-:-:S05]  /*4e790*/  PRMT R8, R24, 0x7770, RZ ;  /* 0x0000777018087816 */ /* 0x001fca00000000ff */
[----:B------:R0:W-:Y:S01]  /*4e7a0*/  @P1 STG.E.U8 desc[UR58][R14.64], R8 ;  /* 0x000000080e001986 */ /* 0x0001e2000c10113a */
[C---:B------:R-:W-:Y:S02]  /*4e7b0*/  LOP3.LUT P3, RZ, R248.reuse, 0x8000000, RZ, 0xc0, !PT ;  /* 0x08000000f8ff7812 */ /* 0x040fe4000786c0ff */
[----:B------:R-:W-:Y:S02]  /*4e7c0*/  LOP3.LUT P4, RZ, R248, 0x10000000, RZ, 0xc0, !PT ;  /* 0x10000000f8ff7812 */ /* 0x000fe4000788c0ff */
[----:B0-----:R-:W-:Y:S02]  /*4e7d0*/  PRMT R14, R24, 0x7771, RZ ;  /* 0x00007771180e7816 */ /* 0x001fe400000000ff */
[----:B--2---:R-:W-:Y:S02]  /*4e7e0*/  SHF.R.S32.HI R9, RZ, 0x1f, R181 ;  /* 0x0000001fff097819 */ /* 0x004fe400000114b5 */
[----:B------:R-:W-:-:S05]  /*4e7f0*/  IADD3 R10, P0, R181, R4, RZ ;  /* 0x00000004b50a7210 */ /* 0x000fca0007f1e0ff */
[----:B------:R-:W-:Y:S01]  /*4e800*/  IMAD.X R11, R9, 0x1, R7, P0 ;  /* 0x00000001090b7824 */ /* 0x000fe200000e0607 */
[----:B------:R-:W-:Y:S02]  /*4e810*/  IADD3 R8, P0, R181, R5, RZ ;  /* 0x00000005b5087210 */ /* 0x000fe40007f1e0ff */
[----:B------:R-:W2:Y:S01]  /*4e820*/  LDL.LU R181, [R1+0xd4] ;  /* 0x0000d40001b57983 */ /* 0x000ea20000300800 */
[----:B------:R-:W-:Y:S02]  /*4e830*/  PRMT R15, R24, 0x7772, RZ ;  /* 0x00007772180f7816 */ /* 0x000fe400000000ff */
[----:B------:R-:W-:Y:S01]  /*4e840*/  IMAD.X R9, R9, 0x1, R6, P0 ;  /* 0x0000000109097824 */ /* 0x000fe200000e0606 */
[----:B------:R3:W-:Y:S01]  /*4e850*/  @P2 STG.E.U8 desc[UR58][R12.64], R14 ;  /* 0x0000000e0c002986 */ /* 0x0007e2000c10113a */
[----:B------:R-:W-:Y:S02]  /*4e860*/  LOP3.LUT P5, RZ, R248, 0x20000000, RZ, 0xc0, !PT ;  /* 0x20000000f8ff7812 */ /* 0x000fe400078ac0ff */
[----:B------:R-:W-:Y:S01]  /*4e870*/  PRMT R24, R24, 0x7773, RZ ;  /* 0x0000777318187816 */ /* 0x000fe200000000ff */
[----:B------:R0:W-:Y:S04]  /*4e880*/  @P3 STG.E.U8 desc[UR58][R10.64], R15 ;  /* 0x0000000f0a003986 */ /* 0x0001e8000c10113a */
[----:B------:R1:W-:Y:S01]  /*4e890*/  @P4 STG.E.U8 desc[UR58][R8.64], R24 ;  /* 0x0000001808004986 */ /* 0x0003e2000c10113a */
[----:B------:R-:W-:-:S02]  /*4e8a0*/  LOP3.LUT P6, RZ, R248, 0x40000000, RZ, 0xc0, !PT ;  /* 0x40000000f8ff7812 */ /* 0x000fc400078cc0ff */
[----:B------:R-:W-:Y:S02]  /*4e8b0*/  LOP3.LUT P1, RZ, R248, 0x80000000, RZ, 0xc0, !PT ;  /* 0x80000000f8ff7812 */ /* 0x000fe4000782c0ff */
[----:B---3--:R-:W-:Y:S02]  /*4e8c0*/  SHF.R.S32.HI R14, RZ, 0x1f, R2 ;  /* 0x0000001fff0e7819 */ /* 0x008fe40000011402 */
[----:B------:R-:W-:-:S05]  /*4e8d0*/  IADD3 R12, P0, R2, R4, RZ ;  /* 0x00000004020c7210 */ /* 0x000fca0007f1e0ff */
[----:B------:R-:W-:Y:S01]  /*4e8e0*/  IMAD.X R13, R14, 0x1, R7, P0 ;  /* 0x000000010e0d7824 */ /* 0x000fe200000e0607 */
[----:B0-----:R-:W-:Y:S02]  /*4e8f0*/  IADD3 R10, P0, R2, R5, RZ ;  /* 0x00000005020a7210 */ /* 0x001fe40007f1e0ff */
[----:B------:R-:W3:Y:S03]  /*4e900*/  LDL.LU R2, [R1+0xd8] ;  /* 0x0000d80001027983 */ /* 0x000ee60000300800 */
[----:B------:R-:W-:Y:S01]  /*4e910*/  IMAD.X R11, R14, 0x1, R6, P0 ;  /* 0x000000010e0b7824 */ /* 0x000fe200000e0606 */
[----:B------:R-:W-:-:S05]  /*4e920*/  PRMT R14, R25, 0x7770, RZ ;  /* 0x00007770190e7816 */ /* 0x000fca00000000ff */
[----:B------:R0:W-:Y:S01]  /*4e930*/  @P5 STG.E.U8 desc[UR58][R12.64], R14 ;  /* 0x0000000e0c005986 */ /* 0x0001e2000c10113a */
[----:B----4-:R-:W-:Y:S02]  /*4e940*/  SHF.R.S32.HI R15, RZ, 0x1f, R180 ;  /* 0x0000001fff0f7819 */ /* 0x010fe400000114b4 */
[----:B-1----:R-:W-:-:S05]  /*4e950*/  IADD3 R8, P0, R180, R4, RZ ;  /* 0x00000004b4087210 */ /* 0x002fca0007f1e0ff */
        /* <DEDUP_REMOVED lines=58> */
[C---:B------:R-:W-:Y:S01]  /*4ed00*/  IMAD.X R11, R8.reuse, 0x1, R7, P0 ;  /* 0x00000001080b7824 */ /* 0x040fe200000e0607 */
        /* <DEDUP_REMOVED lines=19> */
[----:B------:R0:W-:Y:S01]  /*4ee40*/  @P6 STG.E.U8 desc[UR58][R14.64], R10 ;  /* 0x0000000a0e006986 */ /* 0x0001e2000c10113a */
[----:B------:R-:W-:Y:S02]  /*4ee50*/  LOP3.LUT P3, RZ, R247, 0x2000, RZ, 0xc0, !PT ;  /* 0x00002000f7ff7812 */ /* 0x000fe4000786c0ff */
[----:B0-----:R-:W-:-:S02]  /*4ee60*/  PRMT R10, R28, 0x7772, RZ ;  /* 0x000077721c0a7816 */ /* 0x001fc400000000ff */
        /* <DEDUP_REMOVED lines=49> */
[----:B------:R0:W-:Y:S04]  /*4f180*/  @P3 STG.E.U8 desc[UR58][R8.64], R15 ;  /* 0x0000000f08003986 */ /* 0x0001e8000c10113a */
        /* <DEDUP_REMOVED lines=12> */
[----:B-1----:R-:W-:-:S05]  /*4f250*/  IADD3 R12, P0, R180, R4, RZ ;  /* 0x00000004b40c7210 */ /* 0x002fca0007f1e0ff */
        /* <DEDUP_REMOVED lines=691> */
[----:B------:R-:W-:Y:S04]  /*51d90*/  @P6 STG.E.U8 desc[UR58][R10.64], R59 ;  /* 0x0000003b0a006986 */ /* 0x000fe8000c10113a */
[----:B------:R0:W-:Y:S01]  /*51da0*/  @P1 STG.E.U8 desc[UR58][R8.64], R15 ;  /* 0x0000000f08001986 */ /* 0x0001e2000c10113a */
[C---:B------:R-:W-:Y:S02]  /*51db0*/  LOP3.LUT P3, RZ, R243.reuse, 0x800, RZ, 0xc0, !PT ;  /* 0x00000800f3ff7812 */ /* 0x040fe4000786c0ff */
[C---:B------:R-:W-:Y:S02]  /*51dc0*/  LOP3.LUT P4, RZ, R243.reuse, 0x1000, RZ, 0xc0, !PT ;  /* 0x00001000f3ff7812 */ /* 0x040fe4000788c0ff */
[----:B------:R-:W-:Y:S02]  /*51dd0*/  LOP3.LUT P5, RZ, R243, 0x2000, RZ, 0xc0, !PT ;  /* 0x00002000f3ff7812 */ /* 0x000fe400078ac0ff */
[----:B0-----:R-:W-:-:S02]  /*51de0*/  PRMT R15, R60, 0x7772, RZ ;  /* 0x000077723c0f7816 */ /* 0x001fc400000000ff */
[----:B--2---:R-:W-:Y:S02]  /*51df0*/  SHF.R.S32.HI R14, RZ, 0x1f, R181 ;  /* 0x0000001fff0e7819 */ /* 0x004fe400000114b5 */
[----:B------:R-:W-:-:S05]  /*51e00*/  IADD3 R10, P0, R181, R4, RZ ;  /* 0x00000004b50a7210 */ /* 0x000fca0007f1e0ff */
[C---:B------:R-:W-:Y:S01]  /*51e10*/  IMAD.X R11, R14.reuse, 0x1, R7, P0 ;  /* 0x000000010e0b7824 */ /* 0x040fe200000e0607 */
[----:B------:R-:W-:Y:S02]  /*51e20*/  IADD3 R8, P0, R181, R5, RZ ;  /* 0x00000005b5087210 */ /* 0x000fe40007f1e0ff */
[----:B------:R-:W2:Y:S03]  /*51e30*/  LDL.LU R181, [R1+0x25c] ;  /* 0x00025c0001b57983 */ /* 0x000ea60000300800 */
[----:B------:R-:W-:Y:S01]  /*51e40*/  IMAD.X R9, R14, 0x1, R6, P0 ;  /* 0x000000010e097824 */ /* 0x000fe200000e0606 */
[----:B------:R-:W-:-:S05]  /*51e50*/  PRMT R14, R60, 0x7771, RZ ;  /* 0x000077713c0e7816 */ /* 0x000fca00000000ff */
        /* <DEDUP_REMOVED lines=122> */
[----:B------:R-:W-:Y:S01]  /*52600*/  IMAD.X R9, R14, 0x1, R7, P0 ;  /* 0x000000010e097824 */ /* 0x000fe200000e0607 */
        /* <DEDUP_REMOVED lines=1106> */
[----:B------:R-:W-:Y:S02]  /*56b30*/  LOP3.LUT P4, RZ, R228, 0x1000000, RZ, 0xc0, !PT ;  /* 0x01000000e4ff7812 */ /* 0x000fe4000788c0ff */
        /* <DEDUP_REMOVED lines=8> */
[----:B------:R-:W-:Y:S02]  /*56bc0*/  LOP3.LUT P2, RZ, R228, 0x4000000, RZ, 0xc0, !PT ;  /* 0x04000000e4ff7812 */ /* 0x000fe4000784c0ff */
        /* <DEDUP_REMOVED lines=430> */
[----:B------:R-:W-:Y:S02]  /*586b0*/  LOP3.LUT P1, RZ, R229, 0x80000000, RZ, 0xc0, !PT ;  /* 0x80000000e5ff7812 */ /* 0x000fe4000782c0ff */
        /* <DEDUP_REMOVED lines=1083> */
[----:B0-----:R-:W-:-:S05]  /*5ca70*/  IADD3 R12, P0, R180, R5, RZ ;  /* 0x00000005b40c7210 */ /* 0x001fca0007f1e0ff */
        /* <DEDUP_REMOVED lines=11> */
[----:B------:R-:W-:Y:S01]  /*5cb30*/  LOP3.LUT P3, RZ, R236, 0x10, RZ, 0xc0, !PT ;  /* 0x00000010ecff7812 */ /* 0x000fe2000786c0ff */
[----:B------:R-:W4:Y:S01]  /*5cb40*/  LDL.LU R180, [R1+0x15c] ;  /* 0x00015c0001b47983 */ /* 0x000f220000300800 */
        /* <DEDUP_REMOVED lines=8> */
[----:B0-----:R-:W-:Y:S02]  /*5cbd0*/  PRMT R15, R176, 0x7772, RZ ;  /* 0x00007772b00f7816 */ /* 0x001fe400000000ff */
[----:B--2---:R-:W-:-:S02]  /*5cbe0*/  SHF.R.S32.HI R14, RZ, 0x1f, R181 ;  /* 0x0000001fff0e7819 */ /* 0x004fc400000114b5 */
        /* <DEDUP_REMOVED lines=10> */
[----:B0-----:R-:W-:Y:S02]  /*5cc90*/  PRMT R15, R177, 0x7770, RZ ;  /* 0x00007770b10f7816 */ /* 0x001fe400000000ff */
[----:B---3--:R-:W-:Y:S02]  /*5cca0*/  SHF.R.S32.HI R14, RZ, 0x1f, R2 ;  /* 0x0000001fff0e7819 */ /* 0x008fe40000011402 */
[----:B------:R-:W-:-:S05]  /*5ccb0*/  IADD3 R8, P0, R2, R4, RZ ;  /* 0x0000000402087210 */ /* 0x000fca0007f1e0ff */
[----:B------:R-:W-:Y:S01]  /*5ccc0*/  IMAD.X R9, R14, 0x1, R7, P0 ;  /* 0x000000010e097824 */ /* 0x000fe200000e0607 */
[----:B------:R-:W-:Y:S02]  /*5ccd0*/  IADD3 R12, P0, R2, R5, RZ ;  /* 0x00000005020c7210 */ /* 0x000fe40007f1e0ff */
[----:B------:R-:W3:Y:S03]  /*5cce0*/  LDL.LU R2, [R1+0x350] ;  /* 0x0003500001027983 */ /* 0x000ee60000300800 */
[----:B------:R-:W-:Y:S01]  /*5ccf0*/  IMAD.X R13, R14, 0x1, R6, P0 ;  /* 0x000000010e0d7824 */ /* 0x000fe200000e0606 */
[----:B----4-:R-:W-:Y:S02]  /*5cd00*/  SHF.R.S32.HI R14, RZ, 0x1f, R3 ;  /* 0x0000001fff0e7819 */ /* 0x010fe40000011403 */
[----:B-1----:R-:W-:-:S05]  /*5cd10*/  IADD3 R10, P0, R3, R4, RZ ;  /* 0x00000004030a7210 */ /* 0x002fca0007f1e0ff */
[----:B------:R-:W-:Y:S01]  /*5cd20*/  IMAD.X R11, R14, 0x1, R7, P0 ;  /* 0x000000010e0b7824 */ /* 0x000fe200000e0607 */
[----:B------:R-:W-:-:S13]  /*5cd30*/  LOP3.LUT P0, RZ, R236, 0x800, RZ, 0xc0, !PT ;  /* 0x00000800ecff7812 */ /* 0x000fda000780c0ff */
[----:B------:R0:W-:Y:S02]  /*5cd40*/  @P0 STG.E.U8 desc[UR58][R8.64], R15 ;  /* 0x0000000f08000986 */ /* 0x0001e4000c10113a */
[----:B0-----:R-:W-:Y:S02]  /*5cd50*/  IADD3 R8, P0, R3, R5, RZ ;  /* 0x0000000503087210 */ /* 0x001fe40007f1e0ff */
[----:B------:R-:W4:Y:S04]  /*5cd60*/  LDL.LU R3, [R1+0x35c] ;  /* 0x00035c0001037983 */ /* 0x000f280000300800 */
[----:B------:R-:W4:Y:S04]  /*5cd70*/  LDL.LU R184, [R1+0x378] ;  /* 0x0003780001b87983 */ /* 0x000f280000300800 */
[----:B------:R-:W4:Y:S01]  /*5cd80*/  LDL.LU R185, [R1+0x398] ;  /* 0x0003980001b97983 */ /* 0x000f220000300800 */
[----:B------:R-:W-:-:S03]  /*5cd90*/  LOP3.LUT P1, RZ, R236, 0x1000, RZ, 0xc0, !PT ;  /* 0x00001000ecff7812 */ /* 0x000fc6000782c0ff */
[----:B------:R-:W4:Y:S01]  /*5cda0*/  LDL.LU R183, [R1+0x3b8] ;  /* 0x0003b80001b77983 */ /* 0x000f220000300800 */
[----:B------:R-:W-:Y:S01]  /*5cdb0*/  LOP3.LUT P2, RZ, R236, 0x4000, RZ, 0xc0, !PT ;  /* 0x00004000ecff7812 */ /* 0x000fe2000784c0ff */
[----:B------:R-:W-:Y:S01]  /*5cdc0*/  IMAD.X R9, R14, 0x1, R6, P0 ;  /* 0x000000010e097824 */ /* 0x000fe200000e0606 */
[C---:B------:R-:W-:Y:S02]  /*5cdd0*/  PRMT R14, R177.reuse, 0x7771, RZ ;  /* 0x00007771b10e7816 */ /* 0x040fe400000000ff */
[----:B------:R-:W-:-:S05]  /*5cde0*/  PRMT R15, R177, 0x7772, RZ ;  /* 0x00007772b10f7816 */ /* 0x000fca00000000ff */
[----:B------:R0:W-:Y:S01]  /*5cdf0*/  @P1 STG.E.U8 desc[UR58][R12.64], R14 ;  /* 0x0000000e0c001986 */ /* 0x0001e2000c10113a */
[----:B------:R-:W-:-:S03]  /*5ce00*/  LOP3.LUT P3, RZ, R236, 0x10000, RZ, 0xc0, !PT ;  /* 0x00010000ecff7812 */ /* 0x000fc6000786c0ff */
[----:B------:R1:W-:Y:S01]  /*5ce10*/  @P2 STG.E.U8 desc[UR58][R10.64], R15 ;  /* 0x0000000f0a002986 */ /* 0x0003e2000c10113a */
[----:B0-----:R-:W-:Y:S02]  /*5ce20*/  SHF.R.S32.HI R14, RZ, 0x1f, R180 ;  /* 0x0000001fff0e7819 */ /* 0x001fe400000114b4 */
[----:B------:R-:W-:-:S05]  /*5ce30*/  IADD3 R12, P0, R180, R4, RZ ;  /* 0x00000004b40c7210 */ /* 0x000fca0007f1e0ff */
[----:B------:R-:W-:Y:S01]  /*5ce40*/  IMAD.X R13, R14, 0x1, R7, P0 ;  /* 0x000000010e0d7824 */ /* 0x000fe200000e0607 */
[----:B-1----:R-:W-:Y:S02]  /*5ce50*/  IADD3 R10, P0, R180, R5, RZ ;  /* 0x00000005b40a7210 */ /* 0x002fe40007f1e0ff */
[----:B------:R-:W4:Y:S01]  /*5ce60*/  LDL.LU R180, [R1+0x3d4] ;  /* 0x0003d40001b47983 */ /* 0x000f220000300800 */
[----:B------:R-:W-:Y:S02]  /*5ce70*/  PRMT R177, R177, 0x7773, RZ ;  /* 0x00007773b1b17816 */ /* 0x000fe400000000ff */
[----:B------:R-:W-:Y:S01]  /*5ce80*/  IMAD.X R11, R14, 0x1, R6, P0 ;  /* 0x000000010e0b7824 */ /* 0x000fe200000e0606 */
[----:B------:R-:W-:Y:S02]  /*5ce90*/  LOP3.LUT P4, RZ, R236, 0x20000, RZ, 0xc0, !PT ;  /* 0x00020000ecff7812 */ /* 0x000fe4000788c0ff */
[----:B------:R0:W-:Y:S01]  /*5cea0*/  @P3 STG.E.U8 desc[UR58][R8.64], R177 ;  /* 0x000000b108003986 */ /* 0x0001e2000c10113a */
[----:B--2---:R-:W-:-:S02]  /*5ceb0*/  SHF.R.S32.HI R14, RZ, 0x1f, R181 ;  /* 0x0000001fff0e7819 */ /* 0x004fc400000114b5 */
[----:B------:R-:W-:Y:S02]  /*5cec0*/  LOP3.LUT P5, RZ, R236, 0x80000, RZ, 0xc0, !PT ;  /* 0x00080000ecff7812 */ /* 0x000fe400078ac0ff */
[----:B0-----:R-:W-:Y:S02]  /*5ced0*/  IADD3 R8, P0, R181, R4, RZ ;  /* 0x00000004b5087210 */ /* 0x001fe40007f1e0ff */
[----:B------:R-:W-:-:S03]  /*5cee0*/  PRMT R15, R178, 0x7770, RZ ;  /* 0x00007770b20f7816 */ /* 0x000fc600000000ff */
[----:B------:R-:W-:Y:S01]  /*5cef0*/  IMAD.X R9, R14, 0x1, R7, P0 ;  /* 0x000000010e097824 */ /* 0x000fe200000e0607 */
[----:B------:R-:W-:Y:S02]  /*5cf00*/  IADD3 R142, P0, R181, R5, RZ ;  /* 0x00000005b58e7210 */ /* 0x000fe40007f1e0ff */
[----:B------:R-:W2:Y:S04]  /*5cf10*/  LDL.LU R181, [R1+0x3e0] ;  /* 0x0003e00001b57983 */ /* 0x000ea80000300800 */
[----:B------:R0:W-:Y:S01]  /*5cf20*/  @P4 STG.E.U8 desc[UR58][R12.64], R15 ;  /* 0x0000000f0c004986 */ /* 0x0001e2000c10113a */
[----:B------:R-:W-:Y:S01]  /*5cf30*/  LOP3.LUT P6, RZ, R236, 0x100000, RZ, 0xc0, !PT ;  /* 0x00100000ecff7812 */ /* 0x000fe200078cc0ff */
[----:B------:R-:W-:Y:S02]  /*5cf40*/  IMAD.X R143, R14, 0x1, R6, P0 ;  /* 0x000000010e8f7824 */ /* 0x000fe400000e0606 */
[----:B------:R-:W2:Y:S01]  /*5cf50*/  LDL.LU R187, [R1+0x3fc] ;  /* 0x0003fc0001bb7983 */ /* 0x000ea20000300800 */
[----:B0-----:R-:W-:-:S05]  /*5cf60*/  PRMT R12, R178, 0x7771, RZ ;  /* 0x00007771b20c7816 */ /* 0x001fca00000000ff */
[----:B------:R0:W-:Y:S02]  /*5cf70*/  @P5 STG.E.U8 desc[UR58][R10.64], R12 ;  /* 0x0000000c0a005986 */ /* 0x0001e4000c10113a */
[----:B0-----:R-:W-:-:S05]  /*5cf80*/  PRMT R11, R178, 0x7772, RZ ;  /* 0x00007772b20b7816 */ /* 0x001fca00000000ff */
[----:B------:R4:W-:Y:S01]  /*5cf90*/  @P6 STG.E.U8 desc[UR58][R8.64], R11 ;  /* 0x0000000b08006986 */ /* 0x0009e2000c10113a */
[----:B---3--:R-:W-:Y:S02]  /*5cfa0*/  SHF.R.S32.HI R10, RZ, 0x1f, R2 ;  /* 0x0000001fff0a7819 */ /* 0x008fe40000011402 */
[----:B------:R-:W-:-:S05]  /*5cfb0*/  IADD3 R162, P0, R2, R4, RZ ;  /* 0x0000000402a27210 */ /* 0x000fca0007f1e0ff */
[----:B------:R-:W-:Y:S01]  /*5cfc0*/  IMAD.X R163, R10, 0x1, R7, P0 ;  /* 0x000000010aa37824 */ /* 0x000fe200000e0607 */
[----:B------:R-:W-:-:S05]  /*5cfd0*/  IADD3 R148, P0, R2, R5, RZ ;  /* 0x0000000502947210 */ /* 0x000fca0007f1e0ff */
[----:B------:R-:W-:Y:S01]  /*5cfe0*/  IMAD.X R149, R10, 0x1, R6, P0 ;  /* 0x000000010a957824 */ /* 0x000fe200000e0606 */
[----:B----4-:R-:W-:Y:S02]  /*5cff0*/  SHF.R.S32.HI R8, RZ, 0x1f, R3 ;  /* 0x0000001fff087819 */ /* 0x010fe40000011403 */
[----:B------:R-:W-:-:S05]  /*5d000*/  IADD3 R150, P0, R3, R4, RZ ;  /* 0x0000000403967210 */ /* 0x000fca0007f1e0ff */
[----:B------:R-:W-:Y:S01]  /*5d010*/  IMAD.X R151, R8, 0x1, R7, P0 ;  /* 0x0000000108977824 */ /* 0x000fe200000e0607 */
[----:B------:R-:W-:-:S05]  /*5d020*/  IADD3 R2, P0, R3, R5, RZ ;  /* 0x0000000503027210 */ /* 0x000fca0007f1e0ff */
[----:B------:R-:W-:Y:S01]  /*5d030*/  IMAD.X R3, R8, 0x1, R6, P0 ;  /* 0x0000000108037824 */ /* 0x000fe200000e0606 */
[----:B------:R-:W-:Y:S02]  /*5d040*/  SHF.R.S32.HI R8, RZ, 0x1f, R184 ;  /* 0x0000001fff087819 */ /* 0x000fe400000114b8 */
[----:B------:R-:W-:-:S05]  /*5d050*/  IADD3 R146, P0, R184, R4, RZ ;  /* 0x00000004b8927210 */ /* 0x000fca0007f1e0ff */
[----:B------:R-:W-:Y:S01]  /*5d060*/  IMAD.X R147, R8, 0x1, R7, P0 ;  /* 0x0000000108937824 */ /* 0x000fe200000e0607 */
[----:B------:R-:W-:Y:S02]  /*5d070*/  IADD3 R10, P0, R184, R5, RZ ;  /* 0x00000005b80a7210 */ /* 0x000fe40007f1e0ff */
[----:B------:R-:W3:Y:S03]  /*5d080*/  LDL.LU R184, [R1+0x414] ;  /* 0x0004140001b87983 */ /* 0x000ee60000300800 */
[----:B------:R-:W-:Y:S01]  /*5d090*/  IMAD.X R11, R8, 0x1, R6, P0 ;  /* 0x00000001080b7824 */ /* 0x000fe200000e0606 */
[----:B------:R-:W-:-:S04]  /*5d0a0*/  SHF.R.S32.HI R8, RZ, 0x1f, R185 ;  /* 0x0000001fff087819 */ /* 0x000fc800000114b9 */
[----:B------:R0:W-:Y:S02]  /*5d0b0*/  STL.64 [R1+0x7f0], R10 ;  /* 0x0007f00a01007387 */ /* 0x0001e40000100a00 */
[----:B0-----:R-:W-:-:S05]  /*5d0c0*/  IADD3 R10, P0, R185, R4, RZ ;  /* 0x00000004b90a7210 */ /* 0x001fca0007f1e0ff */
[C---:B------:R-:W-:Y:S01]  /*5d0d0*/  IMAD.X R11, R8.reuse, 0x1, R7, P0 ;  /* 0x00000001080b7824 */ /* 0x040fe200000e0607 */
[----:B------:R-:W-:Y:S02]  /*5d0e0*/  IADD3 R12, P0, R185, R5, RZ ;  /* 0x00000005b90c7210 */ /* 0x000fe40007f1e0ff */
[----:B------:R-:W4:Y:S03]  /*5d0f0*/  LDL.LU R185, [R1+0x420] ;  /* 0x0004200001b97983 */ /* 0x000f260000300800 */
[----:B------:R-:W-:Y:S01]  /*5d100*/  IMAD.X R13, R8, 0x1, R6, P0 ;  /* 0x00000001080d7824 */ /* 0x000fe200000e0606 */
[----:B------:R-:W-:-:S04]  /*5d110*/  SHF.R.S32.HI R8, RZ, 0x1f, R183 ;  /* 0x0000001fff087819 */ /* 0x000fc800000114b7 */
[----:B------:R0:W-:Y:S02]  /*5d120*/  STL.64 [R1+0x7e0], R12 ;  /* 0x0007e00c01007387 */ /* 0x0001e40000100a00 */
[----:B0-----:R-:W-:-:S05]  /*5d130*/  IADD3 R12, P0, R183, R4, RZ ;  /* 0x00000004b70c7210 */ /* 0x001fca0007f1e0ff */
[----:B------:R-:W-:-:S05]  /*5d140*/  IMAD.X R13, R8, 0x1, R7, P0 ;  /* 0x00000001080d7824 */ /* 0x000fca00000e0607 */
[----:B------:R0:W-:Y:S02]  /*5d150*/  STL.64 [R1+0x7d8], R12 ;  /* 0x0007d80c01007387 */ /* 0x0001e40000100a00 */
[----:B0-----:R-:W-:Y:S02]  /*5d160*/  IADD3 R12, P0, R183, R5, RZ ;  /* 0x00000005b70c7210 */ /* 0x001fe40007f1e0ff */
        /* <DEDUP_REMOVED lines=10> */
[----:B--2---:R-:W-:-:S04]  /*5d210*/  SHF.R.S32.HI R8, RZ, 0x1f, R181 ;  /* 0x0000001fff087819 */ /* 0x004fc800000114b5 */
[----:B------:R0:W-:Y:S02]  /*5d220*/  STL.64 [R1+0x7c0], R12 ;  /* 0x0007c00c01007387 */ /* 0x0001e40000100a00 */
[----:B0-----:R-:W-:-:S05]  /*5d230*/  IADD3 R12, P0, R181, R4, RZ ;  /* 0x00000004b50c7210 */ /* 0x001fca0007f1e0ff */
[----:B------:R-:W-:-:S05]  /*5d240*/  IMAD.X R13, R8, 0x1, R7, P0 ;  /* 0x00000001080d7824 */ /* 0x000fca00000e0607 */
[----:B------:R0:W-:Y:S02]  /*5d250*/  STL.64 [R1+0x7b8], R12 ;  /* 0x0007b80c01007387 */ /* 0x0001e40000100a00 */
[----:B0-----:R-:W-:Y:S02]  /*5d260*/  IADD3 R12, P0, R181, R5, RZ ;  /* 0x00000005b50c7210 */ /* 0x001fe40007f1e0ff */
[----:B------:R-:W2:Y:S03]  /*5d270*/  LDL.LU R181, [R1+0x448] ;  /* 0x0004480001b57983 */ /* 0x000ea60000300800 */
[----:B------:R-:W-:Y:S01]  /*5d280*/  IMAD.X R13, R8, 0x1, R6, P0 ;  /* 0x00000001080d7824 */ /* 0x000fe200000e0606 */
[----:B------:R-:W-:-:S04]  /*5d290*/  SHF.R.S32.HI R8, RZ, 0x1f, R187 ;  /* 0x0000001fff087819 */ /* 0x000fc800000114bb */
[----:B------:R0:W-:Y:S02]  /*5d2a0*/  STL.64 [R1+0x7b0], R12 ;  /* 0x0007b00c01007387 */ /* 0x0001e40000100a00 */
[----:B0-----:R-:W-:-:S05]  /*5d2b0*/  IADD3 R12, P0, R187, R4, RZ ;  /* 0x00000004bb0c7210 */ /* 0x001fca0007f1e0ff */
[----:B------:R-:W-:-:S05]  /*5d2c0*/  IMAD.X R13, R8, 0x1, R7, P0 ;  /* 0x00000001080d7824 */ /* 0x000fca00000e0607 */
[----:B------:R0:W-:Y:S02]  /*5d2d0*/  STL.64 [R1+0x7a8], R12 ;  /* 0x0007a80c01007387 */ /* 0x0001e40000100a00 */
[----:B0-----:R-:W-:Y:S02]  /*5d2e0*/  IADD3 R12, P0, R187, R5, RZ ;  /* 0x00000005bb0c7210 */ /* 0x001fe40007f1e0ff */
[----:B------:R-:W2:Y:S03]  /*5d2f0*/  LDL.LU R187, [R1+0x450] ;  /* 0x0004500001bb7983 */ /* 0x000ea60000300800 */
[----:B------:R-:W-:-:S05]  /*5d300*/  IMAD.X R13, R8, 0x1, R6, P0 ;  /* 0x00000001080d7824 */ /* 0x000fca00000e0606 */
[----:B------:R0:W-:Y:S01]  /*5d310*/  STL.64 [R1+0x7a0], R12 ;  /* 0x0007a00c01007387 */ /* 0x0001e20000100a00 */
[----:B---3--:R-:W-:Y:S02]  /*5d320*/  SHF.R.S32.HI R8, RZ, 0x1f, R184 ;  /* 0x0000001fff087819 */ /* 0x008fe400000114b8 */
[----:B0-----:R-:W-:-:S05]  /*5d330*/  IADD3 R12, P0, R184, R4, RZ ;  /* 0x00000004b80c7210 */ /* 0x001fca0007f1e0ff */
[----:B------:R-:W-:-:S05]  /*5d340*/  IMAD.X R13, R8, 0x1, R7, P0 ;  /* 0x00000001080d7824 */ /* 0x000fca00000e0607 */
[----:B------:R0:W-:Y:S02]  /*5d350*/  STL.64 [R1+0x798], R12 ;  /* 0x0007980c01007387 */ /* 0x0001e40000100a00 */
[----:B0-----:R-:W-:Y:S02]  /*5d360*/  IADD3 R12, P0, R184, R5, RZ ;  /* 0x00000005b80c7210 */ /* 0x001fe40007f1e0ff */
[----:B------:R-:W3:Y:S03]  /*5d370*/  LDL.LU R184, [R1+0x454] ;  /* 0x0004540001b87983 */ /* 0x000ee60000300800 */
[----:B------:R-:W-:Y:S01]  /*5d380*/  IMAD.X R13, R8, 0x1, R6, P0 ;  /* 0x00000001080d7824 */ /* 0x000fe200000e0606 */
[----:B----4-:R-:W-:-:S04]  /*5d390*/  SHF.R.S32.HI R8, RZ, 0x1f, R185 ;  /* 0x0000001fff087819 */ /* 0x010fc800000114b9 */
        /* <DEDUP_REMOVED lines=46> */
[----:B------:R-:W-:-:S05]  /*5d680*/  IMAD.X R13, R8, 0x1, R6, P0 ;  /* 0x00000001080d7824 */ /* 0x000fca00000e0606 */
[----:B------:R0:W-:Y:S01]  /*5d690*/  STL.64 [R1+0x730], R12 ;  /* 0x0007300c01007387 */ /* 0x0001e20000100a00 */
[----:B----4-:R-:W-:Y:S02]  /*5d6a0*/  SHF.R.S32.HI R8, RZ, 0x1f, R185 ;  /* 0x0000001fff087819 */ /* 0x010fe400000114b9 */
[----:B0-----:R-:W-:-:S05]  /*5d6b0*/  IADD3 R12, P0, R185, R4, RZ ;  /* 0x00000004b90c7210 */ /* 0x001fca0007f1e0ff */
[----:B------:R-:W-:-:S05]  /*5d6c0*/  IMAD.X R13, R8, 0x1, R7, P0 ;  /* 0x00000001080d7824 */ /* 0x000fca00000e0607 */
[----:B------:R0:W-:Y:S02]  /*5d6d0*/  STL.64 [R1+0x728], R12 ;  /* 0x0007280c01007387 */ /* 0x0001e40000100a00 */
[----:B0-----:R-:W-:Y:S02]  /*5d6e0*/  IADD3 R12, P0, R185, R5, RZ ;  /* 0x00000005b90c7210 */ /* 0x001fe40007f1e0ff */
[----:B------:R-:W4:Y:S03]  /*5d6f0*/  LDL.LU R185, [R1+0x4dc] ;  /* 0x0004dc0001b97983 */ /* 0x000f260000300800 */
[----:B------:R-:W-:-:S05]  /*5d700*/  IMAD.X R13, R8, 0x1, R6, P0 ;  /* 0x00000001080d7824 */ /* 0x000fca00000e0606 */
[----:B------:R0:W-:Y:S01]  /*5d710*/  STL.64 [R1+0x720], R12 ;  /* 0x0007200c01007387 */ /* 0x0001e20000100a00 */
[----:B------:R-:W-:Y:S02]  /*5d720*/  SHF.R.S32.HI R8, RZ, 0x1f, R183 ;  /* 0x0000001fff087819 */ /* 0x000fe400000114b7 */
        /* <DEDUP_REMOVED lines=15> */
[----:B--2---:R-:W-:Y:S02]  /*5d820*/  SHF.R.S32.HI R8, RZ, 0x1f, R181 ;  /* 0x0000001fff087819 */ /* 0x004fe400000114b5 */
[----:B0-----:R-:W-:-:S05]  /*5d830*/  IADD3 R12, P0, R181, R4, RZ ;  /* 0x00000004b50c7210 */ /* 0x001fca0007f1e0ff */
[----:B------:R-:W-:-:S05]  /*5d840*/  IMAD.X R13, R8, 0x1, R7, P0 ;  /* 0x00000001080d7824 */ /* 0x000fca00000e0607 */
[----:B------:R0:W-:Y:S02]  /*5d850*/  STL.64 [R1+0x6f8], R12 ;  /* 0x0006f80c01007387 */ /* 0x0001e40000100a00 */
[----:B0-----:R-:W-:Y:S02]  /*5d860*/  IADD3 R12, P0, R181, R5, RZ ;  /* 0x00000005b50c7210 */ /* 0x001fe40007f1e0ff */
[----:B------:R-:W2:Y:S03]  /*5d870*/  LDL.LU R181, [R1+0x51c] ;  /* 0x00051c0001b57983 */ /* 0x000ea60000300800 */
[----:B------:R-:W-:-:S05]  /*5d880*/  IMAD.X R13, R8, 0x1, R6, P0 ;  /* 0x00000001080d7824 */ /* 0x000fca00000e0606 */
[----:B------:R0:W-:Y:S01]  /*5d890*/  STL.64 [R1+0x6f0], R12 ;  /* 0x0006f00c01007387 */ /* 0x0001e20000100a00 */
[----:B------:R-:W-:Y:S02]  /*5d8a0*/  SHF.R.S32.HI R8, RZ, 0x1f, R187 ;  /* 0x0000001fff087819 */ /* 0x000fe400000114bb */
        /* <DEDUP_REMOVED lines=226> */
[----:B------:R0:W-:Y:S04]  /*5e6d0*/  STL.64 [R1+0x528], R12 ;  /* 0x0005280c01007387 */ /* 0x0001e80000100a00 */
[----:B------:R-:W4:Y:S01]  /*5e6e0*/  LDL.LU R188, [R1+0x864] ;  /* 0x0008640001bc7983 */ /* 0x000f220000300800 */
[----:B0-----:R-:W-:-:S05]  /*5e6f0*/  IADD3 R12, P0, R180, R5, RZ ;  /* 0x00000005b40c7210 */ /* 0x001fca0007f1e0ff */
[----:B------:R-:W-:-:S05]  /*5e700*/  IMAD.X R13, R8, 0x1, R6, P0 ;  /* 0x00000001080d7824 */ /* 0x000fca00000e0606 */
[----:B------:R0:W-:Y:S01]  /*5e710*/  STL.64 [R1+0x520], R12 ;  /* 0x0005200c01007387 */ /* 0x0001e20000100a00 */
[----:B--2---:R-:W-:Y:S02]  /*5e720*/  SHF.R.S32.HI R8, RZ, 0x1f, R181 ;  /* 0x0000001fff087819 */ /* 0x004fe400000114b5 */
[----:B0-----:R-:W-:-:S05]  /*5e730*/  IADD3 R12, P0, R181, R4, RZ ;  /* 0x00000004b50c7210 */ /* 0x001fca0007f1e0ff */
[----:B------:R-:W-:-:S05]  /*5e740*/  IMAD.X R13, R8, 0x1, R7, P0 ;  /* 0x00000001080d7824 */ /* 0x000fca00000e0607 */
[----:B------:R0:W-:Y:S04]  /*5e750*/  STL.64 [R1+0x518], R12 ;  /* 0x0005180c01007387 */ /* 0x0001e80000100a00 */
[----:B------:R-:W2:Y:S01]  /*5e760*/  LDL.LU R189, [R1+0x868] ;  /* 0x0008680001bd7983 */ /* 0x000ea20000300800 */
[----:B0-----:R-:W-:-:S05]  /*5e770*/  IADD3 R12, P0, R181, R5, RZ ;  /* 0x00000005b50c7210 */ /* 0x001fca0007f1e0ff */
[----:B------:R-:W-:-:S05]  /*5e780*/  IMAD.X R13, R8, 0x1, R6, P0 ;  /* 0x00000001080d7824 */ /* 0x000fca00000e0606 */
[----:B------:R0:W-:Y:S01]  /*5e790*/  STL.64 [R1+0x510], R12 ;  /* 0x0005100c01007387 */ /* 0x0001e20000100a00 */
[----:B------:R-:W-:Y:S02]  /*5e7a0*/  SHF.R.S32.HI R8, RZ, 0x1f, R187 ;  /* 0x0000001fff087819 */ /* 0x000fe400000114bb */
[----:B------:R-:W-:-:S05]  /*5e7b0*/  IADD3 R180, P0, R187, R4, RZ ;  /* 0x00000004bbb47210 */ /* 0x000fca0007f1e0ff */
[----:B------:R-:W-:Y:S01]  /*5e7c0*/  IMAD.X R181, R8, 0x1, R7, P0 ;  /* 0x0000000108b57824 */ /* 0x000fe200000e0607 */
[----:B0-----:R-:W-:-:S04]  /*5e7d0*/  IADD3 R12, P0, R187, R5, RZ ;  /* 0x00000005bb0c7210 */ /* 0x001fc80007f1e0ff */
[----:B------:R-:W-:Y:S04]  /*5e7e0*/  STL.64 [R1+0x1498], R180 ;  /* 0x001498b401007387 */ /* 0x000fe80000100a00 */
[----:B------:R-:W2:Y:S01]  /*5e7f0*/  LDL.LU R191, [R1+0x86c] ;  /* 0x00086c0001bf7983 */ /* 0x000ea20000300800 */
[----:B------:R-:W-:-:S05]  /*5e800*/  IMAD.X R13, R8, 0x1, R6, P0 ;  /* 0x00000001080d7824 */ /* 0x000fca00000e0606 */
[----:B------:R0:W-:Y:S01]  /*5e810*/  STL.64 [R1+0x500], R12 ;  /* 0x0005000c01007387 */ /* 0x0001e20000100a00 */
[----:B---3--:R-:W-:Y:S02]  /*5e820*/  SHF.R.S32.HI R8, RZ, 0x1f, R184 ;  /* 0x0000001fff087819 */ /* 0x008fe400000114b8 */
[----:B0-----:R-:W-:-:S05]  /*5e830*/  IADD3 R12, P0, R184, R4, RZ ;  /* 0x00000004b80c7210 */ /* 0x001fca0007f1e0ff */
[----:B------:R-:W-:-:S05]  /*5e840*/  IMAD.X R13, R8, 0x1, R7, P0 ;  /* 0x00000001080d7824 */ /* 0x000fca00000e0607 */
[----:B------:R0:W-:Y:S04]  /*5e850*/  STL.64 [R1+0x4f8], R12 ;  /* 0x0004f80c01007387 */ /* 0x0001e80000100a00 */
[----:B------:R-:W3:Y:S01]  /*5e860*/  LDL.LU R186, [R1+0x870] ;  /* 0x0008700001ba7983 */ /* 0x000ee20000300800 */
[----:B0-----:R-:W-:-:S05]  /*5e870*/  IADD3 R12, P0, R184, R5, RZ ;  /* 0x00000005b80c7210 */ /* 0x001fca0007f1e0ff */
[----:B------:R-:W-:-:S05]  /*5e880*/  IMAD.X R13, R8, 0x1, R6, P0 ;  /* 0x00000001080d7824 */ /* 0x000fca00000e0606 */
[----:B------:R0:W-:Y:S01]  /*5e890*/  STL.64 [R1+0x4f0], R12 ;  /* 0x0004f00c01007387 */ /* 0x0001e20000100a00 */
[----:B----4-:R-:W-:Y:S02]  /*5e8a0*/  SHF.R.S32.HI R8, RZ, 0x1f, R185 ;  /* 0x0000001fff087819 */ /* 0x010fe400000114b9 */
[----:B0-----:R-:W-:-:S05]  /*5e8b0*/  IADD3 R12, P0, R185, R4, RZ ;  /* 0x00000004b90c7210 */ /* 0x001fca0007f1e0ff */
[----:B------:R-:W-:-:S05]  /*5e8c0*/  IMAD.X R13, R8, 0x1, R7, P0 ;  /* 0x00000001080d7824 */ /* 0x000fca00000e0607 */
[----:B------:R0:W-:Y:S04]  /*5e8d0*/  STL.64 [R1+0x4e8], R12 ;  /* 0x0004e80c01007387 */ /* 0x0001e80000100a00 */
[----:B------:R-:W4:Y:S01]  /*5e8e0*/  LDL.LU R187, [R1+0x874] ;  /* 0x0008740001bb7983 */ /* 0x000f220000300800 */
[----:B0-----:R-:W-:-:S05]  /*5e8f0*/  IADD3 R12, P0, R185, R5, RZ ;  /* 0x00000005b90c7210 */ /* 0x001fca0007f1e0ff */
[----:B------:R-:W-:-:S05]  /*5e900*/  IMAD.X R13, R8, 0x1, R6, P0 ;  /* 0x00000001080d7824 */ /* 0x000fca00000e0606 */
[----:B------:R0:W-:Y:S01]  /*5e910*/  STL.64 [R1+0x4e0], R12 ;  /* 0x0004e00c01007387 */ /* 0x0001e20000100a00 */
[----:B------:R-:W-:Y:S02]  /*5e920*/  SHF.R.S32.HI R8, RZ, 0x1f, R183 ;  /* 0x0000001fff087819 */ /* 0x000fe400000114b7 */
[----:B0-----:R-:W-:-:S05]  /*5e930*/  IADD3 R12, P0, R183, R4, RZ ;  /* 0x00000004b70c7210 */ /* 0x001fca0007f1e0ff */
[----:B------:R-:W-:-:S05]  /*5e940*/  IMAD.X R13, R8, 0x1, R7, P0 ;  /* 0x00000001080d7824 */ /* 0x000fca00000e0607 */
[----:B------:R0:W-:Y:S04]  /*5e950*/  STL.64 [R1+0x4d8], R12 ;  /* 0x0004d80c01007387 */ /* 0x0001e80000100a00 */
[----:B------:R-:W4:Y:S01]  /*5e960*/  LDL.LU R185, [R1+0x878] ;  /* 0x0008780001b97983 */ /* 0x000f220000300800 */
[----:B------:R-:W-:Y:S01]  /*5e970*/  IMAD.MOV.U32 R184, RZ, RZ, R182 ;  /* 0x000000ffffb87224 */ /* 0x000fe200078e00b6 */
[----:B0-----:R-:W-:-:S05]  /*5e980*/  IADD3 R12, P0, R183, R5, RZ ;  /* 0x00000005b70c7210 */ /* 0x001fca0007f1e0ff */
[----:B------:R-:W-:Y:S01]  /*5e990*/  IMAD.X R13, R8, 0x1, R6, P0 ;  /* 0x00000001080d7824 */ /* 0x000fe200000e0606 */
[----:B------:R-:W-:Y:S02]  /*5e9a0*/  SHF.R.S32.HI R8, RZ, 0x1f, R188 ;  /* 0x0000001fff087819 */ /* 0x000fe400000114bc */
[----:B------:R-:W-:Y:S02]  /*5e9b0*/  IADD3 R182, P0, R188, R4, RZ ;  /* 0x00000004bcb67210 */ /* 0x000fe40007f1e0ff */
[----:B------:R0:W-:Y:S03]  /*5e9c0*/  STL.64 [R1+0x4d0], R12 ;  /* 0x0004d00c01007387 */ /* 0x0001e60000100a00 */
[----:B------:R-:W-:-:S05]  /*5e9d0*/  IMAD.X R183, R8, 0x1, R7, P0 ;  /* 0x0000000108b77824 */ /* 0x000fca00000e0607 */
[----:B------:R-:W-:Y:S01]  /*5e9e0*/  STL.64 [R1+0x1488], R182 ;  /* 0x001488b601007387 */ /* 0x000fe20000100a00 */
[----:B0-----:R-:W-:-:S03]  /*5e9f0*/  IADD3 R12, P0, R188, R5, RZ ;  /* 0x00000005bc0c7210 */ /* 0x001fc60007f1e0ff */
[----:B------:R-:W4:Y:S02]  /*5ea00*/  LDL.LU R188, [R1+0x87c] ;  /* 0x00087c0001bc7983 */ /* 0x000f240000300800 */
        /* <DEDUP_REMOVED lines=30> */
[----:B0-----:R-:W-:Y:S01]  /*5ebf0*/  IADD3 R12, P0, R187, R5, RZ ;  /* 0x00000005bb0c7210 */ /* 0x001fe20007f1e0ff */
[----:B------:R-:W-:Y:S02]  /*5ec00*/  IMAD.MOV.U32 R187, RZ, RZ, R184 ;  /* 0x000000ffffbb7224 */ /* 0x000fe400078e00b8 */
[----:B------:R-:W4:Y:S02]  /*5ec10*/  LDL.LU R184, [R1+0x88c] ;  /* 0x00088c0001b87983 */ /* 0x000f240000300800 */
        /* <DEDUP_REMOVED lines=29> */
[----:B------:R0:W-:Y:S04]  /*5edf0*/  STL.64 [R1+0x448], R12 ;  /* 0x0004480c01007387 */ /* 0x0001e80000100a00 */
[----:B------:R-:W2:Y:S01]  /*5ee00*/  LDL.LU R193, [R1+0x89c] ;  /* 0x00089c0001c17983 */ /* 0x000ea20000300800 */
[----:B0-----:R-:W-:-:S05]  /*5ee10*/  IADD3 R12, P0, R191, R5, RZ ;  /* 0x00000005bf0c7210 */ /* 0x001fca0007f1e0ff */
[----:B------:R-:W-:-:S05]  /*5ee20*/  IMAD.X R13, R8, 0x1, R6, P0 ;  /* 0x00000001080d7824 */ /* 0x000fca00000e0606 */
[----:B------:R0:W-:Y:S01]  /*5ee30*/  STL.64 [R1+0x440], R12 ;  /* 0x0004400c01007387 */ /* 0x0001e20000100a00 */
[----:B---3--:R-:W-:Y:S02]  /*5ee40*/  SHF.R.S32.HI R8, RZ, 0x1f, R186 ;  /* 0x0000001fff087819 */ /* 0x008fe400000114ba */
[----:B0-----:R-:W-:-:S05]  /*5ee50*/  IADD3 R12, P0, R186, R4, RZ ;  /* 0x00000004ba0c7210 */ /* 0x001fca0007f1e0ff */
[----:B------:R-:W-:-:S05]  /*5ee60*/  IMAD.X R13, R8, 0x1, R7, P0 ;  /* 0x00000001080d7824 */ /* 0x000fca00000e0607 */
[----:B------:R0:W-:Y:S02]  /*5ee70*/  STL.64 [R1+0x438], R12 ;  /* 0x0004380c01007387 */ /* 0x0001e40000100a00 */
[----:B0-----:R-:W-:Y:S01]  /*5ee80*/  IADD3 R12, P0, R186, R5, RZ ;  /* 0x00000005ba0c7210 */ /* 0x001fe20007f1e0ff */
[----:B------:R-:W-:Y:S02]  /*5ee90*/  IMAD.MOV.U32 R186, RZ, RZ, R187 ;  /* 0x000000ffffba7224 */ /* 0x000fe400078e00bb */
[----:B------:R-:W3:Y:S02]  /*5eea0*/  LDL.LU R187, [R1+0x8a0] ;  /* 0x0008a00001bb7983 */ /* 0x000ee40000300800 */
[----:B------:R-:W-:-:S05]  /*5eeb0*/  IMAD.X R13, R8, 0x1, R6, P0 ;  /* 0x00000001080d7824 */ /* 0x000fca00000e0606 */
[----:B------:R0:W-:Y:S01]  /*5eec0*/  STL.64 [R1+0x430], R12 ;  /* 0x0004300c01007387 */ /* 0x0001e20000100a00 */
[----:B----4-:R-:W-:Y:S02]  /*5eed0*/  SHF.R.S32.HI R8, RZ, 0x1f, R184 ;  /* 0x0000001fff087819 */ /* 0x010fe400000114b8 */
[----:B0-----:R-:W-:-:S05]  /*5eee0*/  IADD3 R12, P0, R184, R4, RZ ;  /* 0x00000004b80c7210 */ /* 0x001fca0007f1e0ff */
[----:B------:R-:W-:-:S05]  /*5eef0*/  IMAD.X R13, R8, 0x1, R7, P0 ;  /* 0x00000001080d7824 */ /* 0x000fca00000e0607 */
[----:B------:R0:W-:Y:S02]  /*5ef00*/  STL.64 [R1+0x428], R12 ;  /* 0x0004280c01007387 */ /* 0x0001e40000100a00 */
[----:B0-----:R-:W-:-:S05]  /*5ef10*/  IADD3 R12, P0, R184, R5, RZ ;  /* 0x00000005b80c7210 */ /* 0x001fca0007f1e0ff */
[----:B------:R-:W-:-:S05]  /*5ef20*/  IMAD.X R13, R8, 0x1, R6, P0 ;  /* 0x00000001080d7824 */ /* 0x000fca00000e0606 */
[----:B------:R0:W-:Y:S04]  /*5ef30*/  STL.64 [R1+0x420], R12 ;  /* 0x0004200c01007387 */ /* 0x0001e80000100a00 */
[----:B------:R-:W4:Y:S04]  /*5ef40*/  LDL.LU R190, [R1+0x8a4] ;  /* 0x0008a40001be7983 */ /* 0x000f280000300800 */
[----:B------:R-:W4:Y:S01]  /*5ef50*/  LDL.LU R191, [R1+0x8a8] ;  /* 0x0008a80001bf7983 */ /* 0x000f220000300800 */
[----:B------:R-:W-:Y:S02]  /*5ef60*/  SHF.R.S32.HI R8, RZ, 0x1f, R185 ;  /* 0x0000001fff087819 */ /* 0x000fe400000114b9 */
[----:B0-----:R-:W-:-:S05]  /*5ef70*/  IADD3 R12, P0, R185, R4, RZ ;  /* 0x00000004b90c7210 */ /* 0x001fca0007f1e0ff */
[----:B------:R-:W-:Y:S01]  /*5ef80*/  IMAD.X R13, R8, 0x1, R7, P0 ;  /* 0x00000001080d7824 */ /* 0x000fe200000e0607 */
[----:B------:R-:W-:-:S04]  /*5ef90*/  IADD3 R184, P0, R185, R5, RZ ;  /* 0x00000005b9b87210 */ /* 0x000fc80007f1e0ff */
[----:B------:R0:W-:Y:S01]  /*5efa0*/  STL.64 [R1+0x418], R12 ;  /* 0x0004180c01007387 */ /* 0x0001e20000100a00 */
[----:B------:R-:W-:-:S05]  /*5efb0*/  IMAD.X R185, R8, 0x1, R6, P0 ;  /* 0x0000000108b97824 */ /* 0x000fca00000e0606 */
[----:B------:R-:W-:Y:S01]  /*5efc0*/  STL.64 [R1+0x1470], R184 ;  /* 0x001470b801007387 */ /* 0x000fe20000100a00 */
        /* <DEDUP_REMOVED lines=20> */
[----:B0-----:R-:W-:-:S05]  /*5f110*/  IADD3 R12, P0, R193, R5, RZ ;  /* 0x00000005c10c7210 */ /* 0x001fca0007f1e0ff */
[----:B------:R-:W-:-:S05]  /*5f120*/  IMAD.X R13, R8, 0x1, R6, P0 ;  /* 0x00000001080d7824 */ /* 0x000fca00000e0606 */
[----:B------:R0:W-:Y:S04]  /*5f130*/  STL.64 [R1+0x3e0], R12 ;  /* 0x0003e00c01007387 */ /* 0x0001e80000100a00 */
[----:B------:R-:W2:Y:S01]  /*5f140*/  LDL.LU R192, [R1+0x8b4] ;  /* 0x0008b40001c07983 */ /* 0x000ea20000300800 */
[----:B------:R-:W-:-:S03]  /*5f150*/  IMAD.MOV.U32 R195, RZ, RZ, R186 ;  /* 0x000000ffffc37224 */ /* 0x000fc600078e00ba */
[----:B------:R-:W2:Y:S01]  /*5f160*/  LDL.LU R193, [R1+0x8b8] ;  /* 0x0008b80001c17983 */ /* 0x000ea20000300800 */
[----:B---3--:R-:W-:Y:S02]  /*5f170*/  SHF.R.S32.HI R8, RZ, 0x1f, R187 ;  /* 0x0000001fff087819 */ /* 0x008fe400000114bb */
[----:B0-----:R-:W-:-:S05]  /*5f180*/  IADD3 R12, P0, R187, R4, RZ ;  /* 0x00000004bb0c7210 */ /* 0x001fca0007f1e0ff */
[----:B------:R-:W-:Y:S01]  /*5f190*/  IMAD.X R13, R8, 0x1, R7, P0 ;  /* 0x00000001080d7824 */ /* 0x000fe200000e0607 */
[----:B------:R-:W-:-:S04]  /*5f1a0*/  IADD3 R186, P0, R187, R5, RZ ;  /* 0x00000005bbba7210 */ /* 0x000fc80007f1e0ff */
[----:B------:R0:W-:Y:S01]  /*5f1b0*/  STL.64 [R1+0x3d8], R12 ;  /* 0x0003d80c01007387 */ /* 0x0001e20000100a00 */
[----:B------:R-:W-:-:S05]  /*5f1c0*/  IMAD.X R187, R8, 0x1, R6, P0 ;  /* 0x0000000108bb7824 */ /* 0x000fca00000e0606 */
[----:B------:R-:W-:Y:S01]  /*5f1d0*/  STL.64 [R1+0x1460], R186 ;  /* 0x001460ba01007387 */ /* 0x000fe20000100a00 */
[----:B----4-:R-:W-:Y:S02]  /*5f1e0*/  SHF.R.S32.HI R8, RZ, 0x1f, R190 ;  /* 0x0000001fff087819 */ /* 0x010fe400000114be */
[----:B0-----:R-:W-:-:S05]  /*5f1f0*/  IADD3 R12, P0, R190, R4, RZ ;  /* 0x00000004be0c7210 */ /* 0x001fca0007f1e0ff */
[----:B------:R-:W-:-:S05]  /*5f200*/  IMAD.X R13, R8, 0x1, R7, P0 ;  /* 0x00000001080d7824 */ /* 0x000fca00000e0607 */
[----:B------:R0:W-:Y:S02]  /*5f210*/  STL.64 [R1+0x3c8], R12 ;  /* 0x0003c80c01007387 */ /* 0x0001e40000100a00 */
[----:B0-----:R-:W-:Y:S02]  /*5f220*/  IADD3 R12, P0, R190, R5, RZ ;  /* 0x00000005be0c7210 */ /* 0x001fe40007f1e0ff */
[----:B------:R-:W3:Y:S03]  /*5f230*/  LDL.LU R190, [R1+0x8bc] ;  /* 0x0008bc0001be7983 */ /* 0x000ee60000300800 */
        /* <DEDUP_REMOVED lines=14> */
[----:B0-----:R-:W-:-:S05]  /*5f320*/  IADD3 R12, P0, R188, R5, RZ ;  /* 0x00000005bc0c7210 */ /* 0x001fca0007f1e0ff */
[----:B------:R-:W-:-:S05]  /*5f330*/  IMAD.X R13, R8, 0x1, R6, P0 ;  /* 0x00000001080d7824 */ /* 0x000fca00000e0606 */
[----:B------:R0:W-:Y:S04]  /*5f340*/  STL.64 [R1+0x3a0], R12 ;  /* 0x0003a00c01007387 */ /* 0x0001e80000100a00 */
[----:B------:R-:W4:Y:S01]  /*5f350*/  LDL.LU R197, [R1+0x8c4] ;  /* 0x0008c40001c57983 */ /* 0x000f220000300800 */
[----:B--2---:R-:W-:Y:S02]  /*5f360*/  SHF.R.S32.HI R8, RZ, 0x1f, R189 ;  /* 0x0000001fff087819 */ /* 0x004fe400000114bd */
[----:B0-----:R-:W-:-:S05]  /*5f370*/  IADD3 R12, P0, R189, R4, RZ ;  /* 0x00000004bd0c7210 */ /* 0x001fca0007f1e0ff */
[----:B------:R-:W-:Y:S01]  /*5f380*/  IMAD.X R13, R8, 0x1, R7, P0 ;  /* 0x00000001080d7824 */ /* 0x000fe200000e0607 */
[----:B------:R-:W-:Y:S01]  /*5f390*/  IADD3 R188, P0, R189, R5, RZ ;  /* 0x00000005bdbc7210 */ /* 0x000fe20007f1e0ff */
[----:B------:R-:W-:-:S03]  /*5f3a0*/  IMAD.MOV.U32 R194, RZ, RZ, R195 ;  /* 0x000000ffffc27224 */ /* 0x000fc600078e00c3 */
[----:B------:R0:W-:Y:S01]  /*5f3b0*/  STL.64 [R1+0x398], R12 ;  /* 0x0003980c01007387 */ /* 0x0001e20000100a00 */
[----:B------:R-:W-:-:S03]  /*5f3c0*/  IMAD.X R189, R8, 0x1, R6, P0 ;  /* 0x0000000108bd7824 */ /* 0x000fc600000e0606 */
[----:B------:R-:W2:Y:S04]  /*5f3d0*/  LDL.LU R195, [R1+0x8c8] ;  /* 0x0008c80001c37983 */ /* 0x000ea80000300800 */
[----:B------:R-:W-:Y:S01]  /*5f3e0*/  STL.64 [R1+0x1478], R188 ;  /* 0x001478bc01007387 */ /* 0x000fe20000100a00 */
[----:B------:R-:W-:Y:S02]  /*5f3f0*/  SHF.R.S32.HI R8, RZ, 0x1f, R192 ;  /* 0x0000001fff087819 */ /* 0x000fe400000114c0 */
        /* <DEDUP_REMOVED lines=19> */
[----:B0-----:R-:W-:-:S05]  /*5f530*/  IADD3 R12, P0, R190, R5, RZ ;  /* 0x00000005be0c7210 */ /* 0x001fca0007f1e0ff */
[----:B------:R-:W-:-:S05]  /*5f540*/  IMAD.X R13, R8, 0x1, R6, P0 ;  /* 0x00000001080d7824 */ /* 0x000fca00000e0606 */
[----:B------:R0:W-:Y:S04]  /*5f550*/  STL.64 [R1+0x360], R12 ;  /* 0x0003600c01007387 */ /* 0x0001e80000100a00 */
[----:B------:R-:W3:Y:S04]  /*5f560*/  LDL.LU R201, [R1+0x8d4] ;  /* 0x0008d40001c97983 */ /* 0x000ee80000300800 */
[----:B------:R-:W3:Y:S01]  /*5f570*/  LDL.LU R196, [R1+0x8d8] ;  /* 0x0008d80001c47983 */ /* 0x000ee20000300800 */
[----:B----4-:R-:W-:Y:S02]  /*5f580*/  SHF.R.S32.HI R8, RZ, 0x1f, R191 ;  /* 0x0000001fff087819 */ /* 0x010fe400000114bf */
        /* <DEDUP_REMOVED lines=10> */
[----:B0-----:R-:W-:Y:S01]  /*5f630*/  IADD3 R12, P0, R197, R5, RZ ;  /* 0x00000005c50c7210 */ /* 0x001fe20007f1e0ff */
[----:B------:R-:W-:Y:S02]  /*5f640*/  IMAD.MOV.U32 R197, RZ, RZ, R194 ;  /* 0x000000ffffc57224 */ /* 0x000fe400078e00c2 */
[----:B------:R-:W4:Y:S02]  /*5f650*/  LDL.LU R194, [R1+0x8dc] ;  /* 0x0008dc0001c27983 */ /* 0x000f240000300800 */
        /* <DEDUP_REMOVED lines=13> */
[----:B------:R0:W-:Y:S04]  /*5f730*/  STL.64 [R1+0x328], R12 ;  /* 0x0003280c01007387 */ /* 0x0001e80000100a00 */
[----:B------:R-:W2:Y:S01]  /*5f740*/  LDL.LU R198, [R1+0x8e4] ;  /* 0x0008e40001c67983 */ /* 0x000ea20000300800 */
[----:B0-----:R-:W-:-:S05]  /*5f750*/  IADD3 R12, P0, R192, R5, RZ ;  /* 0x00000005c00c7210 */ /* 0x001fca0007f1e0ff */
[----:B------:R-:W-:Y:S01]  /*5f760*/  IMAD.X R13, R8, 0x1, R6, P0 ;  /* 0x00000001080d7824 */ /* 0x000fe200000e0606 */
[----:B------:R-:W-:-:S04]  /*5f770*/  SHF.R.S32.HI R8, RZ, 0x1f, R193 ;  /* 0x0000001fff087819 */ /* 0x000fc800000114c1 */
[----:B------:R0:W-:Y:S04]  /*5f780*/  STL.64 [R1+0x320], R12 ;  /* 0x0003200c01007387 */ /* 0x0001e80000100a00 */
[----:B------:R-:W2:Y:S01]  /*5f790*/  LDL.LU R199, [R1+0x8e8] ;  /* 0x0008e80001c77983 */ /* 0x000ea20000300800 */
[----:B0-----:R-:W-:-:S05]  /*5f7a0*/  IADD3 R12, P0, R193, R4, RZ ;  /* 0x00000004c10c7210 */ /* 0x001fca0007f1e0ff */
[----:B------:R-:W-:Y:S01]  /*5f7b0*/  IMAD.X R13, R8, 0x1, R7, P0 ;  /* 0x00000001080d7824 */ /* 0x000fe200000e0607 */
[----:B------:R-:W-:-:S04]  /*5f7c0*/  IADD3 R192, P0, R193, R5, RZ ;  /* 0x00000005c1c07210 */ /* 0x000fc80007f1e0ff */
[----:B------:R0:W-:Y:S01]  /*5f7d0*/  STL.64 [R1+0x318], R12 ;  /* 0x0003180c01007387 */ /* 0x0001e20000100a00 */
[----:B------:R-:W-:-:S05]  /*5f7e0*/  IMAD.X R193, R8, 0x1, R6, P0 ;  /* 0x0000000108c17824 */ /* 0x000fca00000e0606 */
[----:B------:R-:W-:Y:S01]  /*5f7f0*/  STL.64 [R1+0x14a8], R192 ;  /* 0x0014a8c001007387 */ /* 0x000fe20000100a00 */
[----:B---3--:R-:W-:Y:S02]  /*5f800*/  SHF.R.S32.HI R8, RZ, 0x1f, R201 ;  /* 0x0000001fff087819 */ /* 0x008fe400000114c9 */
[----:B0-----:R-:W-:-:S05]  /*5f810*/  IADD3 R12, P0, R201, R4, RZ ;  /* 0x00000004c90c7210 */ /* 0x001fca0007f1e0ff */
[----:B------:R-:W-:-:S05]  /*5f820*/  IMAD.X R13, R8, 0x1, R7, P0 ;  /* 0x00000001080d7824 */ /* 0x000fca00000e0607 */
[----:B------:R0:W-:Y:S04]  /*5f830*/  STL.64 [R1+0x308], R12 ;  /* 0x0003080c01007387 */ /* 0x0001e80000100a00 */
[----:B------:R-:W3:Y:S01]  /*5f840*/  LDL.LU R203, [R1+0x8ec] ;  /* 0x0008ec0001cb7983 */ /* 0x000ee20000300800 */
[----:B0-----:R-:W-:-:S05]  /*5f850*/  IADD3 R12, P0, R201, R5, RZ ;  /* 0x00000005c90c7210 */ /* 0x001fca0007f1e0ff */
[----:B------:R-:W-:Y:S01]  /*5f860*/  IMAD.X R13, R8, 0x1, R6, P0 ;  /* 0x00000001080d7824 */ /* 0x000fe200000e0606 */
[----:B------:R-:W-:-:S04]  /*5f870*/  SHF.R.S32.HI R8, RZ, 0x1f, R196 ;  /* 0x0000001fff087819 */ /* 0x000fc800000114c4 */
[----:B------:R0:W-:Y:S02]  /*5f880*/  STL.64 [R1+0x300], R12 ;  /* 0x0003000c01007387 */ /* 0x0001e40000100a00 */
        /* <DEDUP_REMOVED lines=15> */
[----:B------:R0:W-:Y:S04]  /*5f980*/  STL.64 [R1+0x2e0], R12 ;  /* 0x0002e00c01007387 */ /* 0x0001e80000100a00 */
[----:B------:R-:W4:Y:S01]  /*5f990*/  LDL.LU R201, [R1+0x8f8] ;  /* 0x0008f80001c97983 */ /* 0x000f220000300800 */
[----:B--2---:R-:W-:Y:S02]  /*5f9a0*/  SHF.R.S32.HI R8, RZ, 0x1f, R195 ;  /* 0x0000001fff087819 */ /* 0x004fe400000114c3 */
[----:B0-----:R-:W-:-:S05]  /*5f9b0*/  IADD3 R12, P0, R195, R4, RZ ;  /* 0x00000004c30c7210 */ /* 0x001fca0007f1e0ff */
[----:B------:R-:W-:Y:S01]  /*5f9c0*/  IMAD.X R13, R8, 0x1, R7, P0 ;  /* 0x00000001080d7824 */ /* 0x000fe200000e0607 */
[----:B------:R-:W-:-:S04]  /*5f9d0*/  IADD3 R194, P0, R195, R5, RZ ;  /* 0x00000005c3c27210 */ /* 0x000fc80007f1e0ff */
[----:B------:R0:W-:Y:S01]  /*5f9e0*/  STL.64 [R1+0x2d8], R12 ;  /* 0x0002d80c01007387 */ /* 0x0001e20000100a00 */
[----:B------:R-:W-:Y:S01]  /*5f9f0*/  IMAD.X R195, R8, 0x1, R6, P0 ;  /* 0x0000000108c37824 */ /* 0x000fe200000e0606 */
        /* <DEDUP_REMOVED lines=24> */
[----:B------:R-:W-:-:S03]  /*5fb80*/  IMAD.MOV.U32 R205, RZ, RZ, R196 ;  /* 0x000000ffffcd7224 */ /* 0x000fc600078e00c4 */
[----:B------:R-:W3:Y:S01]  /*5fb90*/  LDL.LU R203, [R1+0x908] ;  /* 0x0009080001cb7983 */ /* 0x000ee20000300800 */
[----:B------:R-:W-:Y:S02]  /*5fba0*/  SHF.R.S32.HI R8, RZ, 0x1f, R197 ;  /* 0x0000001fff087819 */ /* 0x000fe400000114c5 */
[----:B0-----:R-:W-:-:S05]  /*5fbb0*/  IADD3 R12, P0, R197, R4, RZ ;  /* 0x00000004c50c7210 */ /* 0x001fca0007f1e0ff */
[----:B------:R-:W-:Y:S01]  /*5fbc0*/  IMAD.X R13, R8, 0x1, R7, P0 ;  /* 0x00000001080d7824 */ /* 0x000fe200000e0607 */
[----:B------:R-:W-:-:S04]  /*5fbd0*/  IADD3 R196, P0, R197, R5, RZ ;  /* 0x00000005c5c47210 */ /* 0x000fc80007f1e0ff */
[----:B------:R0:W-:Y:S01]  /*5fbe0*/  STL.64 [R1+0x298], R12 ;  /* 0x0002980c01007387 */ /* 0x0001e20000100a00 */
[----:B------:R-:W-:Y:S01]  /*5fbf0*/  IMAD.X R197, R8, 0x1, R6, P0 ;  /* 0x0000000108c57824 */ /* 0x000fe200000e0606 */
[----:B----4-:R-:W-:Y:S02]  /*5fc00*/  SHF.R.S32.HI R8, RZ, 0x1f, R200 ;  /* 0x0000001fff087819 */ /* 0x010fe400000114c8 */
        /* <DEDUP_REMOVED lines=21> */
[----:B------:R-:W-:Y:S02]  /*5fd60*/  IMAD.X R13, R8, 0x1, R6, P0 ;  /* 0x00000001080d7824 */ /* 0x000fe400000e0606 */
[----:B------:R-:W-:-:S03]  /*5fd70*/  IMAD.MOV.U32 R204, RZ, RZ, R205 ;  /* 0x000000ffffcc7224 */ /* 0x000fc600078e00cd */
[----:B------:R0:W-:Y:S04]  /*5fd80*/  STL.64 [R1+0x260], R12 ;  /* 0x0002600c01007387 */ /* 0x0001e80000100a00 */
[----:B------:R-:W2:Y:S01]  /*5fd90*/  LDL.LU R205, [R1+0x918] ;  /* 0x0009180001cd7983 */ /* 0x000ea20000300800 */
[----:B------:R-:W-:Y:S02]  /*5fda0*/  SHF.R.S32.HI R8, RZ, 0x1f, R199 ;  /* 0x0000001fff087819 */ /* 0x000fe400000114c7 */
[----:B0-----:R-:W-:-:S05]  /*5fdb0*/  IADD3 R12, P0, R199, R4, RZ ;  /* 0x00000004c70c7210 */ /* 0x001fca0007f1e0ff */
[----:B------:R-:W-:Y:S01]  /*5fdc0*/  IMAD.X R13, R8, 0x1, R7, P0 ;  /* 0x00000001080d7824 */ /* 0x000fe200000e0607 */
[----:B------:R-:W-:-:S04]  /*5fdd0*/  IADD3 R198, P0, R199, R5, RZ ;  /* 0x00000005c7c67210 */ /* 0x000fc80007f1e0ff */
[----:B------:R0:W-:Y:S01]  /*5fde0*/  STL.64 [R1+0x258], R12 ;  /* 0x0002580c01007387 */ /* 0x0001e20000100a00 */
[----:B------:R-:W-:Y:S01]  /*5fdf0*/  IMAD.X R199, R8, 0x1, R6, P0 ;  /* 0x0000000108c77824 */ /* 0x000fe200000e0606 */
[----:B---3--:R-:W-:Y:S02]  /*5fe00*/  SHF.R.S32.HI R8, RZ, 0x1f, R202 ;  /* 0x0000001fff087819 */ /* 0x008fe400000114ca */
        /* <DEDUP_REMOVED lines=24> */
[----:B------:R-:W-:Y:S02]  /*5ff90*/  SHF.R.S32.HI R8, RZ, 0x1f, R201 ;  /* 0x0000001fff087819 */ /* 0x000fe400000114c9 */
[----:B0-----:R-:W-:-:S05]  /*5ffa0*/  IADD3 R12, P0, R201, R4, RZ ;  /* 0x00000004c90c7210 */ /* 0x001fca0007f1e0ff */
[----:B------:R-:W-:Y:S01]  /*5ffb0*/  IMAD.X R13, R8, 0x1, R7, P0 ;  /* 0x00000001080d7824 */ /* 0x000fe200000e0607 */
[----:B------:R-:W-:-:S04]  /*5ffc0*/  IADD3 R200, P0, R201, R5, RZ ;  /* 0x00000005c9c87210 */ /* 0x000fc80007f1e0ff */
[----:B------:R0:W-:Y:S01]  /*5ffd0*/  STL.64 [R1+0x218], R12 ;  /* 0x0002180c01007387 */ /* 0x0001e20000100a00 */
[----:B------:R-:W-:Y:S01]  /*5ffe0*/  IMAD.X R201, R8, 0x1, R6, P0 ;  /* 0x0000000108c97824 */ /* 0x000fe200000e0606 */
[----:B--2---:R-:W-:Y:S02]  /*5fff0*/  SHF.R.S32.HI R8, RZ, 0x1f, R207 ;  /* 0x0000001fff087819 */ /* 0x004fe400000114cf */
[----:B0-----:R-:W-:-:S05]  /*60000*/  IADD3 R12, P0, R207, R4, RZ ;  /* 0x00000004cf0c7210 */ /* 0x001fca0007f1e0ff */
[----:B------:R-:W-:-:S05]  /*60010*/  IMAD.X R13, R8, 0x1, R7, P0 ;  /* 0x00000001080d7824 */ /* 0x000fca00000e0607 */
[----:B------:R0:W-:Y:S02]  /*60020*/  STL.64 [R1+0x208], R12 ;  /* 0x0002080c01007387 */ /* 0x0001e40000100a00 */
[----:B0-----:R-:W-:Y:S01]  /*60030*/  IADD3 R12, P0, R207, R5, RZ ;  /* 0x00000005cf0c7210 */ /* 0x001fe20007f1e0ff */
[----:B------:R-:W-:Y:S02]  /*60040*/  IMAD.MOV.U32 R207, RZ, RZ, R204 ;  /* 0x000000ffffcf7224 */ /* 0x000fe400078e00cc */
[----:B------:R-:W2:Y:S02]  /*60050*/  LDL.LU R204, [R1+0x92c] ;  /* 0x00092c0001cc7983 */ /* 0x000ea40000300800 */
        /* <DEDUP_REMOVED lines=17> */
[----:B------:R0:W-:Y:S04]  /*60170*/  STL.64 [R1+0x1e0], R12 ;  /* 0x0001e00c01007387 */ /* 0x0001e80000100a00 */
        /* <DEDUP_REMOVED lines=10> */
[----:B------:R0:W-:Y:S04]  /*60220*/  STL.64 [R1+0x1c8], R12 ;  /* 0x0001c80c01007387 */ /* 0x0001e80000100a00 */
[----:B------:R-:W4:Y:S01]  /*60230*/  LDL.LU R213, [R1+0x93c] ;  /* 0x00093c0001d57983 */ /* 0x000f220000300800 */
        /* <DEDUP_REMOVED lines=51> */
[----:B------:R-:W-:-:S03]  /*60570*/  IMAD.MOV.U32 R215, RZ, RZ, R206 ;  /* 0x000000ffffd77224 */ /* 0x000fc600078e00ce */
        /* <DEDUP_REMOVED lines=54> */
[----:B------:R-:W-:Y:S01]  /*608e0*/  IMAD.MOV.U32 R217, RZ, RZ, R215 ;  /* 0x000000ffffd97224 */ /* 0x000fe200078e00d7 */
        /* <DEDUP_REMOVED lines=23> */
[----:B------:R-:W3:Y:S04]  /*60a60*/  LDL.LU R19, [R1+0x980] ;  /* 0x0009800001137983 */ /* 0x000ee80000300800 */
[----:B------:R-:W3:Y:S04]  /*60a70*/  LDL.LU R18, [R1+0x984] ;  /* 0x0009840001127983 */ /* 0x000ee80000300800 */
[----:B------:R-:W3:Y:S04]  /*60a80*/  LDL.LU R22, [R1+0x988] ;  /* 0x0009880001167983 */ /* 0x000ee80000300800 */
[----:B------:R-:W3:Y:S01]  /*60a90*/  LDL.LU R237, [R1+0x98c] ;  /* 0x00098c0001ed7983 */ /* 0x000ee20000300800 */
[----:B------:R-:W-:-:S02]  /*60aa0*/  SHF.R.S32.HI R8, RZ, 0x1f, R214 ;  /* 0x0000001fff087819 */ /* 0x000fc400000114d6 */
[----:B------:R-:W-:-:S05]  /*60ab0*/  IADD3 R224, P0, R214, R4, RZ ;  /* 0x00000004d6e07210 */ /* 0x000fca0007f1e0ff */
[----:B------:R-:W-:Y:S01]  /*60ac0*/  IMAD.X R225, R8, 0x1, R7, P0 ;  /* 0x0000000108e17824 */ /* 0x000fe200000e0607 */
[----:B------:R-:W-:-:S05]  /*60ad0*/  IADD3 R226, P0, R214, R5, RZ ;  /* 0x00000005d6e27210 */ /* 0x000fca0007f1e0ff */
[----:B------:R-:W-:Y:S02]  /*60ae0*/  IMAD.X R227, R8, 0x1, R6, P0 ;  /* 0x0000000108e37824 */ /* 0x000fe400000e0606 */
[----:B------:R-:W-:Y:S01]  /*60af0*/  IMAD.MOV.U32 R251, RZ, RZ, R217 ;  /* 0x000000fffffb7224 */ /* 0x000fe200078e00d9 */
        /* <DEDUP_REMOVED lines=8> */
[----:B------:R-:W-:-:S05]  /*60b80*/  IADD3 R212, P0, R213, R5, RZ ;  /* 0x00000005d5d47210 */ /* 0x000fca0007f1e0ff */
[----:B------:R-:W-:Y:S01]  /*60b90*/  IMAD.X R213, R8, 0x1, R6, P0 ;  /* 0x0000000108d57824 */ /* 0x000fe200000e0606 */
[----:B--2---:R-:W-:Y:S02]  /*60ba0*/  SHF.R.S32.HI R8, RZ, 0x1f, R215 ;  /* 0x0000001fff087819 */ /* 0x004fe400000114d7 */
[----:B------:R-:W-:-:S05]  /*60bb0*/  IADD3 R218, P0, R215, R4, RZ ;  /* 0x00000004d7da7210 */ /* 0x000fca0007f1e0ff */
[----:B------:R-:W-:Y:S01]  /*60bc0*/  IMAD.X R219, R8, 0x1, R7, P0 ;  /* 0x0000000108db7824 */ /* 0x000fe200000e0607 */
[----:B------:R-:W-:-:S05]  /*60bd0*/  IADD3 R214, P0, R215, R5, RZ ;  /* 0x00000005d7d67210 */ /* 0x000fca0007f1e0ff */
[----:B------:R-:W-:Y:S01]  /*60be0*/  IMAD.X R215, R8, 0x1, R6, P0 ;  /* 0x0000000108d77824 */ /* 0x000fe200000e0606 */
[----:B------:R-:W-:Y:S02]  /*60bf0*/  SHF.R.S32.HI R8, RZ, 0x1f, R21 ;  /* 0x0000001fff087819 */ /* 0x000fe40000011415 */
[----:B------:R-:W-:-:S05]  /*60c00*/  IADD3 R248, P0, R21, R4, RZ ;  /* 0x0000000415f87210 */ /* 0x000fca0007f1e0ff */
[C---:B------:R-:W-:Y:S01]  /*60c10*/  IMAD.X R249, R8.reuse, 0x1, R7, P0 ;  /* 0x0000000108f97824 */ /* 0x040fe200000e0607 */
[----:B------:R-:W-:Y:S02]  /*60c20*/  IADD3 R246, P0, R21, R5, RZ ;  /* 0x0000000515f67210 */ /* 0x000fe40007f1e0ff */
[----:B------:R-:W2:Y:S03]  /*60c30*/  LDL.LU R21, [R1+0x990] ;  /* 0x0009900001157983 */ /* 0x000ea60000300800 */
[----:B------:R-:W-:Y:S01]  /*60c40*/  IMAD.X R247, R8, 0x1, R6, P0 ;  /* 0x0000000108f77824 */ /* 0x000fe200000e0606 */
[----:B---3--:R-:W-:Y:S02]  /*60c50*/  SHF.R.S32.HI R8, RZ, 0x1f, R20 ;  /* 0x0000001fff087819 */ /* 0x008fe40000011414 */
[----:B------:R-:W-:-:S05]  /*60c60*/  IADD3 R244, P0, R20, R4, RZ ;  /* 0x0000000414f47210 */ /* 0x000fca0007f1e0ff */
[----:B------:R-:W-:Y:S01]  /*60c70*/  IMAD.X R245, R8, 0x1, R7, P0 ;  /* 0x0000000108f57824 */ /* 0x000fe200000e0607 */
[----:B------:R-:W-:Y:S02]  /*60c80*/  IADD3 R242, P0, R20, R5, RZ ;  /* 0x0000000514f27210 */ /* 0x000fe40007f1e0ff */
[----:B------:R-:W3:Y:S03]  /*60c90*/  LDL.LU R20, [R1+0x994] ;  /* 0x0009940001147983 */ /* 0x000ee60000300800 */
[----:B------:R-:W-:Y:S01]  /*60ca0*/  IMAD.X R243, R8, 0x1, R6, P0 ;  /* 0x0000000108f37824 */ /* 0x000fe200000e0606 */
[----:B------:R-:W-:Y:S02]  /*60cb0*/  SHF.R.S32.HI R8, RZ, 0x1f, R19 ;  /* 0x0000001fff087819 */ /* 0x000fe40000011413 */
[----:B------:R-:W-:-:S05]  /*60cc0*/  IADD3 R240, P0, R19, R4, RZ ;  /* 0x0000000413f07210 */ /* 0x000fca0007f1e0ff */
[C---:B------:R-:W-:Y:S01]  /*60cd0*/  IMAD.X R241, R8.reuse, 0x1, R7, P0 ;  /* 0x0000000108f17824 */ /* 0x040fe200000e0607 */
[----:B------:R-:W-:Y:S02]  /*60ce0*/  IADD3 R238, P0, R19, R5, RZ ;  /* 0x0000000513ee7210 */ /* 0x000fe40007f1e0ff */
[----:B------:R-:W4:Y:S03]  /*60cf0*/  LDL.LU R19, [R1+0x998] ;  /* 0x0009980001137983 */ /* 0x000f260000300800 */
[----:B------:R-:W-:Y:S01]  /*60d00*/  IMAD.X R239, R8, 0x1, R6, P0 ;  /* 0x0000000108ef7824 */ /* 0x000fe200000e0606 */
[----:B------:R-:W-:Y:S02]  /*60d10*/  SHF.R.S32.HI R8, RZ, 0x1f, R18 ;  /* 0x0000001fff087819 */ /* 0x000fe40000011412 */
[----:B------:R-:W-:-:S05]  /*60d20*/  IADD3 R234, P0, R18, R4, RZ ;  /* 0x0000000412ea7210 */ /* 0x000fca0007f1e0ff */
[----:B------:R-:W-:Y:S01]  /*60d30*/  IMAD.X R235, R8, 0x1, R7, P0 ;  /* 0x0000000108eb7824 */ /* 0x000fe200000e0607 */
        /* <DEDUP_REMOVED lines=11> */
[C---:B------:R-:W-:Y:S01]  /*60df0*/  IMAD.X R177, R8.reuse, 0x1, R7, P0 ;  /* 0x0000000108b17824 */ /* 0x040fe200000e0607 */
[----:B------:R-:W-:Y:S02]  /*60e00*/  IADD3 R174, P0, R237, R5, RZ ;  /* 0x00000005edae7210 */ /* 0x000fe40007f1e0ff */
[----:B------:R-:W4:Y:S03]  /*60e10*/  LDL.LU R237, [R1+0x9a4] ;  /* 0x0009a40001ed7983 */ /* 0x000f260000300800 */
[----:B------:R-:W-:Y:S01]  /*60e20*/  IMAD.X R175, R8, 0x1, R6, P0 ;  /* 0x0000000108af7824 */ /* 0x000fe200000e0606 */
[----:B--2---:R-:W-:Y:S02]  /*60e30*/  SHF.R.S32.HI R8, RZ, 0x1f, R21 ;  /* 0x0000001fff087819 */ /* 0x004fe40000011415 */
        /* <DEDUP_REMOVED lines=11> */
[----:B----4-:R-:W-:Y:S02]  /*60ef0*/  SHF.R.S32.HI R8, RZ, 0x1f, R19 ;  /* 0x0000001fff087819 */ /* 0x010fe40000011413 */
        /* <DEDUP_REMOVED lines=155> */
[----:B------:R-:W-:Y:S01]  /*618b0*/  SHF.R.S32.HI R8, RZ, 0x1f, R22 ;  /* 0x0000001fff087819 */ /* 0x000fe20000011416 */
[----:B------:R-:W4:Y:S01]  /*618c0*/  LDL.LU R144, [R1+0xa18] ;  /* 0x000a180001907983 */ /* 0x000f220000300800 */
        /* <DEDUP_REMOVED lines=8> */
[----:B------:R-:W4:Y:S03]  /*61950*/  LDL.LU R237, [R1+0xac8] ;  /* 0x000ac80001ed7983 */ /* 0x000f260000300800 */
[----:B------:R-:W-:Y:S01]  /*61960*/  IMAD.X R31, R8, 0x1, R6, P0 ;  /* 0x00000001081f7824 */ /* 0x000fe200000e0606 */
[----:B------:R-:W4:Y:S04]  /*61970*/  LDL.LU R153, [R1+0xa1c] ;  /* 0x000a1c0001997983 */ /* 0x000f280000300800 */
[----:B------:R-:W4:Y:S04]  /*61980*/  LDL.LU R152, [R1+0xa20] ;  /* 0x000a200001987983 */ /* 0x000f280000300800 */
[----:B------:R-:W4:Y:S04]  /*61990*/  LDL.LU R154, [R1+0xa24] ;  /* 0x000a2400019a7983 */ /* 0x000f280000300800 */
[----:B------:R-:W4:Y:S01]  /*619a0*/  LDL.LU R145, [R1+0xa28] ;  /* 0x000a280001917983 */ /* 0x000f220000300800 */
[----:B------:R-:W-:-:S02]  /*619b0*/  IMAD.MOV.U32 R180, RZ, RZ, R10 ;  /* 0x000000ffffb47224 */ /* 0x000fc400078e000a */
[----:B------:R-:W-:Y:S01]  /*619c0*/  IMAD.MOV.U32 R181, RZ, RZ, R11 ;  /* 0x000000ffffb57224 */ /* 0x000fe200078e000b */
[----:B--2---:R-:W-:Y:S02]  /*619d0*/  SHF.R.S32.HI R8, RZ, 0x1f, R21 ;  /* 0x0000001fff087819 */ /* 0x004fe40000011415 */
[----:B------:R-:W-:-:S05]  /*619e0*/  IADD3 R32, P0, R21, R4, RZ ;  /* 0x0000000415207210 */ /* 0x000fca0007f1e0ff */
[----:B------:R-:W-:Y:S01]  /*619f0*/  IMAD.X R33, R8, 0x1, R7, P0 ;  /* 0x0000000108217824 */ /* 0x000fe200000e0607 */
[----:B0-----:R-:W-:-:S05]  /*61a00*/  IADD3 R12, P0, R21, R5, RZ ;  /* 0x00000005150c7210 */ /* 0x001fca0007f1e0ff */
[----:B------:R-:W-:Y:S01]  /*61a10*/  IMAD.X R13, R8, 0x1, R6, P0 ;  /* 0x00000001080d7824 */ /* 0x000fe200000e0606 */
        /* <DEDUP_REMOVED lines=19> */
[----:B------:R-:W2:Y:S03]  /*61b50*/  LDL.LU R144, [R1+0xa2c] ;  /* 0x000a2c0001907983 */ /* 0x000ea60000300800 */
[----:B------:R-:W-:Y:S01]  /*61b60*/  IMAD.X R15, R8, 0x1, R6, P0 ;  /* 0x00000001080f7824 */ /* 0x000fe200000e0606 */
[----:B------:R-:W-:Y:S02]  /*61b70*/  SHF.R.S32.HI R9, RZ, 0x1f, R237 ;  /* 0x0000001fff097819 */ /* 0x000fe400000114ed */
[----:B------:R-:W-:-:S05]  /*61b80*/  IADD3 R10, P0, R237, R4, RZ ;  /* 0x00000004ed0a7210 */ /* 0x000fca0007f1e0ff */
[----:B------:R-:W-:Y:S01]  /*61b90*/  IMAD.X R11, R9, 0x1, R7, P0 ;  /* 0x00000001090b7824 */ /* 0x000fe200000e0607 */
[----:B------:R-:W-:Y:S02]  /*61ba0*/  IADD3 R8, P0, R237, R5, RZ ;  /* 0x00000005ed087210 */ /* 0x000fe40007f1e0ff */
[----:B------:R-:W3:Y:S01]  /*61bb0*/  LDL.LU R237, [R1+0xa30] ;  /* 0x000a300001ed7983 */ /* 0x000ee20000300800 */
[----:B------:R-:W-:Y:S02]  /*61bc0*/  LOP3.LUT P6, RZ, R236, 0x400000, RZ, 0xc0, !PT ;  /* 0x00400000ecff7812 */ /* 0x000fe400078cc0ff */
[----:B------:R-:W-:Y:S01]  /*61bd0*/  PRMT R178, R178, 0x7773, RZ ;  /* 0x00007773b2b27816 */ /* 0x000fe200000000ff */
[----:B------:R-:W-:Y:S01]  /*61be0*/  IMAD.X R9, R9, 0x1, R6, P0 ;  /* 0x0000000109097824 */ /* 0x000fe200000e0606 */
[----:B------:R-:W-:-:S09]  /*61bf0*/  IADD3 R160, P0, R153, R4, RZ ;  /* 0x0000000499a07210 */ /* 0x000fd20007f1e0ff */
[----:B------:R0:W-:Y:S02]  /*61c00*/  @P6 STG.E.U8 desc[UR58][R142.64], R178 ;  /* 0x000000b28e006986 */ /* 0x0001e4000c10113a */
[----:B0-----:R-:W-:-:S05]  /*61c10*/  SHF.R.S32.HI R142, RZ, 0x1f, R153 ;  /* 0x0000001fff8e7819 */ /* 0x001fca0000011499 */
[----:B------:R-:W-:Y:S01]  /*61c20*/  IMAD.X R161, R142, 0x1, R7, P0 ;  /* 0x000000018ea17824 */ /* 0x000fe200000e0607 */
[----:B------:R-:W-:Y:S02]  /*61c30*/  IADD3 R156, P0, R153, R5, RZ ;  /* 0x00000005999c7210 */ /* 0x000fe40007f1e0ff */
[----:B------:R-:W-:-:S03]  /*61c40*/  SHF.R.S32.HI R143, RZ, 0x1f, R152 ;  /* 0x0000001fff8f7819 */ /* 0x000fc60000011498 */
[----:B------:R-:W-:Y:S01]  /*61c50*/  IMAD.X R157, R142, 0x1, R6, P0 ;  /* 0x000000018e9d7824 */ /* 0x000fe200000e0606 */
[----:B------:R-:W-:-:S05]  /*61c60*/  IADD3 R158, P0, R152, R4, RZ ;  /* 0x00000004989e7210 */ /* 0x000fca0007f1e0ff */
[----:B------:R-:W-:Y:S01]  /*61c70*/  IMAD.X R159, R143, 0x1, R7, P0 ;  /* 0x000000018f9f7824 */ /* 0x000fe200000e0607 */
[----:B------:R-:W-:Y:S01]  /*61c80*/  IADD3 R152, P0, R152, R5, RZ ;  /* 0x0000000598987210 */ /* 0x000fe20007f1e0ff */
[----:B------:R-:W-:Y:S01]  /*61c90*/  IMAD.MOV.U32 R188, RZ, RZ, R148 ;  /* 0x000000ffffbc7224 */ /* 0x000fe200078e0094 */
[----:B------:R-:W-:-:S03]  /*61ca0*/  SHF.R.S32.HI R142, RZ, 0x1f, R154 ;  /* 0x0000001fff8e7819 */ /* 0x000fc6000001149a */
[----:B------:R-:W-:Y:S01]  /*61cb0*/  IMAD.X R153, R143, 0x1, R6, P0 ;  /* 0x000000018f997824 */ /* 0x000fe200000e0606 */
[----:B------:R-:W-:Y:S01]  /*61cc0*/  IADD3 R148, P0, R154, R4, RZ ;  /* 0x000000049a947210 */ /* 0x000fe20007f1e0ff */
[----:B------:R-:W-:-:S04]  /*61cd0*/  IMAD.MOV.U32 R189, RZ, RZ, R149 ;  /* 0x000000ffffbd7224 */ /* 0x000fc800078e0095 */
        /* <DEDUP_REMOVED lines=9> */
[----:B------:R-:W-:-:S04]  /*61d70*/  IMAD.MOV.U32 R190, RZ, RZ, R146 ;  /* 0x000000ffffbe7224 */ /* 0x000fc800078e0092 */
[----:B------:R-:W-:Y:S02]  /*61d80*/  IMAD.X R143, R143, 0x1, R6, P0 ;  /* 0x000000018f8f7824 */ /* 0x000fe400000e0606 */
[----:B------:R-:W-:Y:S02]  /*61d90*/  IMAD.MOV.U32 R191, RZ, RZ, R147 ;  /* 0x000000ffffbf7224 */ /* 0x000fe400078e0093 */
[----:B------:R-:W-:Y:S02]  /*61da0*/  IMAD.MOV.U32 R192, RZ, RZ, R162 ;  /* 0x000000ffffc07224 */ /* 0x000fe400078e00a2 */
[----:B------:R-:W-:Y:S01]  /*61db0*/  IMAD.MOV.U32 R193, RZ, RZ, R163 ;  /* 0x000000ffffc17224 */ /* 0x000fe200078e00a3 */
[C---:B------:R-:W-:Y:S02]  /*61dc0*/  LOP3.LUT P1, RZ, R236.reuse, 0x800000, RZ, 0xc0, !PT ;  /* 0x00800000ecff7812 */ /* 0x040fe4000782c0ff */
[C---:B------:R-:W-:Y:S02]  /*61dd0*/  LOP3.LUT P2, RZ, R236.reuse, 0x2000000, RZ, 0xc0, !PT ;  /* 0x02000000ecff7812 */ /* 0x040fe4000784c0ff */
[----:B------:R-:W-:-:S02]  /*61de0*/  LOP3.LUT P3, RZ, R236, 0x8000000, RZ, 0xc0, !PT ;  /* 0x08000000ecff7812 */ /* 0x000fc4000786c0ff */
[----:B------:R-:W-:Y:S01]  /*61df0*/  LOP3.LUT P4, RZ, R236, 0x10000000, RZ, 0xc0, !PT ;  /* 0x10000000ecff7812 */ /* 0x000fe2000788c0ff */
[----:B------:R-:W-:Y:S02]  /*61e00*/  IMAD.MOV.U32 R187, RZ, RZ, R181 ;  /* 0x000000ffffbb7224 */ /* 0x000fe400078e00b5 */
[----:B------:R-:W4:Y:S04]  /*61e10*/  LDL.LU R181, [R1+0x50] ;  /* 0x0000500001b57983 */ /* 0x000f280000300800 */
[----:B------:R-:W4:Y:S01]  /*61e20*/  LDL.LU.64 R184, [R1+0x7f0] ;  /* 0x0007f00001b87983 */ /* 0x000f220000300a00 */
[----:B--2---:R-:W-:Y:S02]  /*61e30*/  SHF.R.S32.HI R145, RZ, 0x1f, R144 ;  /* 0x0000001fff917819 */ /* 0x004fe40000011490 */
[----:B------:R-:W-:-:S05]  /*61e40*/  IADD3 R146, P0, R144, R4, RZ ;  /* 0x0000000490927210 */ /* 0x000fca0007f1e0ff */
[----:B------:R-:W-:Y:S01]  /*61e50*/  IMAD.X R147, R145, 0x1, R7, P0 ;  /* 0x0000000191937824 */ /* 0x000fe200000e0607 */
[----:B------:R-:W-:-:S05]  /*61e60*/  IADD3 R144, P0, R144, R5, RZ ;  /* 0x0000000590907210 */ /* 0x000fca0007f1e0ff */
[----:B------:R-:W-:Y:S01]  /*61e70*/  IMAD.X R145, R145, 0x1, R6, P0 ;  /* 0x0000000191917824 */ /* 0x000fe200000e0606 */
[----:B---3--:R-:W-:Y:S02]  /*61e80*/  IADD3 R162, P0, R237, R4, RZ ;  /* 0x00000004eda27210 */ /* 0x008fe40007f1e0ff */
[----:B------:R-:W-:-:S05]  /*61e90*/  SHF.R.S32.HI R178, RZ, 0x1f, R237 ;  /* 0x0000001fffb27819 */ /* 0x000fca00000114ed */
[----:B------:R-:W-:Y:S01]  /*61ea0*/  IMAD.X R163, R178, 0x1, R7, P0 ;  /* 0x00000001b2a37824 */ /* 0x000fe200000e0607 */
[----:B------:R-:W-:-:S05]  /*61eb0*/  IADD3 R4, P0, R237, R5, RZ ;  /* 0x00000005ed047210 */ /* 0x000fca0007f1e0ff */
[----:B------:R-:W-:Y:S02]  /*61ec0*/  IMAD.X R5, R178, 0x1, R6, P0 ;  /* 0x00000001b2057824 */ /* 0x000fe400000e0606 */
[----:B------:R-:W-:Y:S01]  /*61ed0*/  VIADD R6, R0, 0x159 ;  /* 0x0000015900067836 */ /* 0x000fe20000000000 */
[C---:B------:R-:W-:Y:S02]  /*61ee0*/  PRMT R7, R179.reuse, 0x7770, RZ ;  /* 0x00007770b3077816 */ /* 0x040fe400000000ff */
[C---:B------:R-:W-:Y:S02]  /*61ef0*/  PRMT R178, R179.reuse, 0x7771, RZ ;  /* 0x00007771b3b27816 */ /* 0x040fe400000000ff */
[----:B------:R-:W-:Y:S02]  /*61f00*/  ISETP.GE.AND P0, PT, R6, UR37, PT ;  /* 0x0000002506007c0c */ /* 0x000fe4000bf06270 */
[C---:B------:R-:W-:Y:S01]  /*61f10*/  PRMT R6, R179.reuse, 0x7772, RZ ;  /* 0x00007772b3067816 */ /* 0x040fe200000000ff */
[----:B------:R0:W-:Y:S01]  /*61f20*/  @P1 STG.E.U8 desc[UR58][R192.64], R7 ;  /* 0x00000007c0001986 */ /* 0x0001e2000c10113a */
[----:B------:R-:W-:-:S03]  /*61f30*/  PRMT R179, R179, 0x7773, RZ ;  /* 0x00007773b3b37816 */ /* 0x000fc600000000ff */
[----:B------:R1:W-:Y:S04]  /*61f40*/  @P2 STG.E.U8 desc[UR58][R188.64], R178 ;  /* 0x000000b2bc002986 */ /* 0x0003e8000c10113a */
[----:B------:R2:W-:Y:S04]  /*61f50*/  @P3 STG.E.U8 desc[UR58][R182.64], R6 ;  /* 0x00000006b6003986 */ /* 0x0005e8000c10113a */
[----:B0-----:R-:W3:Y:S04]  /*61f60*/  LDL.LU.64 R192, [R1+0x7e0] ;  /* 0x0007e00001c07983 */ /* 0x001ee80000300a00 */
[----:B------:R-:W3:Y:S04]  /*61f70*/  LDL.LU R237, [R1+0x54] ;  /* 0x0000540001ed7983 */ /* 0x000ee80000300800 */
[----:B-1----:R-:W3:Y:S04]  /*61f80*/  LDL.LU.64 R188, [R1+0x7d8] ;  /* 0x0007d80001bc7983 */ /* 0x002ee80000300a00 */
[----:B--2---:R-:W2:Y:S04]  /*61f90*/  LDL.LU.64 R182, [R1+0x7d0] ;  /* 0x0007d00001b67983 */ /* 0x004ea80000300a00 */
[----:B------:R0:W-:Y:S04]  /*61fa0*/  @P4 STG.E.U8 desc[UR58][R2.64], R179 ;  /* 0x000000b302004986 */ /* 0x0001e8000c10113a */
[----:B0-----:R-:W3:Y:S01]  /*61fb0*/  LDL.LU.64 R2, [R1+0x14b0] ;  /* 0x0014b00001027983 */ /* 0x001ee20000300a00 */
[----:B------:R-:W-:Y:S01]  /*61fc0*/  LOP3.LUT P5, RZ, R236, 0x40000000, RZ, 0xc0, !PT ;  /* 0x40000000ecff7812 */ /* 0x000fe200078ac0ff */
[----:B------:R-:W-:Y:S01]  /*61fd0*/  VIADD R7, R0, 0x15a ;  /* 0x0000015a00077836 */ /* 0x000fe20000000000 */
[----:B------:R-:W-:-:S04]  /*61fe0*/  LOP3.LUT P6, RZ, R250, 0x400, RZ, 0xc0, !PT ;  /* 0x00000400faff7812 */ /* 0x000fc800078cc0ff */
[----:B------:R-:W-:Y:S01]  /*61ff0*/  ISETP.GE.AND P1, PT, R7, UR55, PT ;  /* 0x0000003707007c0c */ /* 0x000fe2000bf26270 */
[----:B------:R-:W-:-:S05]  /*62000*/  VIADD R7, R0, 0x15b ;  /* 0x0000015b00077836 */ /* 0x000fca0000000000 */
[----:B------:R-:W-:Y:S01]  /*62010*/  ISETP.GE.AND P2, PT, R7, UR35, PT ;  /* 0x0000002307007c0c */ /* 0x000fe2000bf46270 */
[----:B------:R-:W-:Y:S01]  /*62020*/  VIADD R7, R0, 0x15c ;  /* 0x0000015c00077836 */ /* 0x000fe20000000000 */
[----:B----4-:R-:W-:-:S05]  /*62030*/  PRMT R6, R181, 0x7770, RZ ;  /* 0x00007770b5067816 */ /* 0x010fca00000000ff */
[----:B------:R0:W-:Y:S01]  /*62040*/  @P5 STG.E.U8 desc[UR58][R190.64], R6 ;  /* 0x00000006be005986 */ /* 0x0001e2000c10113a */
[----:B------:R-:W-:Y:S01]  /*62050*/  ISETP.GE.AND P3, PT, R7, UR7, PT ;  /* 0x0000000707007c0c */ /* 0x000fe2000bf66270 */
[----:B------:R-:W-:Y:S01]  /*62060*/  IMAD.MOV.U32 R186, RZ, RZ, R180 ;  /* 0x000000ffffba7224 */ /* 0x000fe200078e00b4 */
[----:B------:R-:W-:Y:S01]  /*62070*/  ULDC.64 UR6, c[0x0][0x228] ;  /* 0x00008a0000067ab9 */ /* 0x000fe20000000a00 */
[----:B0-----:R-:W-:-:S05]  /*62080*/  PRMT R6, R181, 0x7771, RZ ;  /* 0x00007771b5067816 */ /* 0x001fca00000000ff */
[----:B------:R0:W-:Y:S01]  /*62090*/  @P6 STG.E.U8 desc[UR58][R184.64], R6 ;  /* 0x00000006b8006986 */ /* 0x0001e2000c10113a */
[----:B------:R-:W-:-:S03]  /*620a0*/  PRMT R7, R181, 0x7772, RZ ;  /* 0x00007772b5077816 */ /* 0x000fc600000000ff */
[----:B0-----:R-:W4:Y:S01]  /*620b0*/  LDL.LU.64 R184, [R1+0x7c8] ;  /* 0x0007c80001b87983 */ /* 0x001f220000300a00 */
[----:B------:R-:W-:-:S03]  /*620c0*/  PRMT R6, R181, 0x7773, RZ ;  /* 0x00007773b5067816 */ /* 0x000fc600000000ff */
[----:B------:R-:W4:Y:S04]  /*620d0*/  LDL.LU R180, [R1+0x58] ;  /* 0x0000580001b47983 */ /* 0x000f280000300800 */
[----:B------:R-:W4:Y:S01]  /*620e0*/  LDL.LU.64 R190, [R1+0x7c0] ;  /* 0x0007c00001be7983 */ /* 0x000f220000300a00 */
[----:B---3--:R-:W-:Y:S02]  /*620f0*/  ISETP.LT.AND P4, PT, R2, UR10, !P0 ;  /* 0x0000000a02007c0c */ /* 0x008fe4000c781270 */
[C---:B------:R-:W-:Y:S01]  /*62100*/  ISETP.LT.AND P0, PT, R3.reuse, UR4, !P0 ;  /* 0x0000000403007c0c */ /* 0x040fe2000c701270 */
[----:B------:R-:W-:Y:S01]  /*62110*/  VIADD R178, R0, 0x15d ;  /* 0x0000015d00b27836 */ /* 0x000fe20000000000 */
[----:B------:R-:W-:Y:S01]  /*62120*/  ISETP.LT.AND P5, PT, R2, UR12, !P1 ;  /* 0x0000000c02007c0c */ /* 0x000fe2000cfa1270 */
[----:B------:R-:W-:Y:S01]  /*62130*/  ULDC UR4, c[0x0][0x228] ;  /* 0x00008a0000047ab9 */ /* 0x000fe20000000800 */
[----:B------:R-:W-:Y:S01]  /*62140*/  ISETP.LT.AND P6, PT, R3, UR6, !P1 ;  /* 0x0000000603007c0c */ /* 0x000fe2000cfc1270 */
[----:B------:R-:W-:-:S06]  /*62150*/  ULDC UR6, c[0x0][0x228] ;  /* 0x00008a0000067ab9 */ /* 0x000fcc0000000800 */
[----:B------:R0:W-:Y:S04]  /*62160*/  @P4 STG.E.U8 desc[UR58][R186.64], R7 ;  /* 0x00000007ba004986 */ /* 0x0001e8000c10113a */
[----:B------:R1:W-:Y:S04]  /*62170*/  @P0 STG.E.U8 desc[UR58][R192.64], R6 ;  /* 0x00000006c0000986 */ /* 0x0003e8000c10113a */
[----:B0-----:R-:W3:Y:S01]  /*62180*/  LDL.LU.64 R186, [R1+0x7b8] ;  /* 0x0007b80001ba7983 */ /* 0x001ee20000300a00 */
[C---:B------:R-:W-:Y:S02]  /*62190*/  PRMT R7, R237.reuse, 0x7770, RZ ;  /* 0x00007770ed077816 */ /* 0x040fe400000000ff */
[----:B-1----:R-:W-:-:S03]  /*621a0*/  PRMT R6, R237, 0x7771, RZ ;  /* 0x00007771ed067816 */ /* 0x002fc600000000ff */
[----:B------:R0:W-:Y:S04]  /*621b0*/  @P5 STG.E.U8 desc[UR58][R188.64], R7 ;  /* 0x00000007bc005986 */ /* 0x0001e8000c10113a */
[----:B--2---:R1:W-:Y:S04]  /*621c0*/  @P6 STG.E.U8 desc[UR58][R182.64], R6 ;  /* 0x00000006b6006986 */ /* 0x0043e8000c10113a */
[----:B0-----:R-:W2:Y:S04]  /*621d0*/  LDL.LU.64 R188, [R1+0x7b0] ;  /* 0x0007b00001bc7983 */ /* 0x001ea80000300a00 */
[----:B-1----:R-:W2:Y:S01]  /*621e0*/  LDL.LU.64 R182, [R1+0x7a8] ;  /* 0x0007a80001b67983 */ /* 0x002ea20000300a00 */
[----:B------:R-:W-:-:S02]  /*621f0*/  ISETP.LT.AND P4, PT, R2, UR20, !P2 ;  /* 0x0000001402007c0c */ /* 0x000fc4000d781270 */
[----:B------:R-:W-:Y:S01]  /*62200*/  ISETP.LT.AND P2, PT, R3, UR16, !P2 ;  /* 0x0000001003007c0c */ /* 0x000fe2000d741270 */
[----:B------:R-:W-:Y:S01]  /*62210*/  VIADD R7, R0, 0x15e ;  /* 0x0000015e00077836 */ /* 0x000fe20000000000 */
[----:B------:R-:W-:Y:S01]  /*62220*/  PRMT R6, R237, 0x7772, RZ ;  /* 0x00007772ed067816 */ /* 0x000fe200000000ff */
[----:B------:R-:W2:Y:S01]  /*62230*/  LDL.LU R181, [R1+0x5c] ;  /* 0x00005c0001b57983 */ /* 0x000ea20000300800 */
[----:B------:R-:W-:Y:S02]  /*62240*/  ISETP.LT.AND P5, PT, R2, UR14, !P3 ;  /* 0x0000000e02007c0c */ /* 0x000fe4000dfa1270 */
[----:B------:R-:W-:Y:S01]  /*62250*/  ISETP.GE.AND P0, PT, R7, UR39, PT ;  /* 0x0000002707007c0c */ /* 0x000fe2000bf06270 */
[----:B------:R-:W2:Y:S01]  /*62260*/  LDL.LU.64 R192, [R1+0x7a0] ;  /* 0x0007a00001c07983 */ /* 0x000ea20000300a00 */
[----:B------:R-:W-:Y:S02]  /*62270*/  PRMT R7, R237, 0x7773, RZ ;  /* 0x00007773ed077816 */ /* 0x000fe400000000ff */
[----:B------:R-:W-:Y:S01]  /*62280*/  ISETP.GE.AND P1, PT, R178, UR57, PT ;  /* 0x00000039b2007c0c */ /* 0x000fe2000bf26270 */
[----:B----4-:R0:W-:Y:S01]  /*62290*/  @P4 STG.E.U8 desc[UR58][R184.64], R6 ;  /* 0x00000006b8004986 */ /* 0x0101e2000c10113a */
[----:B------:R-:W-:-:S03]  /*622a0*/  ISETP.LT.AND P3, PT, R3, UR28, !P3 ;  /* 0x0000001c03007c0c */ /* 0x000fc6000df61270 */
[----:B------:R1:W-:Y:S01]  /*622b0*/  @P2 STG.E.U8 desc[UR58][R190.64], R7 ;  /* 0x00000007be002986 */ /* 0x0003e2000c10113a */
[----:B------:R-:W-:-:S03]  /*622c0*/  ISETP.LT.AND P2, PT, R2, UR24, !P1 ;  /* 0x0000001802007c0c */ /* 0x000fc6000cf41270 */
[----:B0-----:R-:W4:Y:S01]  /*622d0*/  LDL.LU.64 R184, [R1+0x798] ;  /* 0x0007980001b87983 */ /* 0x001f220000300a00 */
[C---:B------:R-:W-:Y:S02]  /*622e0*/  PRMT R6, R180.reuse, 0x7770, RZ ;  /* 0x00007770b4067816 */ /* 0x040fe400000000ff */
[----:B-1----:R-:W-:-:S03]  /*622f0*/  PRMT R7, R180, 0x7771, RZ ;  /* 0x00007771b4077816 */ /* 0x002fc600000000ff */
[----:B---3--:R0:W-:Y:S04]  /*62300*/  @P5 STG.E.U8 desc[UR58][R186.64], R6 ;  /* 0x00000006ba005986 */ /* 0x0081e8000c10113a */
[----:B0-----:R-:W3:Y:S01]  /*62310*/  LDL.LU.64 R186, [R1+0x790] ;  /* 0x0007900001ba7983 */ /* 0x001ee20000300a00 */
[----:B------:R-:W-:-:S03]  /*62320*/  PRMT R6, R180, 0x7772, RZ ;  /* 0x00007772b4067816 */ /* 0x000fc600000000ff */
[----:B------:R-:W3:Y:S04]  /*62330*/  LDL.LU.64 R190, [R1+0x788] ;  /* 0x0007880001be7983 */ /* 0x000ee80000300a00 */
[----:B--2---:R-:W-:Y:S04]  /*62340*/  @P3 STG.E.U8 desc[UR58][R188.64], R7 ;  /* 0x00000007bc003986 */ /* 0x004fe8000c10113a */
[----:B------:R-:W2:Y:S04]  /*62350*/  LDL.LU R237, [R1+0x40] ;  /* 0x0000400001ed7983 */ /* 0x000ea80000300800 */
[----:B------:R0:W-:Y:S04]  /*62360*/  @P2 STG.E.U8 desc[UR58][R182.64], R6 ;  /* 0x00000006b6002986 */ /* 0x0001e8000c10113a */
[----:B0-----:R-:W2:Y:S01]  /*62370*/  LDL.LU.64 R182, [R1+0x780] ;  /* 0x0007800001b67983 */ /* 0x001ea20000300a00 */
[----:B------:R-:W-:Y:S01]  /*62380*/  VIADD R178, R0, 0x15f ;  /* 0x0000015f00b27836 */ /* 0x000fe20000000000 */
[----:B------:R-:W-:-:S02]  /*62390*/  ISETP.LT.AND P1, PT, R3, UR22, !P1 ;  /* 0x0000001603007c0c */ /* 0x000fc4000cf21270 */
[----:B------:R-:W-:Y:S01]  /*623a0*/  PRMT R7, R180, 0x7773, RZ ;  /* 0x00007773b4077816 */ /* 0x000fe200000000ff */
[----:B------:R-:W2:Y:S01]  /*623b0*/  LDL.LU.64 R188, [R1+0x778] ;  /* 0x0007780001bc7983 */ /* 0x000ea20000300a00 */
[----:B------:R-:W-:Y:S01]  /*623c0*/  ISETP.GE.AND P4, PT, R178, UR9, PT ;  /* 0x00000009b2007c0c */ /* 0x000fe2000bf86270 */
[----:B------:R-:W-:Y:S02]  /*623d0*/  ULDC.64 UR8, c[0x0][0x228] ;  /* 0x00008a0000087ab9 */ /* 0x000fe40000000a00 */
[----:B------:R-:W-:Y:S02]  /*623e0*/  ISETP.LT.AND P5, PT, R2, UR8, !P0 ;  /* 0x0000000802007c0c */ /* 0x000fe4000c7a1270 */
[----:B------:R-:W-:Y:S02]  /*623f0*/  PRMT R6, R181, 0x7770, RZ ;  /* 0x00007770b5067816 */ /* 0x000fe400000000ff */
[----:B------:R-:W-:Y:S02]  /*62400*/  ISETP.LT.AND P2, PT, R3, UR30, !P0 ;  /* 0x0000001e03007c0c */ /* 0x000fe4000c741270 */
[----:B------:R0:W-:Y:S01]  /*62410*/  @P1 STG.E.U8 desc[UR58][R192.64], R7 ;  /* 0x00000007c0001986 */ /* 0x0001e2000c10113a */
[----:B------:R-:W-:Y:S01]  /*62420*/  VIADD R178, R0, 0x160 ;  /* 0x0000016000b27836 */ /* 0x000fe20000000000 */
[----:B------:R-:W-:-:S05]  /*62430*/  ULDC UR8, c[0x0][0x228] ;  /* 0x00008a0000087ab9 */ /* 0x000fca0000000800 */
[----:B----4-:R1:W-:Y:S01]  /*62440*/  @P5 STG.E.U8 desc[UR58][R184.64], R6 ;  /* 0x00000006b8005986 */ /* 0x0103e2000c10113a */
[----:B------:R-:W-:Y:S01]  /*62450*/  ISETP.LT.AND P5, PT, R2, UR4, !P4 ;  /* 0x0000000402007c0c */ /* 0x000fe2000e7a1270 */
[----:B------:R-:W-:Y:S02]  /*62460*/  ULDC UR4, c[0x0][0x228] ;  /* 0x00008a0000047ab9 */ /* 0x000fe40000000800 */
[----:B------:R-:W-:Y:S01]  /*62470*/  ISETP.LT.AND P4, PT, R3, UR4, !P4 ;  /* 0x0000000403007c0c */ /* 0x000fe2000e781270 */
[----:B0-----:R-:W-:Y:S01]  /*62480*/  VIADD R7, R0, 0x162 ;  /* 0x0000016200077836 */ /* 0x001fe20000000000 */
[----:B------:R-:W-:Y:S01]  /*62490*/  ISETP.GE.AND P3, PT, R178, UR61, PT ;  /* 0x0000003db2007c0c */ /* 0x000fe2000bf66270 */
[----:B------:R-:W-:Y:S01]  /*624a0*/  ULDC UR4, c[0x0][0x228] ;  /* 0x00008a0000047ab9 */ /* 0x000fe20000000800 */
[----:B-1----:R-:W4:Y:S01]  /*624b0*/  LDL.LU.64 R184, [R1+0x770] ;  /* 0x0007700001b87983 */ /* 0x002f220000300a00 */
[----:B------:R-:W-:Y:S02]  /*624c0*/  PRMT R6, R181, 0x7771, RZ ;  /* 0x00007771b5067816 */ /* 0x000fe400000000ff */
[----:B------:R-:W-:-:S02]  /*624d0*/  ISETP.GE.AND P1, PT, R7, UR41, PT ;  /* 0x0000002907007c0c */ /* 0x000fc4000bf26270 */
[C---:B------:R-:W-:Y:S01]  /*624e0*/  PRMT R7, R181.reuse, 0x7773, RZ ;  /* 0x00007773b5077816 */ /* 0x040fe200000000ff */
[----:B---3--:R0:W-:Y:S04]  /*624f0*/  @P2 STG.E.U8 desc[UR58][R186.64], R6 ;  /* 0x00000006ba002986 */ /* 0x0081e8000c10113a */
[----:B0-----:R-:W3:Y:S01]  /*62500*/  LDL.LU R187, [R1+0x44] ;  /* 0x0000440001bb7983 */ /* 0x001ee20000300800 */
[----:B------:R-:W-:-:S03]  /*62510*/  PRMT R6, R181, 0x7772, RZ ;  /* 0x00007772b5067816 */ /* 0x000fc600000000ff */
[----:B------:R-:W3:Y:S04]  /*62520*/  LDL.LU.64 R180, [R1+0x768] ;  /* 0x0007680001b47983 */ /* 0x000ee80000300a00 */
[----:B------:R-:W3:Y:S04]  /*62530*/  LDL.LU.64 R192, [R1+0x760] ;  /* 0x0007600001c07983 */ /* 0x000ee80000300a00 */
[----:B------:R0:W-:Y:S04]  /*62540*/  @P5 STG.E.U8 desc[UR58][R190.64], R6 ;  /* 0x00000006be005986 */ /* 0x0001e8000c10113a */
[----:B--2---:R1:W-:Y:S04]  /*62550*/  @P4 STG.E.U8 desc[UR58][R182.64], R7 ;  /* 0x00000007b6004986 */ /* 0x0043e8000c10113a */
[----:B0-----:R-:W2:Y:S04]  /*62560*/  LDL.LU.64 R190, [R1+0x758] ;  /* 0x0007580001be7983 */ /* 0x001ea80000300a00 */
[----:B-1----:R-:W2:Y:S01]  /*62570*/  LDL.LU.64 R182, [R1+0x750] ;  /* 0x0007500001b67983 */ /* 0x002ea20000300a00 */
[----:B------:R-:W-:Y:S01]  /*62580*/  ISETP.LT.AND P6, PT, R2, UR6, !P3 ;  /* 0x0000000602007c0c */ /* 0x000fe2000dfc1270 */
[C---:B------:R-:W-:Y:S01]  /*62590*/  VIADD R178, R0.reuse, 0x161 ;  /* 0x0000016100b27836 */ /* 0x040fe20000000000 */
[----:B------:R-:W-:Y:S01]  /*625a0*/  ISETP.LT.AND P3, PT, R3, UR4, !P3 ;  /* 0x0000000403007c0c */ /* 0x000fe2000df61270 */
[----:B------:R-:W-:Y:S01]  /*625b0*/  ULDC UR4, c[0x0][0x228] ;  /* 0x00008a0000047ab9 */ /* 0x000fe20000000800 */
[----:B------:R-:W-:Y:S01]  /*625c0*/  PRMT R6, R237, 0x7770, RZ ;  /* 0x00007770ed067816 */ /* 0x000fe200000000ff */
[----:B------:R-:W-:Y:S01]  /*625d0*/  VIADD R7, R0, 0x1ff ;  /* 0x000001ff00077836 */ /* 0x000fe20000000000 */
[----:B------:R-:W-:Y:S01]  /*625e0*/  ISETP.GE.AND P0, PT, R178, UR27, PT ;  /* 0x0000001bb2007c0c */ /* 0x000fe2000bf06270 */
[----:B------:R-:W-:-:S03]  /*625f0*/  ULDC UR6, c[0x0][0x228] ;  /* 0x00008a0000067ab9 */ /* 0x000fc60000000800 */
[----:B------:R-:W-:Y:S01]  /*62600*/  ISETP.LT.AND P5, PT, R2, UR4, !P0 ;  /* 0x0000000402007c0c */ /* 0x000fe2000c7a1270 */
[----:B------:R-:W-:Y:S02]  /*62610*/  ULDC UR4, c[0x0][0x228] ;  /* 0x00008a0000047ab9 */ /* 0x000fe40000000800 */
[----:B------:R0:W-:Y:S01]  /*62620*/  @P6 STG.E.U8 desc[UR58][R188.64], R6 ;  /* 0x00000006bc006986 */ /* 0x0001e2000c10113a */
[----:B------:R-:W-:Y:S01]  /*62630*/  ISETP.LT.AND P0, PT, R3, UR4, !P0 ;  /* 0x0000000403007c0c */ /* 0x000fe2000c701270 */
[----:B------:R-:W-:Y:S01]  /*62640*/  ULDC UR4, c[0x0][0x228] ;  /* 0x00008a0000047ab9 */ /* 0x000fe20000000800 */
[----:B0-----:R-:W-:-:S05]  /*62650*/  PRMT R6, R237, 0x7771, RZ ;  /* 0x00007771ed067816 */ /* 0x001fca00000000ff */
[----:B----4-:R0:W-:Y:S01]  /*62660*/  @P3 STG.E.U8 desc[UR58][R184.64], R6 ;  /* 0x00000006b8003986 */ /* 0x0101e2000c10113a */
[----:B------:R-:W-:Y:S02]  /*62670*/  ISETP.LT.AND P3, PT, R2, UR4, !P1 ;  /* 0x0000000402007c0c */ /* 0x000fe4000cf61270 */
[----:B------:R-:W-:Y:S01]  /*62680*/  ISETP.GE.AND P4, PT, R7, UR31, PT ;  /* 0x0000001f07007c0c */ /* 0x000fe2000bf86270 */
[----:B------:R-:W-:Y:S01]  /*62690*/  VIADD R178, R0, 0x163 ;  /* 0x0000016300b27836 */ /* 0x000fe20000000000 */
[----:B------:R-:W-:Y:S01]  /*626a0*/  ISETP.LT.AND P6, PT, R3, UR6, !P1 ;  /* 0x0000000603007c0c */ /* 0x000fe2000cfc1270 */
[----:B------:R-:W-:Y:S01]  /*626b0*/  ULDC UR4, c[0x0][0x22c] ;  /* 0x00008b0000047ab9 */ /* 0x000fe20000000800 */
[C---:B------:R-:W-:Y:S01]  /*626c0*/  PRMT R7, R237.reuse, 0x7772, RZ ;  /* 0x00007772ed077816 */ /* 0x040fe200000000ff */
[----:B------:R-:W-:Y:S01]  /*626d0*/  ULDC UR6, c[0x0][0x228] ;  /* 0x00008a0000067ab9 */ /* 0x000fe20000000800 */
[----:B0-----:R-:W4:Y:S01]  /*626e0*/  LDL.LU.64 R184, [R1+0x748] ;  /* 0x0007480001b87983 */ /* 0x001f220000300a00 */
[----:B------:R-:W-:-:S03]  /*626f0*/  PRMT R6, R237, 0x7773, RZ ;  /* 0x00007773ed067816 */ /* 0x000fc600000000ff */
[----:B------:R-:W4:Y:S04]  /*62700*/  LDL.LU R186, [R1+0x48] ;  /* 0x0000480001ba7983 */ /* 0x000f280000300800 */
[----:B------:R-:W4:Y:S04]  /*62710*/  LDL.LU.64 R188, [R1+0x740] ;  /* 0x0007400001bc7983 */ /* 0x000f280000300a00 */
[----:B---3--:R0:W-:Y:S04]  /*62720*/  @P5 STG.E.U8 desc[UR58][R180.64], R7 ;  /* 0x00000007b4005986 */ /* 0x0081e8000c10113a */
[----:B------:R1:W-:Y:S04]  /*62730*/  @P0 STG.E.U8 desc[UR58][R192.64], R6 ;  /* 0x00000006c0000986 */ /* 0x0003e8000c10113a */
[----:B0-----:R-:W3:Y:S01]  /*62740*/  LDL.LU.64 R180, [R1+0x738] ;  /* 0x0007380001b47983 */ /* 0x001ee20000300a00 */
[----:B------:R-:W-:-:S02]  /*62750*/  PRMT R7, R187, 0x7770, RZ ;  /* 0x00007770bb077816 */ /* 0x000fc400000000ff */
[----:B-1----:R-:W-:-:S03]  /*62760*/  PRMT R6, R187, 0x7771, RZ ;  /* 0x00007771bb067816 */ /* 0x002fc600000000ff */
[----:B--2---:R-:W-:Y:S04]  /*62770*/  @P3 STG.E.U8 desc[UR58][R190.64], R7 ;  /* 0x00000007be003986 */ /* 0x004fe8000c10113a */
[----:B------:R0:W-:Y:S04]  /*62780*/  @P6 STG.E.U8 desc[UR58][R182.64], R6 ;  /* 0x00000006b6006986 */ /* 0x0001e8000c10113a */
[----:B0-----:R-:W2:Y:S01]  /*62790*/  LDL.LU.64 R182, [R1+0x730] ;  /* 0x0007300001b67983 */ /* 0x001ea20000300a00 */
[----:B------:R-:W-:Y:S01]  /*627a0*/  ISETP.GE.AND P2, PT, R178, UR19, PT ;  /* 0x00000013b2007c0c */ /* 0x000fe2000bf46270 */
[----:B------:R-:W-:-:S02]  /*627b0*/  VIADD R178, R0, 0x164 ;  /* 0x0000016400b27836 */ /* 0x000fc40000000000 */
[----:B------:R-:W-:Y:S01]  /*627c0*/  VIADD R6, R0, 0x165 ;  /* 0x0000016500067836 */ /* 0x000fe20000000000 */
[----:B------:R-:W-:Y:S01]  /*627d0*/  PRMT R7, R187, 0x7772, RZ ;  /* 0x00007772bb077816 */ /* 0x000fe200000000ff */
[----:B------:R-:W2:Y:S01]  /*627e0*/  LDL.LU R237, [R1+0x4c] ;  /* 0x00004c0001ed7983 */ /* 0x000ea20000300800 */
[----:B------:R-:W-:Y:S01]  /*627f0*/  ISETP.GE.AND P1, PT, R178, UR4, PT ;  /* 0x00000004b2007c0c */ /* 0x000fe2000bf26270 */
[----:B------:R-:W-:Y:S02]  /*62800*/  ULDC UR4, c[0x0][0x228] ;  /* 0x00008a0000047ab9 */ /* 0x000fe40000000800 */
[----:B------:R-:W-:Y:S01]  /*62810*/  ISETP.LT.AND P3, PT, R2, UR4, !P2 ;  /* 0x0000000402007c0c */ /* 0x000fe2000d761270 */
[----:B------:R-:W-:Y:S01]  /*62820*/  ULDC UR4, c[0x0][0x22c] ;  /* 0x00008b0000047ab9 */ /* 0x000fe20000000800 */
[----:B------:R-:W-:Y:S01]  /*62830*/  ISETP.LT.AND P2, PT, R3, UR6, !P2 ;  /* 0x0000000603007c0c */ /* 0x000fe2000d741270 */
[----:B------:R-:W-:Y:S01]  /*62840*/  ULDC UR6, c[0x0][0x228] ;  /* 0x00008a0000067ab9 */ /* 0x000fe20000000800 */
[----:B------:R-:W-:Y:S01]  /*62850*/  ISETP.GE.AND P0, PT, R6, UR4, PT ;  /* 0x0000000406007c0c */ /* 0x000fe2000bf06270 */
[----:B------:R-:W-:Y:S01]  /*62860*/  VIADD R6, R0, 0x166 ;  /* 0x0000016600067836 */ /* 0x000fe20000000000 */
[----:B------:R-:W-:Y:S01]  /*62870*/  ISETP.LT.AND P5, PT, R2, UR8, !P1 ;  /* 0x0000000802007c0c */ /* 0x000fe2000cfa1270 */
[----:B------:R-:W-:Y:S01]  /*62880*/  ULDC UR4, c[0x0][0x22c] ;  /* 0x00008b0000047ab9 */ /* 0x000fe20000000800 */
[----:B------:R-:W-:Y:S01]  /*62890*/  VIADD R178, R0, 0x168 ;  /* 0x0000016800b27836 */ /* 0x000fe20000000000 */
[----:B------:R-:W-:-:S04]  /*628a0*/  ULDC UR8, c[0x0][0x228] ;  /* 0x00008a0000087ab9 */ /* 0x000fc80000000800 */
[----:B----4-:R0:W-:Y:S01]  /*628b0*/  @P3 STG.E.U8 desc[UR58][R184.64], R7 ;  /* 0x00000007b8003986 */ /* 0x0101e2000c10113a */
[----:B------:R-:W-:Y:S01]  /*628c0*/  ISETP.GE.AND P3, PT, R6, UR4, PT ;  /* 0x0000000406007c0c */ /* 0x000fe2000bf66270 */
[----:B------:R-:W-:Y:S02]  /*628d0*/  ULDC UR4, c[0x0][0x228] ;  /* 0x00008a0000047ab9 */ /* 0x000fe40000000800 */
[----:B------:R-:W-:Y:S01]  /*628e0*/  ISETP.LT.AND P1, PT, R3, UR4, !P1 ;  /* 0x0000000403007c0c */ /* 0x000fe2000cf21270 */
[----:B------:R-:W-:Y:S01]  /*628f0*/  ULDC UR4, c[0x0][0x22c] ;  /* 0x00008b0000047ab9 */ /* 0x000fe20000000800 */
[----:B------:R-:W-:Y:S01]  /*62900*/  PRMT R6, R186, 0x7770, RZ ;  /* 0x00007770ba067816 */ /* 0x000fe200000000ff */
[----:B0-----:R-:W4:Y:S01]  /*62910*/  LDL.LU.64 R184, [R1+0x728] ;  /* 0x0007280001b87983 */ /* 0x001f220000300a00 */
[----:B------:R-:W-:-:S03]  /*62920*/  PRMT R7, R187, 0x7773, RZ ;  /* 0x00007773bb077816 */ /* 0x000fc600000000ff */
[----:B------:R-:W4:Y:S04]  /*62930*/  LDL.LU.64 R192, [R1+0x720] ;  /* 0x0007200001c07983 */ /* 0x000f280000300a00 */
[----:B------:R-:W-:Y:S04]  /*62940*/  @P2 STG.E.U8 desc[UR58][R188.64], R7 ;  /* 0x00000007bc002986 */ /* 0x000fe8000c10113a */
[----:B------:R-:W4:Y:S04]  /*62950*/  LDL.LU.64 R190, [R1+0x718] ;  /* 0x0007180001be7983 */ /* 0x000f280000300a00 */
[----:B---3--:R0:W-:Y:S04]  /*62960*/  @P5 STG.E.U8 desc[UR58][R180.64], R6 ;  /* 0x00000006b4005986 */ /* 0x0081e8000c10113a */
[----:B0-----:R-:W3:Y:S01]  /*62970*/  LDL.LU.64 R180, [R1+0x710] ;  /* 0x0007100001b47983 */ /* 0x001ee20000300a00 */
[----:B------:R-:W-:-:S05]  /*62980*/  PRMT R6, R186, 0x7771, RZ ;  /* 0x00007771ba067816 */ /* 0x000fca00000000ff */
[----:B--2---:R0:W-:Y:S04]  /*62990*/  @P1 STG.E.U8 desc[UR58][R182.64], R6 ;  /* 0x00000006b6001986 */ /* 0x0041e8000c10113a */
[----:B0-----:R-:W2:Y:S01]  /*629a0*/  LDL.LU.64 R182, [R1+0x708] ;  /* 0x0007080001b67983 */ /* 0x001ea20000300a00 */
[----:B------:R-:W-:Y:S01]  /*629b0*/  ISETP.LT.AND P5, PT, R2, UR6, !P0 ;  /* 0x0000000602007c0c */ /* 0x000fe2000c7a1270 */
[----:B------:R-:W-:Y:S01]  /*629c0*/  VIADD R7, R0, 0x167 ;  /* 0x0000016700077836 */ /* 0x000fe20000000000 */
[----:B------:R-:W-:Y:S01]  /*629d0*/  ULDC UR6, c[0x0][0x228] ;  /* 0x00008a0000067ab9 */ /* 0x000fe20000000800 */
[----:B------:R-:W2:Y:S01]  /*629e0*/  LDL.LU R187, [R1+0x30] ;  /* 0x0000300001bb7983 */ /* 0x000ea20000300800 */
[----:B------:R-:W-:Y:S01]  /*629f0*/  ISETP.LT.AND P0, PT, R3, UR6, !P0 ;  /* 0x0000000603007c0c */ /* 0x000fe2000c701270 */
[----:B------:R-:W-:Y:S01]  /*62a00*/  ULDC UR6, c[0x0][0x228] ;  /* 0x00008a0000067ab9 */ /* 0x000fe20000000800 */
[----:B------:R-:W-:Y:S01]  /*62a10*/  ISETP.GE.AND P2, PT, R7, UR4, PT ;  /* 0x0000000407007c0c */ /* 0x000fe2000bf46270 */
[----:B------:R-:W-:Y:S01]  /*62a20*/  ULDC UR4, c[0x0][0x228] ;  /* 0x00008a0000047ab9 */ /* 0x000fe20000000800 */
[----:B------:R-:W-:Y:S01]  /*62a30*/  PRMT R7, R186, 0x7772, RZ ;  /* 0x00007772ba077816 */ /* 0x000fe200000000ff */
[----:B------:R-:W2:Y:S01]  /*62a40*/  LDL.LU.64 R188, [R1+0x700] ;  /* 0x0007000001bc7983 */ /* 0x000ea20000300a00 */
[----:B------:R-:W-:Y:S01]  /*62a50*/  ISETP.LT.AND P6, PT, R2, UR4, !P3 ;  /* 0x0000000402007c0c */ /* 0x000fe2000dfc1270 */
[----:B------:R-:W-:Y:S01]  /*62a60*/  ULDC UR4, c[0x0][0x22c] ;  /* 0x00008b0000047ab9 */ /* 0x000fe20000000800 */
[----:B------:R-:W-:Y:S01]  /*62a70*/  ISETP.LT.AND P3, PT, R3, UR6, !P3 ;  /* 0x0000000603007c0c */ /* 0x000fe2000df61270 */
[----:B------:R-:W-:Y:S01]  /*62a80*/  ULDC UR6, c[0x0][0x228] ;  /* 0x00008a0000067ab9 */ /* 0x000fe20000000800 */
[----:B------:R-:W-:-:S02]  /*62a90*/  PRMT R6, R186, 0x7773, RZ ;  /* 0x00007773ba067816 */ /* 0x000fc400000000ff */
[----:B------:R-:W-:Y:S01]  /*62aa0*/  ISETP.GE.AND P1, PT, R178, UR4, PT ;  /* 0x00000004b2007c0c */ /* 0x000fe2000bf26270 */
[----:B------:R-:W-:Y:S01]  /*62ab0*/  ULDC UR4, c[0x0][0x228] ;  /* 0x00008a0000047ab9 */ /* 0x000fe20000000800 */
[----:B----4-:R0:W-:Y:S01]  /*62ac0*/  @P5 STG.E.U8 desc[UR58][R184.64], R7 ;  /* 0x00000007b8005986 */ /* 0x0101e2000c10113a */
[----:B------:R-:W-:Y:S01]  /*62ad0*/  ISETP.LT.AND P5, PT, R2, UR4, !P2 ;  /* 0x0000000402007c0c */ /* 0x000fe2000d7a1270 */
[----:B------:R-:W-:Y:S02]  /*62ae0*/  ULDC UR4, c[0x0][0x22c] ;  /* 0x00008b0000047ab9 */ /* 0x000fe40000000800 */
[----:B------:R1:W-:Y:S04]  /*62af0*/  @P0 STG.E.U8 desc[UR58][R192.64], R6 ;  /* 0x00000006c0000986 */ /* 0x0003e8000c10113a */
[----:B0-----:R-:W4:Y:S01]  /*62b00*/  LDL.LU.64 R184, [R1+0x6f8] ;  /* 0x0006f80001b87983 */ /* 0x001f220000300a00 */
[----:B------:R-:W-:-:S02]  /*62b10*/  PRMT R7, R237, 0x7770, RZ ;  /* 0x00007770ed077816 */ /* 0x000fc400000000ff */
[----:B-1----:R-:W-:-:S03]  /*62b20*/  PRMT R6, R237, 0x7771, RZ ;  /* 0x00007771ed067816 */ /* 0x002fc600000000ff */
[----:B------:R0:W-:Y:S02]  /*62b30*/  @P6 STG.E.U8 desc[UR58][R190.64], R7 ;  /* 0x00000007be006986 */ /* 0x0001e4000c10113a */
[----:B0-----:R-:W-:Y:S02]  /*62b40*/  PRMT R7, R237, 0x7772, RZ ;  /* 0x00007772ed077816 */ /* 0x001fe400000000ff */
[----:B---3--:R0:W-:Y:S04]  /*62b50*/  @P3 STG.E.U8 desc[UR58][R180.64], R6 ;  /* 0x00000006b4003986 */ /* 0x0081e8000c10113a */
[----:B0-----:R-:W3:Y:S04]  /*62b60*/  LDL.LU.64 R180, [R1+0x6f0] ;  /* 0x0006f00001b47983 */ /* 0x001ee80000300a00 */
[----:B--2---:R0:W-:Y:S04]  /*62b70*/  @P5 STG.E.U8 desc[UR58][R182.64], R7 ;  /* 0x00000007b6005986 */ /* 0x0041e8000c10113a */
[----:B0-----:R-:W2:Y:S01]  /*62b80*/  LDL.LU.64 R182, [R1+0x6e8] ;  /* 0x0006e80001b67983 */ /* 0x001ea20000300a00 */
[----:B------:R-:W-:Y:S01]  /*62b90*/  VIADD R6, R0, 0x169 ;  /* 0x0000016900067836 */ /* 0x000fe20000000000 */
[----:B------:R-:W-:Y:S01]  /*62ba0*/  ISETP.LT.AND P2, PT, R3, UR6, !P2 ;  /* 0x0000000603007c0c */ /* 0x000fe2000d741270 */
[----:B------:R-:W-:Y:S01]  /*62bb0*/  ULDC UR6, c[0x0][0x228] ;  /* 0x00008a0000067ab9 */ /* 0x000fe20000000800 */
[----:B------:R-:W-:Y:S01]  /*62bc0*/  ISETP.LT.AND P6, PT, R2, UR8, !P1 ;  /* 0x0000000802007c0c */ /* 0x000fe2000cfc1270 */
[----:B------:R-:W2:Y:S01]  /*62bd0*/  LDL.LU R186, [R1+0x34] ;  /* 0x0000340001ba7983 */ /* 0x000ea20000300800 */
[----:B------:R-:W-:Y:S01]  /*62be0*/  ISETP.GE.AND P0, PT, R6, UR4, PT ;  /* 0x0000000406007c0c */ /* 0x000fe2000bf06270 */
[C---:B------:R-:W-:Y:S01]  /*62bf0*/  VIADD R6, R0.reuse, 0x16a ;  /* 0x0000016a00067836 */ /* 0x040fe20000000000 */
[----:B------:R-:W-:Y:S01]  /*62c00*/  ULDC UR4, c[0x0][0x22c] ;  /* 0x00008b0000047ab9 */ /* 0x000fe20000000800 */
[----:B------:R-:W-:Y:S01]  /*62c10*/  PRMT R7, R237, 0x7773, RZ ;  /* 0x00007773ed077816 */ /* 0x000fe200000000ff */
[----:B------:R-:W2:Y:S01]  /*62c20*/  LDL.LU.64 R192, [R1+0x6e0] ;  /* 0x0006e00001c07983 */ /* 0x000ea20000300a00 */
[----:B------:R-:W-:Y:S01]  /*62c30*/  VIADD R178, R0, 0x16c ;  /* 0x0000016c00b27836 */ /* 0x000fe20000000000 */
[----:B------:R-:W-:Y:S01]  /*62c40*/  ISETP.GE.AND P3, PT, R6, UR4, PT ;  /* 0x0000000406007c0c */ /* 0x000fe2000bf66270 */
[----:B------:R-:W-:Y:S01]  /*62c50*/  ULDC UR4, c[0x0][0x228] ;  /* 0x00008a0000047ab9 */ /* 0x000fe20000000800 */
[----:B------:R-:W-:Y:S01]  /*62c60*/  PRMT R6, R187, 0x7770, RZ ;  /* 0x00007770bb067816 */ /* 0x000fe200000000ff */
[----:B------:R0:W-:Y:S01]  /*62c70*/  @P2 STG.E.U8 desc[UR58][R188.64], R7 ;  /* 0x00000007bc002986 */ /* 0x0001e2000c10113a */
[----:B------:R-:W-:Y:S01]  /*62c80*/  ISETP.LT.AND P1, PT, R3, UR4, !P1 ;  /* 0x0000000403007c0c */ /* 0x000fe2000cf21270 */
[----:B------:R-:W-:Y:S01]  /*62c90*/  ULDC UR4, c[0x0][0x22c] ;  /* 0x00008b0000047ab9 */ /* 0x000fe20000000800 */
[----:B------:R-:W-:Y:S01]  /*62ca0*/  ULDC UR8, c[0x0][0x228] ;  /* 0x00008a0000087ab9 */ /* 0x000fe20000000800 */
[----:B------:R-:W2:Y:S01]  /*62cb0*/  LDL.LU.64 R190, [R1+0x6d8] ;  /* 0x0006d80001be7983 */ /* 0x000ea20000300a00 */
[----:B------:R-:W-:Y:S01]  /*62cc0*/  ISETP.LT.AND P5, PT, R2, UR6, !P0 ;  /* 0x0000000602007c0c */ /* 0x000fe2000c7a1270 */
[----:B------:R-:W-:-:S02]  /*62cd0*/  ULDC UR6, c[0x0][0x228] ;  /* 0x00008a0000067ab9 */ /* 0x000fc40000000800 */
[----:B----4-:R1:W-:Y:S01]  /*62ce0*/  @P6 STG.E.U8 desc[UR58][R184.64], R6 ;  /* 0x00000006b8006986 */ /* 0x0103e2000c10113a */
[----:B0-----:R-:W-:-:S03]  /*62cf0*/  VIADD R7, R0, 0x16b ;  /* 0x0000016b00077836 */ /* 0x001fc60000000000 */
[----:B-1----:R-:W4:Y:S01]  /*62d00*/  LDL.LU.64 R184, [R1+0x6d0] ;  /* 0x0006d00001b87983 */ /* 0x002f220000300a00 */
[----:B------:R-:W-:Y:S02]  /*62d10*/  PRMT R6, R187, 0x7771, RZ ;  /* 0x00007771bb067816 */ /* 0x000fe400000000ff */
[----:B------:R-:W-:Y:S01]  /*62d20*/  ISETP.GE.AND P2, PT, R7, UR4, PT ;  /* 0x0000000407007c0c */ /* 0x000fe2000bf46270 */
[----:B------:R-:W-:Y:S01]  /*62d30*/  ULDC UR4, c[0x0][0x228] ;  /* 0x00008a0000047ab9 */ /* 0x000fe20000000800 */
[----:B------:R-:W-:Y:S01]  /*62d40*/  PRMT R7, R187, 0x7772, RZ ;  /* 0x00007772bb077816 */ /* 0x000fe200000000ff */
[----:B---3--:R0:W-:Y:S04]  /*62d50*/  @P1 STG.E.U8 desc[UR58][R180.64], R6 ;  /* 0x00000006b4001986 */ /* 0x0081e8000c10113a */
[----:B0-----:R-:W3:Y:S04]  /*62d60*/  LDL.LU.64 R180, [R1+0x6c8] ;  /* 0x0006c80001b47983 */ /* 0x001ee80000300a00 */
[----:B------:R-:W3:Y:S04]  /*62d70*/  LDL.LU R237, [R1+0x38] ;  /* 0x0000380001ed7983 */ /* 0x000ee80000300800 */
[----:B------:R-:W3:Y:S04]  /*62d80*/  LDL.LU.64 R188, [R1+0x6c0] ;  /* 0x0006c00001bc7983 */ /* 0x000ee80000300a00 */
[----:B--2---:R0:W-:Y:S04]  /*62d90*/  @P5 STG.E.U8 desc[UR58][R182.64], R7 ;  /* 0x00000007b6005986 */ /* 0x0041e8000c10113a */
[----:B0-----:R-:W2:Y:S01]  /*62da0*/  LDL.LU.64 R182, [R1+0x6b8] ;  /* 0x0006b80001b67983 */ /* 0x001ea20000300a00 */
[C---:B------:R-:W-:Y:S01]  /*62db0*/  ISETP.LT.AND P0, PT, R3.reuse, UR6, !P0 ;  /* 0x0000000603007c0c */ /* 0x040fe2000c701270 */
[----:B------:R-:W-:Y:S01]  /*62dc0*/  ULDC UR6, c[0x0][0x228] ;  /* 0x00008a0000067ab9 */ /* 0x000fe20000000800 */
[----:B------:R-:W-:Y:S01]  /*62dd0*/  ISETP.LT.AND P6, PT, R2, UR4, !P3 ;  /* 0x0000000402007c0c */ /* 0x000fe2000dfc1270 */
[----:B------:R-:W-:Y:S01]  /*62de0*/  ULDC UR4, c[0x0][0x22c] ;  /* 0x00008b0000047ab9 */ /* 0x000fe20000000800 */
[----:B------:R-:W-:Y:S01]  /*62df0*/  ISETP.LT.AND P3, PT, R3, UR6, !P3 ;  /* 0x0000000603007c0c */ /* 0x000fe2000df61270 */
[----:B------:R-:W-:Y:S01]  /*62e00*/  ULDC UR6, c[0x0][0x228] ;  /* 0x00008a0000067ab9 */ /* 0x000fe20000000800 */
[----:B------:R-:W-:-:S02]  /*62e10*/  PRMT R6, R187, 0x7773, RZ ;  /* 0x00007773bb067816 */ /* 0x000fc400000000ff */
[----:B------:R-:W-:Y:S02]  /*62e20*/  PRMT R7, R186, 0x7770, RZ ;  /* 0x00007770ba077816 */ /* 0x000fe400000000ff */
[----:B------:R-:W-:Y:S01]  /*62e30*/  ISETP.GE.AND P1, PT, R178, UR4, PT ;  /* 0x00000004b2007c0c */ /* 0x000fe2000bf26270 */
[----:B------:R-:W-:Y:S02]  /*62e40*/  ULDC UR4, c[0x0][0x228] ;  /* 0x00008a0000047ab9 */ /* 0x000fe40000000800 */
[----:B------:R0:W-:Y:S01]  /*62e50*/  @P0 STG.E.U8 desc[UR58][R192.64], R6 ;  /* 0x00000006c0000986 */ /* 0x0001e2000c10113a */
[----:B------:R-:W-:Y:S01]  /*62e60*/  ISETP.LT.AND P5, PT, R2, UR4, !P2 ;  /* 0x0000000402007c0c */ /* 0x000fe2000d7a1270 */
[----:B------:R-:W-:Y:S02]  /*62e70*/  ULDC UR4, c[0x0][0x22c] ;  /* 0x00008b0000047ab9 */ /* 0x000fe40000000800 */
[----:B------:R1:W-:Y:S01]  /*62e80*/  @P6 STG.E.U8 desc[UR58][R190.64], R7 ;  /* 0x00000007be006986 */ /* 0x0003e2000c10113a */
[----:B0-----:R-:W-:-:S05]  /*62e90*/  PRMT R6, R186, 0x7771, RZ ;  /* 0x00007771ba067816 */ /* 0x001fca00000000ff */
[----:B----4-:R0:W-:Y:S01]  /*62ea0*/  @P3 STG.E.U8 desc[UR58][R184.64], R6 ;  /* 0x00000006b8003986 */ /* 0x0101e2000c10113a */
[----:B------:R-:W-:Y:S01]  /*62eb0*/  ISETP.LT.AND P2, PT, R3, UR6, !P2 ;  /* 0x0000000603007c0c */ /* 0x000fe2000d741270 */
[----:B------:R-:W-:Y:S01]  /*62ec0*/  ULDC UR6, c[0x0][0x228] ;  /* 0x00008a0000067ab9 */ /* 0x000fe20000000800 */
[----:B------:R-:W-:Y:S01]  /*62ed0*/  ISETP.LT.AND P6, PT, R2, UR8, !P1 ;  /* 0x0000000802007c0c */ /* 0x000fe2000cfc1270 */
[----:B------:R-:W-:Y:S01]  /*62ee0*/  VIADD R178, R0, 0x170 ;  /* 0x0000017000b27836 */ /* 0x000fe20000000000 */
[----:B-1----:R-:W-:Y:S01]  /*62ef0*/  PRMT R7, R186, 0x7772, RZ ;  /* 0x00007772ba077816 */ /* 0x002fe200000000ff */
[----:B------:R-:W-:Y:S01]  /*62f00*/  ULDC UR8, c[0x0][0x228] ;  /* 0x00008a0000087ab9 */ /* 0x000fe20000000800 */
[----:B0-----:R-:W4:Y:S01]  /*62f10*/  LDL.LU.64 R184, [R1+0x6b0] ;  /* 0x0006b00001b87983 */ /* 0x001f220000300a00 */
[----:B------:R-:W-:-:S03]  /*62f20*/  VIADD R6, R0, 0x16d ;  /* 0x0000016d00067836 */ /* 0x000fc60000000000 */
[----:B------:R-:W4:Y:S02]  /*62f30*/  LDL.LU R187, [R1+0x3c] ;  /* 0x00003c0001bb7983 */ /* 0x000f240000300800 */
[----:B------:R-:W-:Y:S01]  /*62f40*/  ISETP.GE.AND P0, PT, R6, UR4, PT ;  /* 0x0000000406007c0c */ /* 0x000fe2000bf06270 */
[----:B------:R-:W-:Y:S01]  /*62f50*/  VIADD R6, R0, 0x16e ;  /* 0x0000016e00067836 */ /* 0x000fe20000000000 */
[----:B------:R-:W-:-:S04]  /*62f60*/  ULDC UR4, c[0x0][0x22c] ;  /* 0x00008b0000047ab9 */ /* 0x000fc80000000800 */
[----:B------:R-:W-:Y:S01]  /*62f70*/  ISETP.GE.AND P3, PT, R6, UR4, PT ;  /* 0x0000000406007c0c */ /* 0x000fe2000bf66270 */
[----:B------:R-:W-:Y:S01]  /*62f80*/  ULDC UR4, c[0x0][0x228] ;  /* 0x00008a0000047ab9 */ /* 0x000fe20000000800 */
[----:B---3--:R0:W-:Y:S01]  /*62f90*/  @P5 STG.E.U8 desc[UR58][R180.64], R7 ;  /* 0x00000007b4005986 */ /* 0x0081e2000c10113a */
[----:B------:R-:W-:-:S03]  /*62fa0*/  PRMT R6, R237, 0x7770, RZ ;  /* 0x00007770ed067816 */ /* 0x000fc600000000ff */
[----:B0-----:R-:W3:Y:S01]  /*62fb0*/  LDL.LU.64 R180, [R1+0x6a8] ;  /* 0x0006a80001b47983 */ /* 0x001ee20000300a00 */
[----:B------:R-:W-:-:S03]  /*62fc0*/  PRMT R7, R186, 0x7773, RZ ;  /* 0x00007773ba077816 */ /* 0x000fc600000000ff */
[----:B------:R-:W3:Y:S04]  /*62fd0*/  LDL.LU.64 R192, [R1+0x6a0] ;  /* 0x0006a00001c07983 */ /* 0x000ee80000300a00 */
[----:B------:R-:W-:Y:S04]  /*62fe0*/  @P2 STG.E.U8 desc[UR58][R188.64], R7 ;  /* 0x00000007bc002986 */ /* 0x000fe8000c10113a */
[----:B------:R-:W3:Y:S04]  /*62ff0*/  LDL.LU.64 R190, [R1+0x698] ;  /* 0x0006980001be7983 */ /* 0x000ee80000300a00 */
[----:B--2---:R0:W-:Y:S04]  /*63000*/  @P6 STG.E.U8 desc[UR58][R182.64], R6 ;  /* 0x00000006b6006986 */ /* 0x0041e8000c10113a */
[----:B0-----:R-:W2:Y:S01]  /*63010*/  LDL.LU.64 R182, [R1+0x690] ;  /* 0x0006900001b67983 */ /* 0x001ea20000300a00 */
[----:B------:R-:W-:Y:S01]  /*63020*/  ISETP.LT.AND P1, PT, R3, UR4, !P1 ;  /* 0x0000000403007c0c */ /* 0x000fe2000cf21270 */
[----:B------:R-:W-:Y:S01]  /*63030*/  VIADD R7, R0, 0x16f ;  /* 0x0000016f00077836 */ /* 0x000fe20000000000 */
[----:B------:R-:W-:Y:S01]  /*63040*/  PRMT R6, R237, 0x7771, RZ ;  /* 0x00007771ed067816 */ /* 0x000fe200000000ff */
[----:B------:R-:W-:Y:S01]  /*63050*/  ULDC UR4, c[0x0][0x22c] ;  /* 0x00008b0000047ab9 */ /* 0x000fe20000000800 */
[----:B------:R-:W-:Y:S01]  /*63060*/  ISETP.LT.AND P5, PT, R2, UR6, !P0 ;  /* 0x0000000602007c0c */ /* 0x000fe2000c7a1270 */
[----:B------:R-:W-:-:S02]  /*63070*/  ULDC UR6, c[0x0][0x228] ;  /* 0x00008a0000067ab9 */ /* 0x000fc40000000800 */
[----:B------:R-:W-:Y:S01]  /*63080*/  ISETP.LT.AND P0, PT, R3, UR6, !P0 ;  /* 0x0000000603007c0c */ /* 0x000fe2000c701270 */
[----:B------:R-:W-:Y:S01]  /*63090*/  ULDC UR6, c[0x0][0x228] ;  /* 0x00008a0000067ab9 */ /* 0x000fe20000000800 */
[----:B------:R-:W-:Y:S01]  /*630a0*/  ISETP.GE.AND P2, PT, R7, UR4, PT ;  /* 0x0000000407007c0c */ /* 0x000fe2000bf46270 */
[----:B------:R-:W-:Y:S02]  /*630b0*/  ULDC UR4, c[0x0][0x228] ;  /* 0x00008a0000047ab9 */ /* 0x000fe40000000800 */
[----:B------:R-:W-:Y:S01]  /*630c0*/  ISETP.LT.AND P6, PT, R2, UR4, !P3 ;  /* 0x0000000402007c0c */ /* 0x000fe2000dfc1270 */
[----:B------:R-:W-:Y:S01]  /*630d0*/  ULDC UR4, c[0x0][0x22c] ;  /* 0x00008b0000047ab9 */ /* 0x000fe20000000800 */
[----:B------:R-:W-:Y:S01]  /*630e0*/  ISETP.LT.AND P3, PT, R3, UR6, !P3 ;  /* 0x0000000603007c0c */ /* 0x000fe2000df61270 */
[----:B------:R-:W-:Y:S01]  /*630f0*/  ULDC UR6, c[0x0][0x228] ;  /* 0x00008a0000067ab9 */ /* 0x000fe20000000800 */
[C---:B------:R-:W-:Y:S01]  /*63100*/  PRMT R7, R237.reuse, 0x7772, RZ ;  /* 0x00007772ed077816 */ /* 0x040fe200000000ff */
[----:B----4-:R0:W-:Y:S04]  /*63110*/  @P1 STG.E.U8 desc[UR58][R184.64], R6 ;  /* 0x00000006b8001986 */ /* 0x0101e8000c10113a */
        /* <DEDUP_REMOVED lines=9> */
[----:B------:R-:W-:Y:S04]  /*631b0*/  @P6 STG.E.U8 desc[UR58][R190.64], R7 ;  /* 0x00000007be006986 */ /* 0x000fe8000c10113a */
[----:B--2---:R0:W-:Y:S04]  /*631c0*/  @P3 STG.E.U8 desc[UR58][R182.64], R6 ;  /* 0x00000006b6003986 */ /* 0x0041e8000c10113a */
[----:B0-----:R-:W2:Y:S01]  /*631d0*/  LDL.LU.64 R182, [R1+0x670] ;  /* 0x0006700001b67983 */ /* 0x001ea20000300a00 */
[----:B------:R-:W-:Y:S01]  /*631e0*/  ISETP.GE.AND P1, PT, R178, UR4, PT ;  /* 0x00000004b2007c0c */ /* 0x000fe2000bf26270 */
[----:B------:R-:W-:-:S02]  /*631f0*/  ULDC UR4, c[0x0][0x228] ;  /* 0x00008a0000047ab9 */ /* 0x000fc40000000800 */
[----:B------:R-:W-:Y:S01]  /*63200*/  ISETP.LT.AND P5, PT, R2, UR4, !P2 ;  /* 0x0000000402007c0c */ /* 0x000fe2000d7a1270 */
[----:B------:R-:W-:Y:S01]  /*63210*/  VIADD R6, R0, 0x171 ;  /* 0x0000017100067836 */ /* 0x000fe20000000000 */
[----:B------:R-:W-:Y:S01]  /*63220*/  ULDC UR4, c[0x0][0x22c] ;  /* 0x00008b0000047ab9 */ /* 0x000fe20000000800 */
[----:B------:R-:W-:Y:S01]  /*63230*/  PRMT R7, R187, 0x7772, RZ ;  /* 0x00007772bb077816 */ /* 0x000fe200000000ff */
[----:B------:R-:W2:Y:S01]  /*63240*/  LDL.LU R237, [R1+0x24] ;  /* 0x0000240001ed7983 */ /* 0x000ea20000300800 */
[----:B------:R-:W-:Y:S01]  /*63250*/  ISETP.LT.AND P2, PT, R3, UR6, !P2 ;  /* 0x0000000603007c0c */ /* 0x000fe2000d741270 */
[----:B------:R-:W-:Y:S01]  /*63260*/  ULDC UR6, c[0x0][0x228] ;  /* 0x00008a0000067ab9 */ /* 0x000fe20000000800 */
[----:B------:R-:W-:Y:S01]  /*63270*/  ISETP.GE.AND P0, PT, R6, UR4, PT ;  /* 0x0000000406007c0c */ /* 0x000fe2000bf06270 */
[----:B------:R-:W-:Y:S01]  /*63280*/  VIADD R6, R0, 0x172 ;  /* 0x0000017200067836 */ /* 0x000fe20000000000 */
[----:B------:R-:W-:Y:S01]  /*63290*/  ISETP.LT.AND P6, PT, R2, UR8, !P1 ;  /* 0x0000000802007c0c */ /* 0x000fe2000cfc1270 */
[----:B------:R-:W-:Y:S01]  /*632a0*/  ULDC UR4, c[0x0][0x22c] ;  /* 0x00008b0000047ab9 */ /* 0x000fe20000000800 */
[----:B------:R-:W-:Y:S01]  /*632b0*/  VIADD R178, R0, 0x174 ;  /* 0x0000017400b27836 */ /* 0x000fe20000000000 */
[----:B------:R-:W-:Y:S01]  /*632c0*/  ULDC UR8, c[0x0][0x228] ;  /* 0x00008a0000087ab9 */ /* 0x000fe20000000800 */
[----:B------:R-:W-:Y:S01]  /*632d0*/  ISETP.GE.AND P3, PT, R6, UR4, PT ;  /* 0x0000000406007c0c */ /* 0x000fe2000bf66270 */
[----:B------:R-:W-:-:S02]  /*632e0*/  ULDC UR4, c[0x0][0x228] ;  /* 0x00008a0000047ab9 */ /* 0x000fc40000000800 */
[----:B------:R-:W-:Y:S01]  /*632f0*/  ISETP.LT.AND P1, PT, R3, UR4, !P1 ;  /* 0x0000000403007c0c */ /* 0x000fe2000cf21270 */
[----:B------:R-:W-:Y:S01]  /*63300*/  ULDC UR4, c[0x0][0x22c] ;  /* 0x00008b0000047ab9 */ /* 0x000fe20000000800 */
[----:B----4-:R0:W-:Y:S01]  /*63310*/  @P5 STG.E.U8 desc[UR58][R184.64], R7 ;  /* 0x00000007b8005986 */ /* 0x0101e2000c10113a */
[----:B------:R-:W-:-:S03]  /*63320*/  PRMT R6, R186, 0x7770, RZ ;  /* 0x00007770ba067816 */ /* 0x000fc600000000ff */
        /* <DEDUP_REMOVED lines=44> */
[----:B------:R-:W2:Y:S01]  /*635f0*/  LDL.LU.64 R192, [R1+0x620] ;  /* 0x0006200001c07983 */ /* 0x000ea20000300a00 */
[----:B------:R-:W-:Y:S01]  /*63600*/  ISETP.GE.AND P0, PT, R6, UR4, PT ;  /* 0x0000000406007c0c */ /* 0x000fe2000bf06270 */
[C---:B------:R-:W-:Y:S01]  /*63610*/  VIADD R6, R0.reuse, 0x176 ;  /* 0x0000017600067836 */ /* 0x040fe20000000000 */
[----:B------:R-:W-:Y:S01]  /*63620*/  ULDC UR4, c[0x0][0x22c] ;  /* 0x00008b0000047ab9 */ /* 0x000fe20000000800 */
[----:B------:R-:W-:Y:S01]  /*63630*/  PRMT R7, R237, 0x7773, RZ ;  /* 0x00007773ed077816 */ /* 0x000fe200000000ff */
[----:B------:R-:W2:Y:S01]  /*63640*/  LDL.LU R186, [R1+0x2c] ;  /* 0x00002c0001ba7983 */ /* 0x000ea20000300800 */
        /* <DEDUP_REMOVED lines=46> */
[----:B0-----:R-:W-:Y:S01]  /*63930*/  VIADD R6, R0, 0x179 ;  /* 0x0000017900067836 */ /* 0x001fe20000000000 */
[----:B------:R-:W4:Y:S04]  /*63940*/  LDL.LU.64 R184, [R1+0x5f0] ;  /* 0x0005f00001b87983 */ /* 0x000f280000300a00 */
[----:B------:R-:W-:Y:S01]  /*63950*/  ISETP.GE.AND P0, PT, R6, UR4, PT ;  /* 0x0000000406007c0c */ /* 0x000fe2000bf06270 */
[----:B------:R-:W-:Y:S01]  /*63960*/  VIADD R6, R0, 0x17a ;  /* 0x0000017a00067836 */ /* 0x000fe20000000000 */
[----:B------:R-:W-:Y:S01]  /*63970*/  ULDC UR4, c[0x0][0x22c] ;  /* 0x00008b0000047ab9 */ /* 0x000fe20000000800 */
[----:B------:R-:W4:Y:S03]  /*63980*/  LDL.LU R187, [R1+0x14] ;  /* 0x0000140001bb7983 */ /* 0x000f260000300800 */
        /* <DEDUP_REMOVED lines=11> */
[C---:B------:R-:W-:Y:S01]  /*63a40*/  ISETP.LT.AND P1, PT, R3.reuse, UR4, !P1 ;  /* 0x0000000403007c0c */ /* 0x040fe2000cf21270 */
[----:B------:R-:W-:Y:S01]  /*63a50*/  VIADD R7, R0, 0x17b ;  /* 0x0000017b00077836 */ /* 0x000fe20000000000 */
[C---:B------:R-:W-:Y:S01]  /*63a60*/  ISETP.LT.AND P5, PT, R2.reuse, UR6, !P0 ;  /* 0x0000000602007c0c */ /* 0x040fe2000c7a1270 */
[----:B------:R-:W-:Y:S01]  /*63a70*/  ULDC UR6, c[0x0][0x228] ;  /* 0x00008a0000067ab9 */ /* 0x000fe20000000800 */
[----:B------:R-:W-:Y:S01]  /*63a80*/  ULDC UR4, c[0x0][0x22c] ;  /* 0x00008b0000047ab9 */ /* 0x000fe20000000800 */
[----:B------:R-:W-:Y:S01]  /*63a90*/  ISETP.LT.AND P0, PT, R3, UR6, !P0 ;  /* 0x0000000603007c0c */ /* 0x000fe2000c701270 */
[----:B------:R-:W2:Y:S01]  /*63aa0*/  LDL.LU.64 R188, [R1+0x5c8] ;  /* 0x0005c80001bc7983 */ /* 0x000ea20000300a00 */
[----:B------:R-:W-:Y:S01]  /*63ab0*/  PRMT R6, R237, 0x7771, RZ ;  /* 0x00007771ed067816 */ /* 0x000fe200000000ff */
[----:B------:R-:W-:Y:S01]  /*63ac0*/  ULDC UR6, c[0x0][0x228] ;  /* 0x00008a0000067ab9 */ /* 0x000fe20000000800 */
[----:B------:R-:W-:Y:S01]  /*63ad0*/  ISETP.GE.AND P2, PT, R7, UR4, PT ;  /* 0x0000000407007c0c */ /* 0x000fe2000bf46270 */
[----:B------:R-:W-:Y:S01]  /*63ae0*/  ULDC UR4, c[0x0][0x228] ;  /* 0x00008a0000047ab9 */ /* 0x000fe20000000800 */
[----:B------:R-:W2:Y:S01]  /*63af0*/  LDL.LU R186, [R1+0x18] ;  /* 0x0000180001ba7983 */ /* 0x000ea20000300800 */
[----:B------:R-:W-:Y:S01]  /*63b00*/  ISETP.LT.AND P6, PT, R2, UR4, !P3 ;  /* 0x0000000402007c0c */ /* 0x000fe2000dfc1270 */
[----:B------:R-:W-:Y:S01]  /*63b10*/  ULDC UR4, c[0x0][0x22c] ;  /* 0x00008b0000047ab9 */ /* 0x000fe20000000800 */
[----:B------:R-:W-:Y:S01]  /*63b20*/  ISETP.LT.AND P3, PT, R3, UR6, !P3 ;  /* 0x0000000603007c0c */ /* 0x000fe2000df61270 */
[----:B------:R-:W-:Y:S01]  /*63b30*/  ULDC UR6, c[0x0][0x228] ;  /* 0x00008a0000067ab9 */ /* 0x000fe20000000800 */
[C---:B------:R-:W-:Y:S01]  /*63b40*/  PRMT R7, R237.reuse, 0x7772, RZ ;  /* 0x00007772ed077816 */ /* 0x040fe200000000ff */
[----:B----4-:R0:W-:Y:S02]  /*63b50*/  @P1 STG.E.U8 desc[UR58][R184.64], R6 ;  /* 0x00000006b8001986 */ /* 0x0101e4000c10113a */
[----:B0-----:R-:W-:-:S02]  /*63b60*/  PRMT R6, R237, 0x7773, RZ ;  /* 0x00007773ed067816 */ /* 0x001fc400000000ff */
[----:B------:R-:W4:Y:S04]  /*63b70*/  LDL.LU.64 R184, [R1+0x5c0] ;  /* 0x0005c00001b87983 */ /* 0x000f280000300a00 */
[----:B---3--:R0:W-:Y:S04]  /*63b80*/  @P5 STG.E.U8 desc[UR58][R180.64], R7 ;  /* 0x00000007b4005986 */ /* 0x0081e8000c10113a */
[----:B------:R1:W-:Y:S01]  /*63b90*/  @P0 STG.E.U8 desc[UR58][R192.64], R6 ;  /* 0x00000006c0000986 */ /* 0x0003e2000c10113a */
[----:B0-----:R-:W-:-:S03]  /*63ba0*/  PRMT R7, R187, 0x7770, RZ ;  /* 0x00007770bb077816 */ /* 0x001fc600000000ff */
[----:B------:R-:W3:Y:S01]  /*63bb0*/  LDL.LU.64 R180, [R1+0x5b8] ;  /* 0x0005b80001b47983 */ /* 0x000ee20000300a00 */
[----:B-1----:R-:W-:-:S03]  /*63bc0*/  PRMT R6, R187, 0x7771, RZ ;  /* 0x00007771bb067816 */ /* 0x002fc600000000ff */
[----:B------:R-:W-:Y:S04]  /*63bd0*/  @P6 STG.E.U8 desc[UR58][R190.64], R7 ;  /* 0x00000007be006986 */ /* 0x000fe8000c10113a */
[----:B--2---:R0:W-:Y:S04]  /*63be0*/  @P3 STG.E.U8 desc[UR58][R182.64], R6 ;  /* 0x00000006b6003986 */ /* 0x0041e8000c10113a */
[----:B0-----:R-:W2:Y:S04]  /*63bf0*/  LDL.LU.64 R182, [R1+0x5b0] ;  /* 0x0005b00001b67983 */ /* 0x001ea80000300a00 */
[----:B------:R-:W2:Y:S01]  /*63c00*/  LDL.LU.64 R192, [R1+0x5a8] ;  /* 0x0005a80001c07983 */ /* 0x000ea20000300a00 */
[----:B------:R-:W-:Y:S01]  /*63c10*/  ISETP.GE.AND P1, PT, R178, UR4, PT ;  /* 0x00000004b2007c0c */ /* 0x000fe2000bf26270 */
[----:B------:R-:W-:-:S02]  /*63c20*/  ULDC UR4, c[0x0][0x228] ;  /* 0x00008a0000047ab9 */ /* 0x000fc40000000800 */
[----:B------:R-:W-:Y:S01]  /*63c30*/  ISETP.LT.AND P5, PT, R2, UR4, !P2 ;  /* 0x0000000402007c0c */ /* 0x000fe2000d7a1270 */
[----:B------:R-:W-:Y:S01]  /*63c40*/  VIADD R6, R0, 0x17d ;  /* 0x0000017d00067836 */ /* 0x000fe20000000000 */
[----:B------:R-:W-:Y:S01]  /*63c50*/  ULDC UR4, c[0x0][0x22c] ;  /* 0x00008b0000047ab9 */ /* 0x000fe20000000800 */
[----:B------:R-:W-:Y:S01]  /*63c60*/  ISETP.LT.AND P2, PT, R3, UR6, !P2 ;  /* 0x0000000603007c0c */ /* 0x000fe2000d741270 */
[----:B------:R-:W-:Y:S01]  /*63c70*/  ULDC UR6, c[0x0][0x228] ;  /* 0x00008a0000067ab9 */ /* 0x000fe20000000800 */
[----:B------:R-:W-:Y:S01]  /*63c80*/  PRMT R7, R187, 0x7772, RZ ;  /* 0x00007772bb077816 */ /* 0x000fe200000000ff */
[----:B------:R-:W2:Y:S01]  /*63c90*/  LDL.LU.64 R190, [R1+0x5a0] ;  /* 0x0005a00001be7983 */ /* 0x000ea20000300a00 */
[----:B------:R-:W-:Y:S01]  /*63ca0*/  ISETP.GE.AND P0, PT, R6, UR4, PT ;  /* 0x0000000406007c0c */ /* 0x000fe2000bf06270 */
[----:B------:R-:W-:Y:S01]  /*63cb0*/  VIADD R6, R0, 0x17e ;  /* 0x0000017e00067836 */ /* 0x000fe20000000000 */
[----:B------:R-:W-:Y:S01]  /*63cc0*/  ISETP.LT.AND P6, PT, R2, UR8, !P1 ;  /* 0x0000000802007c0c */ /* 0x000fe2000cfc1270 */
[----:B------:R-:W-:Y:S01]  /*63cd0*/  ULDC UR4, c[0x0][0x22c] ;  /* 0x00008b0000047ab9 */ /* 0x000fe20000000800 */
[----:B------:R-:W2:Y:S01]  /*63ce0*/  LDL.LU R237, [R1+0x1c] ;  /* 0x00001c0001ed7983 */ /* 0x000ea20000300800 */
[----:B------:R-:W-:Y:S01]  /*63cf0*/  VIADD R178, R0, 0x180 ;  /* 0x0000018000b27836 */ /* 0x000fe20000000000 */
[----:B------:R-:W-:Y:S01]  /*63d00*/  ISETP.GE.AND P3, PT, R6, UR4, PT ;  /* 0x0000000406007c0c */ /* 0x000fe2000bf66270 */
[----:B------:R-:W-:Y:S01]  /*63d10*/  ULDC UR4, c[0x0][0x228] ;  /* 0x00008a0000047ab9 */ /* 0x000fe20000000800 */
[----:B------:R0:W-:Y:S01]  /*63d20*/  @P5 STG.E.U8 desc[UR58][R188.64], R7 ;  /* 0x00000007bc005986 */ /* 0x0001e2000c10113a */
[----:B------:R-:W-:Y:S01]  /*63d30*/  ISETP.LT.AND P1, PT, R3, UR4, !P1 ;  /* 0x0000000403007c0c */ /* 0x000fe2000cf21270 */
[----:B------:R-:W-:Y:S01]  /*63d40*/  ULDC UR4, c[0x0][0x22c] ;  /* 0x00008b0000047ab9 */ /* 0x000fe20000000800 */
[----:B------:R-:W-:Y:S01]  /*63d50*/  PRMT R6, R186, 0x7770, RZ ;  /* 0x00007770ba067816 */ /* 0x000fe200000000ff */
[----:B------:R-:W-:Y:S01]  /*63d60*/  ULDC UR8, c[0x0][0x228] ;  /* 0x00008a0000087ab9 */ /* 0x000fe20000000800 */
[----:B------:R-:W-:Y:S01]  /*63d70*/  ISETP.LT.AND P5, PT, R2, UR6, !P0 ;  /* 0x0000000602007c0c */ /* 0x000fe2000c7a1270 */
[----:B------:R-:W-:Y:S01]  /*63d80*/  ULDC UR6, c[0x0][0x228] ;  /* 0x00008a0000067ab9 */ /* 0x000fe20000000800 */
[----:B0-----:R-:W-:-:S05]  /*63d90*/  PRMT R7, R187, 0x7773, RZ ;  /* 0x00007773bb077816 */ /* 0x001fca00000000ff */
[----:B----4-:R0:W-:Y:S02]  /*63da0*/  @P2 STG.E.U8 desc[UR58][R184.64], R7 ;  /* 0x00000007b8002986 */ /* 0x0101e4000c10113a */
[----:B0-----:R-:W-:-:S05]  /*63db0*/  VIADD R7, R0, 0x17f ;  /* 0x0000017f00077836 */ /* 0x001fca0000000000 */
[----:B------:R-:W-:Y:S01]  /*63dc0*/  ISETP.GE.AND P2, PT, R7, UR4, PT ;  /* 0x0000000407007c0c */ /* 0x000fe2000bf46270 */
[----:B------:R-:W-:Y:S01]  /*63dd0*/  ULDC UR4, c[0x0][0x228] ;  /* 0x00008a0000047ab9 */ /* 0x000fe20000000800 */
[----:B------:R-:W-:Y:S01]  /*63de0*/  PRMT R7, R186, 0x7772, RZ ;  /* 0x00007772ba077816 */ /* 0x000fe200000000ff */
[----:B---3--:R0:W-:Y:S01]  /*63df0*/  @P6 STG.E.U8 desc[UR58][R180.64], R6 ;  /* 0x00000006b4006986 */ /* 0x0081e2000c10113a */
[----:B------:R-:W-:Y:S01]  /*63e00*/  ISETP.LT.AND P6, PT, R2, UR4, !P3 ;  /* 0x0000000402007c0c */ /* 0x000fe2000dfc1270 */
[----:B------:R-:W-:Y:S01]  /*63e10*/  ULDC UR4, c[0x0][0x22c] ;  /* 0x00008b0000047ab9 */ /* 0x000fe20000000800 */
[----:B0-----:R-:W-:Y:S01]  /*63e20*/  PRMT R6, R186, 0x7771, RZ ;  /* 0x00007771ba067816 */ /* 0x001fe200000000ff */
[----:B------:R-:W3:Y:S04]  /*63e30*/  LDL.LU.64 R180, [R1+0x590] ;  /* 0x0005900001b47983 */ /* 0x000ee80000300a00 */
[----:B------:R-:W4:Y:S04]  /*63e40*/  LDL.LU.64 R184, [R1+0x588] ;  /* 0x0005880001b87983 */ /* 0x000f280000300a00 */
[----:B------:R-:W4:Y:S04]  /*63e50*/  LDL.LU.64 R188, [R1+0x580] ;  /* 0x0005800001bc7983 */ /* 0x000f280000300a00 */
[----:B--2---:R0:W-:Y:S01]  /*63e60*/  @P1 STG.E.U8 desc[UR58][R182.64], R6 ;  /* 0x00000006b6001986 */ /* 0x0041e2000c10113a */
[----:B------:R-:W-:Y:S01]  /*63e70*/  ISETP.GE.AND P1, PT, R178, UR4, PT ;  /* 0x00000004b2007c0c */ /* 0x000fe2000bf26270 */
[----:B------:R-:W-:-:S02]  /*63e80*/  ULDC UR4, c[0x0][0x228] ;  /* 0x00008a0000047ab9 */ /* 0x000fc40000000800 */
[----:B------:R1:W-:Y:S04]  /*63e90*/  @P5 STG.E.U8 desc[UR58][R192.64], R7 ;  /* 0x00000007c0005986 */ /* 0x0003e8000c10113a */
[----:B0-----:R-:W2:Y:S04]  /*63ea0*/  LDL.LU.64 R182, [R1+0x578] ;  /* 0x0005780001b67983 */ /* 0x001ea80000300a00 */
[----:B------:R-:W2:Y:S04]  /*63eb0*/  LDL.LU R187, [R1+0x70] ;  /* 0x0000700001bb7983 */ /* 0x000ea80000300800 */
[----:B-1----:R-:W2:Y:S04]  /*63ec0*/  LDL.LU.64 R192, [R1+0x14a8] ;  /* 0x0014a80001c07983 */ /* 0x002ea80000300a00 */
[----:B------:R-:W3:Y:S01]  /*63ed0*/  LDL.LU.64 R178, [R1+0x598] ;  /* 0x0005980001b27983 */ /* 0x000ee20000300a00 */
[----:B------:R-:W-:Y:S01]  /*63ee0*/  ISETP.LT.AND P0, PT, R3, UR6, !P0 ;  /* 0x0000000603007c0c */ /* 0x000fe2000c701270 */
[----:B------:R-:W-:-:S02]  /*63ef0*/  ULDC UR6, c[0x0][0x228] ;  /* 0x00008a0000067ab9 */ /* 0x000fc40000000800 */
[----:B------:R-:W-:Y:S01]  /*63f00*/  ISETP.LT.AND P3, PT, R3, UR6, !P3 ;  /* 0x0000000603007c0c */ /* 0x000fe2000df61270 */
[----:B------:R-:W-:Y:S01]  /*63f10*/  ULDC UR6, c[0x0][0x228] ;  /* 0x00008a0000067ab9 */ /* 0x000fe20000000800 */
[----:B------:R-:W-:Y:S02]  /*63f20*/  PRMT R6, R186, 0x7773, RZ ;  /* 0x00007773ba067816 */ /* 0x000fe400000000ff */
[----:B------:R-:W-:Y:S01]  /*63f30*/  ISETP.LT.AND P5, PT, R2, UR4, !P2 ;  /* 0x0000000402007c0c */ /* 0x000fe2000d7a1270 */
[----:B------:R-:W-:Y:S01]  /*63f40*/  ULDC UR4, c[0x0][0x22c] ;  /* 0x00008b0000047ab9 */ /* 0x000fe20000000800 */
[----:B------:R-:W-:-:S04]  /*63f50*/  PRMT R7, R237, 0x7770, RZ ;  /* 0x00007770ed077816 */ /* 0x000fc800000000ff */
[----:B------:R0:W-:Y:S02]  /*63f60*/  @P0 STG.E.U8 desc[UR58][R190.64], R6 ;  /* 0x00000006be000986 */ /* 0x0001e4000c10113a */
[C---:B0-----:R-:W-:Y:S02]  /*63f70*/  PRMT R6, R237.reuse, 0x7771, RZ ;  /* 0x00007771ed067816 */ /* 0x041fe400000000ff */
[----:B------:R-:W2:Y:S04]  /*63f80*/  LDL.LU.64 R190, [R1+0x14a0] ;  /* 0x0014a00001be7983 */ /* 0x000ea80000300a00 */
[----:B---3--:R0:W-:Y:S04]  /*63f90*/  @P6 STG.E.U8 desc[UR58][R178.64], R7 ;  /* 0x00000007b2006986 */ /* 0x0081e8000c10113a */
[----:B------:R1:W-:Y:S01]  /*63fa0*/  @P3 STG.E.U8 desc[UR58][R180.64], R6 ;  /* 0x00000006b4003986 */ /* 0x0003e2000c10113a */
[----:B0-----:R-:W-:-:S03]  /*63fb0*/  PRMT R7, R237, 0x7772, RZ ;  /* 0x00007772ed077816 */ /* 0x001fc600000000ff */
[----:B-1----:R-:W3:Y:S04]  /*63fc0*/  LDL.LU.64 R180, [R1+0x570] ;  /* 0x0005700001b47983 */ /* 0x002ee80000300a00 */
[----:B----4-:R0:W-:Y:S04]  /*63fd0*/  @P5 STG.E.U8 desc[UR58][R184.64], R7 ;  /* 0x00000007b8005986 */ /* 0x0101e8000c10113a */
[----:B0-----:R-:W4:Y:S01]  /*63fe0*/  LDL.LU.64 R184, [R1+0x568] ;  /* 0x0005680001b87983 */ /* 0x001f220000300a00 */
[----:B------:R-:W-:Y:S01]  /*63ff0*/  VIADD R6, R0, 0x181 ;  /* 0x0000018100067836 */ /* 0x000fe20000000000 */
[----:B------:R-:W-:Y:S01]  /*64000*/  ISETP.LT.AND P2, PT, R3, UR6, !P2 ;  /* 0x0000000603007c0c */ /* 0x000fe2000d741270 */
[----:B------:R-:W-:-:S03]  /*64010*/  ULDC UR6, c[0x0][0x228] ;  /* 0x00008a0000067ab9 */ /* 0x000fc60000000800 */
[----:B------:R-:W-:Y:S01]  /*64020*/  ISETP.GE.AND P0, PT, R6, UR4, PT ;  /* 0x0000000406007c0c */ /* 0x000fe2000bf06270 */
[----:B------:R-:W-:Y:S01]  /*64030*/  VIADD R6, R0, 0x182 ;  /* 0x0000018200067836 */ /* 0x000fe20000000000 */
[----:B------:R-:W-:Y:S01]  /*64040*/  ISETP.LT.AND P6, PT, R2, UR8, !P1 ;  /* 0x0000000802007c0c */ /* 0x000fe2000cfc1270 */
[----:B------:R-:W-:Y:S01]  /*64050*/  ULDC UR4, c[0x0][0x22c] ;  /* 0x00008b0000047ab9 */ /* 0x000fe20000000800 */
[----:B------:R-:W-:Y:S01]  /*64060*/  PRMT R7, R237, 0x7773, RZ ;  /* 0x00007773ed077816 */ /* 0x000fe200000000ff */
[----:B------:R-:W-:Y:S01]  /*64070*/  VIADD R178, R0, 0x184 ;  /* 0x0000018400b27836 */ /* 0x000fe20000000000 */
[----:B------:R-:W-:Y:S01]  /*64080*/  ISETP.GE.AND P3, PT, R6, UR4, PT ;  /* 0x0000000406007c0c */ /* 0x000fe2000bf66270 */
[----:B------:R-:W-:Y:S01]  /*64090*/  ULDC UR4, c[0x0][0x228] ;  /* 0x00008a0000047ab9 */ /* 0x000fe20000000800 */
[----:B------:R-:W-:Y:S01]  /*640a0*/  ISETP.LT.AND P5, PT, R2, UR6, !P0 ;  /* 0x0000000602007c0c */ /* 0x000fe2000c7a1270 */
[----:B------:R0:W-:Y:S01]  /*640b0*/  @P2 STG.E.U8 desc[UR58][R188.64], R7 ;  /* 0x00000007bc002986 */ /* 0x0001e2000c10113a */
[----:B------:R-:W-:Y:S01]  /*640c0*/  ISETP.LT.AND P1, PT, R3, UR4, !P1 ;  /* 0x0000000403007c0c */ /* 0x000fe2000cf21270 */
[----:B------:R-:W-:Y:S01]  /*640d0*/  ULDC UR4, c[0x0][0x22c] ;  /* 0x00008b0000047ab9 */ /* 0x000fe20000000800 */
[----:B--2---:R-:W-:Y:S01]  /*640e0*/  PRMT R6, R187, 0x7770, RZ ;  /* 0x00007770bb067816 */ /* 0x004fe200000000ff */
[----:B------:R-:W2:Y:S01]  /*640f0*/  LDL.LU.64 R236, [R1+0x560] ;  /* 0x0005600001ec7983 */ /* 0x000ea20000300a00 */
[----:B------:R-:W-:Y:S01]  /*64100*/  ULDC UR6, c[0x0][0x228] ;  /* 0x00008a0000067ab9 */ /* 0x000fe20000000800 */
[----:B------:R-:W-:-:S02]  /*64110*/  ULDC UR8, c[0x0][0x228] ;  /* 0x00008a0000087ab9 */ /* 0x000fc40000000800 */
[----:B------:R1:W-:Y:S01]  /*64120*/  @P6 STG.E.U8 desc[UR58][R182.64], R6 ;  /* 0x00000006b6006986 */ /* 0x0003e2000c10113a */
[----:B0-----:R-:W-:-:S03]  /*64130*/  VIADD R7, R0, 0x183 ;  /* 0x0000018300077836 */ /* 0x001fc60000000000 */
[----:B------:R-:W2:Y:S02]  /*64140*/  LDL.LU.64 R188, [R1+0x558] ;  /* 0x0005580001bc7983 */ /* 0x000ea40000300a00 */
[----:B------:R-:W-:Y:S01]  /*64150*/  ISETP.GE.AND P2, PT, R7, UR4, PT ;  /* 0x0000000407007c0c */ /* 0x000fe2000bf46270 */
[----:B------:R-:W-:Y:S01]  /*64160*/  ULDC UR4, c[0x0][0x228] ;  /* 0x00008a0000047ab9 */ /* 0x000fe20000000800 */
[C---:B-1----:R-:W-:Y:S01]  /*64170*/  PRMT R6, R187.reuse, 0x7771, RZ ;  /* 0x00007771bb067816 */ /* 0x042fe200000000ff */
[----:B------:R-:W2:Y:S01]  /*64180*/  LDL.LU.64 R182, [R1+0x550] ;  /* 0x0005500001b67983 */ /* 0x000ea20000300a00 */
[----:B------:R-:W-:Y:S02]  /*64190*/  PRMT R7, R187, 0x7772, RZ ;  /* 0x00007772bb077816 */ /* 0x000fe400000000ff */
[----:B------:R-:W-:Y:S01]  /*641a0*/  ISETP.LT.AND P6, PT, R2, UR4, !P3 ;  /* 0x0000000402007c0c */ /* 0x000fe2000dfc1270 */
[----:B------:R-:W-:Y:S01]  /*641b0*/  ULDC UR4, c[0x0][0x22c] ;  /* 0x00008b0000047ab9 */ /* 0x000fe20000000800 */
[----:B---3--:R0:W-:Y:S01]  /*641c0*/  @P1 STG.E.U8 desc[UR58][R180.64], R6 ;  /* 0x00000006b4001986 */ /* 0x0081e2000c10113a */
[----:B------:R-:W-:Y:S01]  /*641d0*/  ISETP.GE.AND P1, PT, R178, UR4, PT ;  /* 0x00000004b2007c0c */ /* 0x000fe2000bf26270 */
[----:B------:R-:W-:-:S02]  /*641e0*/  ULDC UR4, c[0x0][0x228] ;  /* 0x00008a0000047ab9 */ /* 0x000fc40000000800 */
[----:B0-----:R-:W3:Y:S01]  /*641f0*/  LDL.LU.64 R180, [R1+0x548] ;  /* 0x0005480001b47983 */ /* 0x001ee20000300a00 */
[----:B------:R-:W-:-:S03]  /*64200*/  PRMT R6, R187, 0x7773, RZ ;  /* 0x00007773bb067816 */ /* 0x000fc600000000ff */
[----:B------:R-:W3:Y:S04]  /*64210*/  LDL.LU R179, [R1+0x78] ;  /* 0x0000780001b37983 */ /* 0x000ee80000300800 */
[----:B----4-:R0:W-:Y:S04]  /*64220*/  @P5 STG.E.U8 desc[UR58][R184.64], R7 ;  /* 0x00000007b8005986 */ /* 0x0101e8000c10113a */
[----:B------:R-:W4:Y:S04]  /*64230*/  LDL.LU.64 R186, [R1+0x540] ;  /* 0x0005400001ba7983 */ /* 0x000f280000300a00 */
[----:B0-----:R-:W4:Y:S04]  /*64240*/  LDL.LU.64 R184, [R1+0x538] ;  /* 0x0005380001b87983 */ /* 0x001f280000300a00 */
[----:B------:R-:W3:Y:S01]  /*64250*/  LDL.LU R178, [R1+0x74] ;  /* 0x0000740001b27983 */ /* 0x000ee20000300800 */
[----:B------:R-:W-:Y:S01]  /*64260*/  ISETP.LT.AND P0, PT, R3, UR6, !P0 ;  /* 0x0000000603007c0c */ /* 0x000fe2000c701270 */
[----:B------:R-:W-:-:S02]  /*64270*/  ULDC UR6, c[0x0][0x228] ;  /* 0x00008a0000067ab9 */ /* 0x000fc40000000800 */
[----:B------:R-:W-:Y:S01]  /*64280*/  ISETP.LT.AND P3, PT, R3, UR6, !P3 ;  /* 0x0000000603007c0c */ /* 0x000fe2000df61270 */
[----:B------:R-:W-:-:S09]  /*64290*/  ULDC UR6, c[0x0][0x228] ;  /* 0x00008a0000067ab9 */ /* 0x000fd20000000800 */
[----:B--2---:R0:W-:Y:S01]  /*642a0*/  @P0 STG.E.U8 desc[UR58][R236.64], R6 ;  /* 0x00000006ec000986 */ /* 0x0041e2000c10113a */
[----:B------:R-:W-:Y:S01]  /*642b0*/  ISETP.LT.AND P5, PT, R2, UR4, !P2 ;  /* 0x0000000402007c0c */ /* 0x000fe2000d7a1270 */
[----:B------:R-:W-:Y:S01]  /*642c0*/  ULDC UR4, c[0x0][0x22c] ;  /* 0x00008b0000047ab9 */ /* 0x000fe20000000800 */
[----:B------:R-:W-:Y:S01]  /*642d0*/  ISETP.LT.AND P2, PT, R3, UR6, !P2 ;  /* 0x0000000603007c0c */ /* 0x000fe2000d741270 */
[----:B------:R-:W-:Y:S01]  /*642e0*/  ULDC UR6, c[0x0][0x228] ;  /* 0x00008a0000067ab9 */ /* 0x000fe20000000800 */
[C---:B---3--:R-:W-:Y:S02]  /*642f0*/  PRMT R7, R178.reuse, 0x7770, RZ ;  /* 0x00007770b2077816 */ /* 0x048fe400000000ff */
[----:B0-----:R-:W-:-:S03]  /*64300*/  PRMT R6, R178, 0x7771, RZ ;  /* 0x00007771b2067816 */ /* 0x001fc600000000ff */
[----:B------:R-:W-:Y:S04]  /*64310*/  @P6 STG.E.U8 desc[UR58][R188.64], R7 ;  /* 0x00000007bc006986 */ /* 0x000fe8000c10113a */
[----:B------:R0:W-:Y:S04]  /*64320*/  @P3 STG.E.U8 desc[UR58][R182.64], R6 ;  /* 0x00000006b6003986 */ /* 0x0001e8000c10113a */
[----:B0-----:R-:W2:Y:S01]  /*64330*/  LDL.LU.64 R182, [R1+0x530] ;  /* 0x0005300001b67983 */ /* 0x001ea20000300a00 */
[----:B------:R-:W-:Y:S01]  /*64340*/  VIADD R6, R0, 0x185 ;  /* 0x0000018500067836 */ /* 0x000fe20000000000 */
[----:B------:R-:W-:Y:S01]  /*64350*/  ISETP.LT.AND P6, PT, R2, UR8, !P1 ;  /* 0x0000000802007c0c */ /* 0x000fe2000cfc1270 */
[----:B------:R-:W-:Y:S01]  /*64360*/  ULDC UR8, c[0x0][0x228] ;  /* 0x00008a0000087ab9 */ /* 0x000fe20000000800 */
[----:B------:R-:W3:Y:S01]  /*64370*/  LDL.LU.64 R236, [R1+0x528] ;  /* 0x0005280001ec7983 */ /* 0x000ee20000300a00 */
[----:B------:R-:W-:-:S02]  /*64380*/  PRMT R7, R178, 0x7772, RZ ;  /* 0x00007772b2077816 */ /* 0x000fc400000000ff */
[----:B------:R-:W-:Y:S01]  /*64390*/  ISETP.GE.AND P0, PT, R6, UR4, PT ;  /* 0x0000000406007c0c */ /* 0x000fe2000bf06270 */
[----:B------:R-:W3:Y:S01]  /*643a0*/  LDL.LU.64 R188, [R1+0x520] ;  /* 0x0005200001bc7983 */ /* 0x000ee20000300a00 */
[----:B------:R-:W-:Y:S01]  /*643b0*/  VIADD R6, R0, 0x186 ;  /* 0x0000018600067836 */ /* 0x000fe20000000000 */
[----:B------:R-:W-:Y:S02]  /*643c0*/  ULDC UR4, c[0x0][0x22c] ;  /* 0x00008b0000047ab9 */ /* 0x000fe40000000800 */
[----:B------:R0:W-:Y:S02]  /*643d0*/  @P5 STG.E.U8 desc[UR58][R180.64], R7 ;  /* 0x00000007b4005986 */ /* 0x0001e4000c10113a */
[----:B------:R-:W-:Y:S01]  /*643e0*/  ISETP.GE.AND P3, PT, R6, UR4, PT ;  /* 0x0000000406007c0c */ /* 0x000fe2000bf66270 */
[----:B------:R-:W-:Y:S01]  /*643f0*/  ULDC UR4, c[0x0][0x228] ;  /* 0x00008a0000047ab9 */ /* 0x000fe20000000800 */
[----:B------:R-:W-:Y:S01]  /*64400*/  PRMT R6, R179, 0x7770, RZ ;  /* 0x00007770b3067816 */ /* 0x000fe200000000ff */
[----:B0-----:R-:W3:Y:S01]  /*64410*/  LDL.LU.64 R180, [R1+0x1498] ;  /* 0x0014980001b47983 */ /* 0x001ee20000300a00 */
[----:B------:R-:W-:-:S03]  /*64420*/  PRMT R7, R178, 0x7773, RZ ;  /* 0x00007773b2077816 */ /* 0x000fc600000000ff */
[----:B------:R-:W3:Y:S04]  /*64430*/  LDL.LU R250, [R1+0x7c] ;  /* 0x00007c0001fa7983 */ /* 0x000ee80000300800 */
[----:B----4-:R0:W-:Y:S04]  /*64440*/  @P2 STG.E.U8 desc[UR58][R186.64], R7 ;  /* 0x00000007ba002986 */ /* 0x0101e8000c10113a */
[----:B------:R1:W-:Y:S04]  /*64450*/  @P6 STG.E.U8 desc[UR58][R184.64], R6 ;  /* 0x00000006b8006986 */ /* 0x0003e8000c10113a */
[----:B0-----:R-:W4:Y:S04]  /*64460*/  LDL.LU.64 R186, [R1+0x518] ;  /* 0x0005180001ba7983 */ /* 0x001f280000300a00 */
[----:B-1----:R-:W4:Y:S01]  /*64470*/  LDL.LU.64 R184, [R1+0x510] ;  /* 0x0005100001b87983 */ /* 0x002f220000300a00 */
[----:B------:R-:W-:Y:S01]  /*64480*/  ISETP.LT.AND P1, PT, R3, UR4, !P1 ;  /* 0x0000000403007c0c */ /* 0x000fe2000cf21270 */
[----:B------:R-:W-:Y:S01]  /*64490*/  ULDC UR4, c[0x0][0x228] ;  /* 0x00008a0000047ab9 */ /* 0x000fe20000000800 */
[----:B------:R-:W-:-:S02]  /*644a0*/  PRMT R6, R179, 0x7771, RZ ;  /* 0x00007771b3067816 */ /* 0x000fc400000000ff */
[----:B------:R-:W-:Y:S01]  /*644b0*/  ISETP.LT.AND P5, PT, R2, UR4, !P0 ;  /* 0x0000000402007c0c */ /* 0x000fe2000c7a1270 */
[C---:B------:R-:W-:Y:S01]  /*644c0*/  VIADD R7, R0.reuse, 0x187 ;  /* 0x0000018700077836 */ /* 0x040fe20000000000 */
[----:B------:R-:W-:Y:S01]  /*644d0*/  ISETP.LT.AND P2, PT, R3, UR6, !P0 ;  /* 0x0000000603007c0c */ /* 0x000fe2000c741270 */
[----:B------:R-:W-:Y:S01]  /*644e0*/  ULDC UR4, c[0x0][0x22c] ;  /* 0x00008b0000047ab9 */ /* 0x000fe20000000800 */
[----:B------:R-:W-:Y:S01]  /*644f0*/  VIADD R178, R0, 0x188 ;  /* 0x0000018800b27836 */ /* 0x000fe20000000000 */
[----:B------:R-:W-:-:S04]  /*64500*/  ULDC UR6, c[0x0][0x228] ;  /* 0x00008a0000067ab9 */ /* 0x000fc80000000800 */
[----:B--2---:R0:W-:Y:S04]  /*64510*/  @P1 STG.E.U8 desc[UR58][R182.64], R6 ;  /* 0x00000006b6001986 */ /* 0x0041e8000c10113a */
[----:B0-----:R-:W2:Y:S01]  /*64520*/  LDL.LU.64 R182, [R1+0x500] ;  /* 0x0005000001b67983 */ /* 0x001ea20000300a00 */
[----:B------:R-:W-:Y:S01]  /*64530*/  ISETP.GE.AND P0, PT, R7, UR4, PT ;  /* 0x0000000407007c0c */ /* 0x000fe2000bf06270 */
[----:B------:R-:W-:Y:S01]  /*64540*/  ULDC UR4, c[0x0][0x22c] ;  /* 0x00008b0000047ab9 */ /* 0x000fe20000000800 */
[C---:B------:R-:W-:Y:S02]  /*64550*/  PRMT R7, R179.reuse, 0x7772, RZ ;  /* 0x00007772b3077816 */ /* 0x040fe400000000ff */
[----:B------:R-:W-:Y:S02]  /*64560*/  PRMT R6, R179, 0x7773, RZ ;  /* 0x00007773b3067816 */ /* 0x000fe400000000ff */
[----:B------:R-:W-:Y:S01]  /*64570*/  ISETP.GE.AND P1, PT, R178, UR4, PT ;  /* 0x00000004b2007c0c */ /* 0x000fe2000bf26270 */
[----:B------:R-:W-:Y:S01]  /*64580*/  ULDC UR4, c[0x0][0x228] ;  /* 0x00008a0000047ab9 */ /* 0x000fe20000000800 */
[C---:B------:R-:W-:Y:S01]  /*64590*/  ISETP.LT.AND P6, PT, R2.reuse, UR6, !P3 ;  /* 0x0000000602007c0c */ /* 0x040fe2000dfc1270 */
[----:B---3--:R0:W-:Y:S01]  /*645a0*/  @P5 STG.E.U8 desc[UR58][R236.64], R7 ;  /* 0x00000007ec005986 */ /* 0x0081e2000c10113a */
[----:B------:R-:W-:Y:S01]  /*645b0*/  ULDC UR6, c[0x0][0x228] ;  /* 0x00008a0000067ab9 */ /* 0x000fe20000000800 */
[C---:B------:R-:W-:Y:S01]  /*645c0*/  ISETP.LT.AND P3, PT, R3.reuse, UR4, !P3 ;  /* 0x0000000403007c0c */ /* 0x040fe2000df61270 */
[----:B------:R-:W-:Y:S01]  /*645d0*/  ULDC UR4, c[0x0][0x228] ;  /* 0x00008a0000047ab9 */ /* 0x000fe20000000800 */
[----:B------:R1:W-:Y:S01]  /*645e0*/  @P2 STG.E.U8 desc[UR58][R188.64], R6 ;  /* 0x00000006bc002986 */ /* 0x0003e2000c10113a */
[----:B------:R-:W-:Y:S01]  /*645f0*/  ISETP.LT.AND P2, PT, R2, UR6, !P0 ;  /* 0x0000000602007c0c */ /* 0x000fe2000c741270 */
[----:B------:R-:W-:Y:S01]  /*64600*/  ULDC UR6, c[0x0][0x228] ;  /* 0x00008a0000067ab9 */ /* 0x000fe20000000800 */
[----:B------:R-:W-:Y:S01]  /*64610*/  ISETP.LT.AND P5, PT, R3, UR4, !P0 ;  /* 0x0000000403007c0c */ /* 0x000fe2000c7a1270 */
[----:B------:R-:W-:Y:S01]  /*64620*/  ULDC UR4, c[0x0][0x22c] ;  /* 0x00008b0000047ab9 */ /* 0x000fe20000000800 */
[----:B0-----:R-:W-:Y:S01]  /*64630*/  VIADD R7, R0, 0x189 ;  /* 0x0000018900077836 */ /* 0x001fe20000000000 */
[C---:B------:R-:W-:Y:S01]  /*64640*/  PRMT R178, R250.reuse, 0x7771, RZ ;  /* 0x00007771fab27816 */ /* 0x040fe200000000ff */
[----:B------:R-:W3:Y:S01]  /*64650*/  LDL.LU.64 R236, [R1+0x4f8] ;  /* 0x0004f80001ec7983 */ /* 0x000ee20000300a00 */
[----:B-1----:R-:W-:-:S02]  /*64660*/  PRMT R6, R250, 0x7770, RZ ;  /* 0x00007770fa067816 */ /* 0x002fc400000000ff */
[----:B------:R-:W-:Y:S01]  /*64670*/  ISETP.GE.AND P0, PT, R7, UR4, PT ;  /* 0x0000000407007c0c */ /* 0x000fe2000bf06270 */
[----:B------:R-:W-:Y:S01]  /*64680*/  ULDC UR4, c[0x0][0x228] ;  /* 0x00008a0000047ab9 */ /* 0x000fe20000000800 */
[C---:B------:R-:W-:Y:S01]  /*64690*/  PRMT R7, R250.reuse, 0x7772, RZ ;  /* 0x00007772fa077816 */ /* 0x040fe200000000ff */
[----:B----4-:R0:W-:Y:S04]  /*646a0*/  @P6 STG.E.U8 desc[UR58][R186.64], R6 ;  /* 0x00000006ba006986 */ /* 0x0101e8000c10113a */
[----:B------:R-:W-:Y:S04]  /*646b0*/  @P3 STG.E.U8 desc[UR58][R184.64], R178 ;  /* 0x000000b2b8003986 */ /* 0x000fe8000c10113a */
[----:B------:R1:W-:Y:S04]  /*646c0*/  @P2 STG.E.U8 desc[UR58][R180.64], R7 ;  /* 0x00000007b4002986 */ /* 0x0003e8000c10113a */
[----:B0-----:R-:W4:Y:S04]  /*646d0*/  LDL.LU.64 R186, [R1+0x4f0] ;  /* 0x0004f00001ba7983 */ /* 0x001f280000300a00 */
[----:B------:R-:W4:Y:S04]  /*646e0*/  LDL.LU.64 R188, [R1+0x4e8] ;  /* 0x0004e80001bc7983 */ /* 0x000f280000300a00 */
[----:B-1----:R-:W3:Y:S01]  /*646f0*/  LDL.LU.64 R180, [R1+0x1490] ;  /* 0x0014900001b47983 */ /* 0x002ee20000300a00 */
[----:B------:R-:W-:-:S03]  /*64700*/  PRMT R6, R250, 0x7773, RZ ;  /* 0x00007773fa067816 */ /* 0x000fc600000000ff */
[----:B------:R-:W4:Y:S04]  /*64710*/  LDL.LU.64 R184, [R1+0x4e0] ;  /* 0x0004e00001b87983 */ /* 0x000f280000300a00 */
[----:B--2---:R0:W-:Y:S04]  /*64720*/  @P5 STG.E.U8 desc[UR58][R182.64], R6 ;  /* 0x00000006b6005986 */ /* 0x0041e8000c10113a */
[----:B0-----:R-:W2:Y:S01]  /*64730*/  LDL.LU.64 R182, [R1+0x4d8] ;  /* 0x0004d80001b67983 */ /* 0x001ea20000300a00 */
[----:B------:R-:W-:Y:S01]  /*64740*/  ISETP.LT.AND P3, PT, R2, UR4, !P1 ;  /* 0x0000000402007c0c */ /* 0x000fe2000cf61270 */
[----:B------:R-:W-:Y:S01]  /*64750*/  VIADD R6, R0, 0x18a ;  /* 0x0000018a00067836 */ /* 0x000fe20000000000 */
[----:B------:R-:W-:Y:S01]  /*64760*/  ULDC UR4, c[0x0][0x22c] ;  /* 0x00008b0000047ab9 */ /* 0x000fe20000000800 */
[----:B------:R-:W-:Y:S01]  /*64770*/  ISETP.LT.AND P2, PT, R3, UR6, !P1 ;  /* 0x0000000603007c0c */ /* 0x000fe2000cf41270 */
[----:B------:R-:W-:Y:S01]  /*64780*/  ULDC UR6, c[0x0][0x228] ;  /* 0x00008a0000067ab9 */ /* 0x000fe20000000800 */
[----:B------:R-:W-:Y:S01]  /*64790*/  ISETP.LT.AND P5, PT, R2, UR8, !P0 ;  /* 0x0000000802007c0c */ /* 0x000fe2000c7a1270 */
[----:B------:R-:W-:Y:S01]  /*647a0*/  VIADD R178, R0, 0x18d ;  /* 0x0000018d00b27836 */ /* 0x000fe20000000000 */
[----:B------:R-:W-:Y:S01]  /*647b0*/  ISETP.GE.AND P1, PT, R6, UR4, PT ;  /* 0x0000000406007c0c */ /* 0x000fe2000bf26270 */
[----:B------:R-:W-:Y:S01]  /*647c0*/  VIADD R6, R0, 0x18b ;  /* 0x0000018b00067836 */ /* 0x000fe20000000000 */
[----:B------:R-:W-:Y:S01]  /*647d0*/  ULDC UR4, c[0x0][0x22c] ;  /* 0x00008b0000047ab9 */ /* 0x000fe20000000800 */
[----:B------:R-:W-:Y:S01]  /*647e0*/  ULDC UR8, c[0x0][0x228] ;  /* 0x00008a0000087ab9 */ /* 0x000fe20000000800 */
[----:B---3--:R-:W-:-:S05]  /*647f0*/  PRMT R7, R180, 0x7770, RZ ;  /* 0x00007770b4077816 */ /* 0x008fca00000000ff */
[----:B------:R0:W-:Y:S01]  /*64800*/  @P3 STG.E.U8 desc[UR58][R236.64], R7 ;  /* 0x00000007ec003986 */ /* 0x0001e2000c10113a */
[----:B------:R-:W-:Y:S01]  /*64810*/  ISETP.GE.AND P3, PT, R6, UR4, PT ;  /* 0x0000000406007c0c */ /* 0x000fe2000bf66270 */
[----:B------:R-:W-:Y:S01]  /*64820*/  ULDC UR4, c[0x0][0x228] ;  /* 0x00008a0000047ab9 */ /* 0x000fe20000000800 */
[C---:B------:R-:W-:Y:S02]  /*64830*/  PRMT R6, R180.reuse, 0x7772, RZ ;  /* 0x00007772b4067816 */ /* 0x040fe400000000ff */
[----:B------:R-:W-:Y:S01]  /*64840*/  ISETP.LT.AND P0, PT, R3, UR4, !P0 ;  /* 0x0000000403007c0c */ /* 0x000fe2000c701270 */
[----:B------:R-:W-:Y:S01]  /*64850*/  ULDC UR4, c[0x0][0x22c] ;  /* 0x00008b0000047ab9 */ /* 0x000fe20000000800 */
[----:B0-----:R-:W-:-:S05]  /*64860*/  PRMT R7, R180, 0x7771, RZ ;  /* 0x00007771b4077816 */ /* 0x001fca00000000ff */
[----:B----4-:R0:W-:Y:S04]  /*64870*/  @P2 STG.E.U8 desc[UR58][R186.64], R7 ;  /* 0x00000007ba002986 */ /* 0x0101e8000c10113a */
[----:B------:R1:W-:Y:S01]  /*64880*/  @P5 STG.E.U8 desc[UR58][R188.64], R6 ;  /* 0x00000006bc005986 */ /* 0x0003e2000c10113a */
[----:B------:R-:W-:Y:S01]  /*64890*/  ISETP.LT.AND P5, PT, R2, UR6, !P1 ;  /* 0x0000000602007c0c */ /* 0x000fe2000cfa1270 */
[----:B------:R-:W-:Y:S01]  /*648a0*/  IMAD.MOV.U32 R237, RZ, RZ, R251 ;  /* 0x000000ffffed7224 */ /* 0x000fe200078e00fb */
[----:B------:R-:W-:Y:S01]  /*648b0*/  PRMT R180, R180, 0x7773, RZ ;  /* 0x00007773b4b47816 */ /* 0x000fe200000000ff */
[----:B------:R-:W-:Y:S01]  /*648c0*/  ULDC UR6, c[0x0][0x228] ;  /* 0x00008a0000067ab9 */ /* 0x000fe20000000800 */
[----:B0-----:R-:W-:Y:S01]  /*648d0*/  PRMT R7, R181, 0x7770, RZ ;  /* 0x00007770b5077816 */ /* 0x001fe200000000ff */
[----:B------:R-:W3:Y:S01]  /*648e0*/  LDL.LU.64 R186, [R1+0x4c0] ;  /* 0x0004c00001ba7983 */ /* 0x000ee20000300a00 */
[----:B-1----:R-:W-:-:S03]  /*648f0*/  VIADD R6, R0, 0x18c ;  /* 0x0000018c00067836 */ /* 0x002fc60000000000 */
[----:B------:R-:W4:Y:S02]  /*64900*/  LDL.LU.64 R250, [R1+0x4b8] ;  /* 0x0004b80001fa7983 */ /* 0x000f240000300a00 */
[----:B------:R-:W-:Y:S01]  /*64910*/  ISETP.GE.AND P2, PT, R6, UR4, PT ;  /* 0x0000000406007c0c */ /* 0x000fe2000bf46270 */
[----:B------:R-:W-:Y:S01]  /*64920*/  ULDC UR4, c[0x0][0x228] ;  /* 0x00008a0000047ab9 */ /* 0x000fe20000000800 */
[----:B------:R0:W-:Y:S01]  /*64930*/  @P0 STG.E.U8 desc[UR58][R184.64], R180 ;  /* 0x000000b4b8000986 */ /* 0x0001e2000c10113a */
[----:B------:R-:W-:Y:S01]  /*64940*/  ISETP.LT.AND P6, PT, R2, UR4, !P3 ;  /* 0x0000000402007c0c */ /* 0x000fe2000dfc1270 */
[----:B------:R-:W-:Y:S02]  /*64950*/  ULDC UR4, c[0x0][0x22c] ;  /* 0x00008b0000047ab9 */ /* 0x000fe40000000800 */
[----:B------:R-:W4:Y:S01]  /*64960*/  LDL.LU.64 R188, [R1+0x4b0] ;  /* 0x0004b00001bc7983 */ /* 0x000f220000300a00 */
[----:B------:R-:W-:Y:S01]  /*64970*/  ISETP.GE.AND P0, PT, R178, UR4, PT ;  /* 0x00000004b2007c0c */ /* 0x000fe2000bf06270 */
[----:B------:R-:W-:-:S02]  /*64980*/  ULDC UR4, c[0x0][0x228] ;  /* 0x00008a0000047ab9 */ /* 0x000fc40000000800 */
[----:B0-----:R-:W4:Y:S04]  /*64990*/  LDL.LU.64 R184, [R1+0x4a8] ;  /* 0x0004a80001b87983 */ /* 0x001f280000300a00 */
[----:B--2---:R0:W-:Y:S04]  /*649a0*/  @P5 STG.E.U8 desc[UR58][R182.64], R7 ;  /* 0x00000007b6005986 */ /* 0x0041e8000c10113a */
[----:B0-----:R-:W2:Y:S04]  /*649b0*/  LDL.LU.64 R182, [R1+0x1488] ;  /* 0x0014880001b67983 */ /* 0x001ea80000300a00 */
[----:B------:R-:W3:Y:S01]  /*649c0*/  LDL.LU.64 R178, [R1+0x4d0] ;  /* 0x0004d00001b27983 */ /* 0x000ee20000300a00 */
[----:B------:R-:W-:Y:S01]  /*649d0*/  ISETP.LT.AND P1, PT, R3, UR8, !P1 ;  /* 0x0000000803007c0c */ /* 0x000fe2000cf21270 */
[----:B------:R-:W-:Y:S01]  /*649e0*/  ULDC UR8, c[0x0][0x228] ;  /* 0x00008a0000087ab9 */ /* 0x000fe20000000800 */
[----:B------:R-:W-:-:S02]  /*649f0*/  PRMT R6, R181, 0x7771, RZ ;  /* 0x00007771b5067816 */ /* 0x000fc400000000ff */
[----:B------:R-:W-:Y:S01]  /*64a00*/  ISETP.LT.AND P3, PT, R3, UR6, !P3 ;  /* 0x0000000603007c0c */ /* 0x000fe2000df61270 */
[----:B------:R-:W-:-:S08]  /*64a10*/  ULDC UR6, c[0x0][0x228] ;  /* 0x00008a0000067ab9 */ /* 0x000fd00000000800 */
[----:B---3--:R0:W-:Y:S02]  /*64a20*/  @P1 STG.E.U8 desc[UR58][R178.64], R6 ;  /* 0x00000006b2001986 */ /* 0x0081e4000c10113a */
[----:B0-----:R-:W-:-:S05]  /*64a30*/  PRMT R6, R181, 0x7772, RZ ;  /* 0x00007772b5067816 */ /* 0x001fca00000000ff */
[----:B--2---:R0:W-:Y:S04]  /*64a40*/  @P6 STG.E.U8 desc[UR58][R182.64], R6 ;  /* 0x00000006b6006986 */ /* 0x0041e8000c10113a */
[----:B0-----:R-:W2:Y:S01]  /*64a50*/  LDL.LU.64 R182, [R1+0x1480] ;  /* 0x0014800001b67983 */ /* 0x001ea20000300a00 */
[----:B------:R-:W-:Y:S02]  /*64a60*/  PRMT R181, R181, 0x7773, RZ ;  /* 0x00007773b5b57816 */ /* 0x000fe400000000ff */
[----:B------:R-:W-:Y:S01]  /*64a70*/  ISETP.LT.AND P5, PT, R2, UR4, !P2 ;  /* 0x0000000402007c0c */ /* 0x000fe2000d7a1270 */
[----:B------:R-:W3:Y:S01]  /*64a80*/  LDL.LU.64 R178, [R1+0x4a0] ;  /* 0x0004a00001b27983 */ /* 0x000ee20000300a00 */
[----:B------:R-:W-:Y:S01]  /*64a90*/  VIADD R6, R0, 0x1f4 ;  /* 0x000001f400067836 */ /* 0x000fe20000000000 */
[----:B------:R-:W-:-:S02]  /*64aa0*/  ULDC UR4, c[0x0][0x228] ;  /* 0x00008a0000047ab9 */ /* 0x000fc40000000800 */
[----:B------:R0:W-:Y:S01]  /*64ab0*/  @P3 STG.E.U8 desc[UR58][R186.64], R181 ;  /* 0x000000b5ba003986 */ /* 0x0001e2000c10113a */
[----:B------:R-:W-:Y:S01]  /*64ac0*/  ISETP.LT.AND P2, PT, R3, UR4, !P2 ;  /* 0x0000000403007c0c */ /* 0x000fe2000d741270 */
[----:B------:R-:W-:Y:S01]  /*64ad0*/  ULDC UR4, c[0x0][0x22c] ;  /* 0x00008b0000047ab9 */ /* 0x000fe20000000800 */
[----:B------:R-:W-:Y:S01]  /*64ae0*/  ISETP.LT.AND P3, PT, R2, UR6, !P0 ;  /* 0x0000000602007c0c */ /* 0x000fe2000c761270 */
[----:B------:R-:W-:Y:S01]  /*64af0*/  ULDC UR6, c[0x0][0x228] ;  /* 0x00008a0000067ab9 */ /* 0x000fe20000000800 */
[----:B------:R-:W-:Y:S01]  /*64b00*/  ISETP.GE.AND P1, PT, R6, UR11, PT ;  /* 0x0000000b06007c0c */ /* 0x000fe2000bf26270 */
[----:B------:R-:W-:Y:S01]  /*64b10*/  VIADD R6, R0, 0x18e ;  /* 0x0000018e00067836 */ /* 0x000fe20000000000 */
[----:B0-----:R-:W3:Y:S04]  /*64b20*/  LDL.LU.64 R180, [R1+0x498] ;  /* 0x0004980001b47983 */ /* 0x001ee80000300a00 */
[----:B------:R-:W3:Y:S01]  /*64b30*/  LDL.LU.64 R186, [R1+0x490] ;  /* 0x0004900001ba7983 */ /* 0x000ee20000300a00 */
[----:B--2---:R-:W-:-:S05]  /*64b40*/  PRMT R7, R182, 0x7770, RZ ;  /* 0x00007770b6077816 */ /* 0x004fca00000000ff */
[----:B----4-:R0:W-:Y:S01]  /*64b50*/  @P5 STG.E.U8 desc[UR58][R250.64], R7 ;  /* 0x00000007fa005986 */ /* 0x0101e2000c10113a */
[----:B------:R-:W-:Y:S01]  /*64b60*/  ISETP.GE.AND P5, PT, R6, UR4, PT ;  /* 0x0000000406007c0c */ /* 0x000fe2000bfa6270 */
[----:B------:R-:W-:Y:S01]  /*64b70*/  ULDC UR4, c[0x0][0x228] ;  /* 0x00008a0000047ab9 */ /* 0x000fe20000000800 */
[C---:B------:R-:W-:Y:S02]  /*64b80*/  PRMT R6, R182.reuse, 0x7772, RZ ;  /* 0x00007772b6067816 */ /* 0x040fe400000000ff */
[----:B0-----:R-:W-:-:S05]  /*64b90*/  PRMT R7, R182, 0x7771, RZ ;  /* 0x00007771b6077816 */ /* 0x001fca00000000ff */
[----:B------:R0:W-:Y:S04]  /*64ba0*/  @P2 STG.E.U8 desc[UR58][R188.64], R7 ;  /* 0x00000007bc002986 */ /* 0x0001e8000c10113a */
[----:B------:R1:W-:Y:S04]  /*64bb0*/  @P3 STG.E.U8 desc[UR58][R184.64], R6 ;  /* 0x00000006b8003986 */ /* 0x0003e8000c10113a */
[----:B0-----:R-:W2:Y:S04]  /*64bc0*/  LDL.LU.64 R188, [R1+0x488] ;  /* 0x0004880001bc7983 */ /* 0x001ea80000300a00 */
[----:B-1----:R-:W4:Y:S01]  /*64bd0*/  LDL.LU.64 R184, [R1+0x480] ;  /* 0x0004800001b87983 */ /* 0x002f220000300a00 */
[C---:B------:R-:W-:Y:S01]  /*64be0*/  ISETP.LT.AND P0, PT, R3.reuse, UR4, !P0 ;  /* 0x0000000403007c0c */ /* 0x040fe2000c701270 */
[----:B------:R-:W-:Y:S01]  /*64bf0*/  ULDC UR4, c[0x0][0x228] ;  /* 0x00008a0000047ab9 */ /* 0x000fe20000000800 */
[----:B------:R-:W-:Y:S01]  /*64c00*/  VIADD R6, R0, 0x18f ;  /* 0x0000018f00067836 */ /* 0x000fe20000000000 */
[----:B------:R-:W-:Y:S01]  /*64c10*/  ISETP.LT.AND P3, PT, R2, UR4, !P5 ;  /* 0x0000000402007c0c */ /* 0x000fe2000ef61270 */
[----:B------:R-:W-:Y:S01]  /*64c20*/  ULDC UR4, c[0x0][0x22c] ;  /* 0x00008b0000047ab9 */ /* 0x000fe20000000800 */
[----:B------:R-:W-:Y:S01]  /*64c30*/  PRMT R182, R182, 0x7773, RZ ;  /* 0x00007773b6b67816 */ /* 0x000fe200000000ff */
[----:B------:R-:W4:Y:S01]  /*64c40*/  LDL.LU R251, [R1] ;  /* 0x0000000001fb7983 */ /* 0x000f220000300800 */
[----:B------:R-:W-:Y:S01]  /*64c50*/  ISETP.GE.AND P2, PT, R6, UR4, PT ;  /* 0x0000000406007c0c */ /* 0x000fe2000bf46270 */
[----:B------:R-:W-:Y:S01]  /*64c60*/  VIADD R6, R0, 0x190 ;  /* 0x0000019000067836 */ /* 0x000fe20000000000 */
[----:B------:R-:W-:Y:S01]  /*64c70*/  ISETP.LT.AND P5, PT, R3, UR6, !P5 ;  /* 0x0000000603007c0c */ /* 0x000fe2000efa1270 */
[----:B------:R-:W-:Y:S01]  /*64c80*/  ULDC UR4, c[0x0][0x22c] ;  /* 0x00008b0000047ab9 */ /* 0x000fe20000000800 */
[C---:B------:R-:W-:Y:S01]  /*64c90*/  PRMT R7, R183.reuse, 0x7770, RZ ;  /* 0x00007770b7077816 */ /* 0x040fe200000000ff */
[----:B------:R-:W-:Y:S01]  /*64ca0*/  ULDC UR6, c[0x0][0x228] ;  /* 0x00008a0000067ab9 */ /* 0x000fe20000000800 */
[----:B---3--:R0:W-:Y:S01]  /*64cb0*/  @P0 STG.E.U8 desc[UR58][R178.64], R182 ;  /* 0x000000b6b2000986 */ /* 0x0081e2000c10113a */
[----:B------:R-:W-:Y:S01]  /*64cc0*/  ISETP.GE.AND P0, PT, R6, UR4, PT ;  /* 0x0000000406007c0c */ /* 0x000fe2000bf06270 */
[----:B------:R-:W-:Y:S01]  /*64cd0*/  ULDC UR4, c[0x0][0x228] ;  /* 0x00008a0000047ab9 */ /* 0x000fe20000000800 */
[----:B------:R-:W-:Y:S01]  /*64ce0*/  PRMT R6, R183, 0x7771, RZ ;  /* 0x00007771b7067816 */ /* 0x000fe200000000ff */
[----:B------:R1:W-:Y:S01]  /*64cf0*/  @P3 STG.E.U8 desc[UR58][R180.64], R7 ;  /* 0x00000007b4003986 */ /* 0x0003e2000c10113a */
[----:B------:R-:W-:Y:S01]  /*64d00*/  ISETP.LT.AND P3, PT, R2, UR4, !P2 ;  /* 0x0000000402007c0c */ /* 0x000fe2000d761270 */
[----:B------:R-:W-:Y:S01]  /*64d10*/  ULDC UR4, c[0x0][0x22c] ;  /* 0x00008b0000047ab9 */ /* 0x000fe20000000800 */
[----:B------:R-:W-:Y:S01]  /*64d20*/  ISETP.LT.AND P2, PT, R3, UR6, !P2 ;  /* 0x0000000603007c0c */ /* 0x000fe2000d741270 */
[----:B------:R-:W-:Y:S01]  /*64d30*/  ULDC UR6, c[0x0][0x228] ;  /* 0x00008a0000067ab9 */ /* 0x000fe20000000800 */
[----:B0-----:R-:W3:Y:S04]  /*64d40*/  LDL.LU.64 R178, [R1+0x478] ;  /* 0x0004780001b27983 */ /* 0x001ee80000300a00 */
[----:B------:R0:W-:Y:S01]  /*64d50*/  @P5 STG.E.U8 desc[UR58][R186.64], R6 ;  /* 0x00000006ba005986 */ /* 0x0001e2000c10113a */
[----:B-1----:R-:W-:-:S02]  /*64d60*/  PRMT R7, R183, 0x7772, RZ ;  /* 0x00007772b7077816 */ /* 0x002fc400000000ff */
[----:B------:R-:W-:Y:S01]  /*64d70*/  PRMT R183, R183, 0x7773, RZ ;  /* 0x00007773b7b77816 */ /* 0x000fe200000000ff */
[----:B0-----:R-:W3:Y:S04]  /*64d80*/  LDL.LU.64 R186, [R1+0x470] ;  /* 0x0004700001ba7983 */ /* 0x001ee80000300a00 */
[----:B--2---:R0:W-:Y:S04]  /*64d90*/  @P3 STG.E.U8 desc[UR58][R188.64], R7 ;  /* 0x00000007bc003986 */ /* 0x0041e8000c10113a */
[----:B----4-:R1:W-:Y:S04]  /*64da0*/  @P2 STG.E.U8 desc[UR58][R184.64], R183 ;  /* 0x000000b7b8002986 */ /* 0x0103e8000c10113a */
[----:B0-----:R-:W2:Y:S04]  /*64db0*/  LDL.LU.64 R188, [R1+0x460] ;  /* 0x0004600001bc7983 */ /* 0x001ea80000300a00 */
[----:B------:R-:W4:Y:S04]  /*64dc0*/  LDL.LU.64 R180, [R1+0x458] ;  /* 0x0004580001b47983 */ /* 0x000f280000300a00 */
[----:B-1----:R-:W2:Y:S04]  /*64dd0*/  LDL.LU.64 R182, [R1+0x468] ;  /* 0x0004680001b67983 */ /* 0x002ea80000300a00 */
[----:B------:R-:W4:Y:S01]  /*64de0*/  LDL.LU.64 R184, [R1+0x450] ;  /* 0x0004500001b87983 */ /* 0x000f220000300a00 */
[----:B------:R-:W-:Y:S01]  /*64df0*/  VIADD R6, R0, 0x191 ;  /* 0x0000019100067836 */ /* 0x000fe20000000000 */
[----:B------:R-:W-:Y:S01]  /*64e00*/  ISETP.LT.AND P6, PT, R2, UR8, !P0 ;  /* 0x0000000802007c0c */ /* 0x000fe2000c7c1270 */
[----:B------:R-:W-:Y:S01]  /*64e10*/  VIADD R7, R0, 0x193 ;  /* 0x0000019300077836 */ /* 0x000fe20000000000 */
[----:B------:R-:W-:-:S02]  /*64e20*/  ULDC UR8, c[0x0][0x228] ;  /* 0x00008a0000087ab9 */ /* 0x000fc40000000800 */
[----:B------:R-:W-:Y:S01]  /*64e30*/  ISETP.GE.AND P5, PT, R6, UR4, PT ;  /* 0x0000000406007c0c */ /* 0x000fe2000bfa6270 */
[----:B------:R-:W-:Y:S01]  /*64e40*/  VIADD R6, R0, 0x192 ;  /* 0x0000019200067836 */ /* 0x000fe20000000000 */
[----:B------:R-:W-:-:S04]  /*64e50*/  ULDC UR4, c[0x0][0x22c] ;  /* 0x00008b0000047ab9 */ /* 0x000fc80000000800 */
[----:B------:R-:W-:Y:S01]  /*64e60*/  ISETP.GE.AND P3, PT, R6, UR4, PT ;  /* 0x0000000406007c0c */ /* 0x000fe2000bf66270 */
[----:B------:R-:W-:Y:S02]  /*64e70*/  ULDC UR4, c[0x0][0x228] ;  /* 0x00008a0000047ab9 */ /* 0x000fe40000000800 */
[----:B------:R-:W-:Y:S01]  /*64e80*/  ISETP.LT.AND P0, PT, R3, UR4, !P0 ;  /* 0x0000000403007c0c */ /* 0x000fe2000c701270 */
[----:B------:R-:W-:Y:S01]  /*64e90*/  ULDC UR4, c[0x0][0x22c] ;  /* 0x00008b0000047ab9 */ /* 0x000fe20000000800 */
[----:B------:R-:W-:-:S05]  /*64ea0*/  PRMT R6, R251, 0x7770, RZ ;  /* 0x00007770fb067816 */ /* 0x000fca00000000ff */
[----:B---3--:R0:W-:Y:S01]  /*64eb0*/  @P6 STG.E.U8 desc[UR58][R178.64], R6 ;  /* 0x00000006b2006986 */ /* 0x0081e2000c10113a */
[----:B------:R-:W-:Y:S01]  /*64ec0*/  ISETP.LT.AND P6, PT, R2, UR6, !P5 ;  /* 0x0000000602007c0c */ /* 0x000fe2000efc1270 */
[----:B------:R-:W-:Y:S01]  /*64ed0*/  ULDC UR6, c[0x0][0x228] ;  /* 0x00008a0000067ab9 */ /* 0x000fe20000000800 */
[----:B------:R-:W-:Y:S01]  /*64ee0*/  ISETP.GE.AND P2, PT, R7, UR4, PT ;  /* 0x0000000407007c0c */ /* 0x000fe2000bf46270 */
[----:B------:R-:W-:Y:S01]  /*64ef0*/  ULDC UR4, c[0x0][0x228] ;  /* 0x00008a0000047ab9 */ /* 0x000fe20000000800 */
[----:B0-----:R-:W-:-:S05]  /*64f00*/  PRMT R6, R251, 0x7771, RZ ;  /* 0x00007771fb067816 */ /* 0x001fca00000000ff */
[----:B------:R0:W-:Y:S01]  /*64f10*/  @P0 STG.E.U8 desc[UR58][R186.64], R6 ;  /* 0x00000006ba000986 */ /* 0x0001e2000c10113a */
[----:B------:R-:W-:Y:S01]  /*64f20*/  PRMT R7, R251, 0x7772, RZ ;  /* 0x00007772fb077816 */ /* 0x000fe200000000ff */
[----:B------:R-:W-:Y:S01]  /*64f30*/  VIADD R178, R0, 0x194 ;  /* 0x0000019400b27836 */ /* 0x000fe20000000000 */
[C---:B------:R-:W-:Y:S01]  /*64f40*/  ISETP.LT.AND P5, PT, R3.reuse, UR6, !P5 ;  /* 0x0000000603007c0c */ /* 0x040fe2000efa1270 */
[----:B------:R-:W-:Y:S01]  /*64f50*/  ULDC UR6, c[0x0][0x228] ;  /* 0x00008a0000067ab9 */ /* 0x000fe20000000800 */
[----:B------:R-:W-:Y:S01]  /*64f60*/  ISETP.LT.AND P0, PT, R2, UR4, !P3 ;  /* 0x0000000402007c0c */ /* 0x000fe2000df01270 */
[----:B------:R-:W-:Y:S01]  /*64f70*/  ULDC UR4, c[0x0][0x22c] ;  /* 0x00008b0000047ab9 */ /* 0x000fe20000000800 */
[----:B0-----:R-:W3:Y:S04]  /*64f80*/  LDL.LU.64 R186, [R1+0x448] ;  /* 0x0004480001ba7983 */ /* 0x001ee80000300a00 */
[----:B------:R-:W3:Y:S01]  /*64f90*/  LDL.LU R250, [R1+0x8] ;  /* 0x0000080001fa7983 */ /* 0x000ee20000300800 */
[----:B------:R-:W-:Y:S01]  /*64fa0*/  ISETP.LT.AND P3, PT, R3, UR6, !P3 ;  /* 0x0000000603007c0c */ /* 0x000fe2000df61270 */
[----:B------:R-:W-:Y:S01]  /*64fb0*/  ULDC UR6, c[0x0][0x228] ;  /* 0x00008a0000067ab9 */ /* 0x000fe20000000800 */
[----:B------:R-:W-:Y:S01]  /*64fc0*/  PRMT R6, R251, 0x7773, RZ ;  /* 0x00007773fb067816 */ /* 0x000fe200000000ff */
[----:B--2---:R0:W-:Y:S01]  /*64fd0*/  @P6 STG.E.U8 desc[UR58][R182.64], R7 ;  /* 0x00000007b6006986 */ /* 0x0041e2000c10113a */
[----:B------:R-:W-:Y:S01]  /*64fe0*/  ISETP.GE.AND P6, PT, R178, UR4, PT ;  /* 0x00000004b2007c0c */ /* 0x000fe2000bfc6270 */
[----:B------:R-:W-:-:S02]  /*64ff0*/  ULDC UR4, c[0x0][0x228] ;  /* 0x00008a0000047ab9 */ /* 0x000fc40000000800 */
[----:B0-----:R-:W2:Y:S04]  /*65000*/  LDL.LU.64 R182, [R1+0x438] ;  /* 0x0004380001b67983 */ /* 0x001ea80000300a00 */
[----:B------:R-:W2:Y:S01]  /*65010*/  LDL.LU.64 R178, [R1+0x440] ;  /* 0x0004400001b27983 */ /* 0x000ea20000300a00 */
[----:B------:R-:W-:-:S03]  /*65020*/  PRMT R7, R237, 0x7770, RZ ;  /* 0x00007770ed077816 */ /* 0x000fc600000000ff */
[----:B------:R0:W-:Y:S04]  /*65030*/  @P5 STG.E.U8 desc[UR58][R188.64], R6 ;  /* 0x00000006bc005986 */ /* 0x0001e8000c10113a */
[----:B----4-:R1:W-:Y:S01]  /*65040*/  @P0 STG.E.U8 desc[UR58][R180.64], R7 ;  /* 0x00000007b4000986 */ /* 0x0103e2000c10113a */
[----:B0-----:R-:W-:-:S03]  /*65050*/  PRMT R6, R237, 0x7771, RZ ;  /* 0x00007771ed067816 */ /* 0x001fc600000000ff */
[----:B------:R-:W4:Y:S04]  /*65060*/  LDL.LU.64 R188, [R1+0x1478] ;  /* 0x0014780001bc7983 */ /* 0x000f280000300a00 */
[----:B------:R0:W-:Y:S04]  /*65070*/  @P3 STG.E.U8 desc[UR58][R184.64], R6 ;  /* 0x00000006b8003986 */ /* 0x0001e8000c10113a */
[----:B-1----:R-:W4:Y:S04]  /*65080*/  LDL.LU.64 R180, [R1+0x430] ;  /* 0x0004300001b47983 */ /* 0x002f280000300a00 */
[----:B0-----:R-:W4:Y:S01]  /*65090*/  LDL.LU.64 R184, [R1+0x428] ;  /* 0x0004280001b87983 */ /* 0x001f220000300a00 */
[----:B------:R-:W-:Y:S01]  /*650a0*/  ISETP.LT.AND P0, PT, R2, UR4, !P2 ;  /* 0x0000000402007c0c */ /* 0x000fe2000d701270 */
[----:B------:R-:W-:Y:S01]  /*650b0*/  VIADD R6, R0, 0x195 ;  /* 0x0000019500067836 */ /* 0x000fe20000000000 */
[----:B------:R-:W-:Y:S01]  /*650c0*/  PRMT R7, R237, 0x7772, RZ ;  /* 0x00007772ed077816 */ /* 0x000fe200000000ff */
[----:B------:R-:W-:Y:S01]  /*650d0*/  ULDC UR4, c[0x0][0x22c] ;  /* 0x00008b0000047ab9 */ /* 0x000fe20000000800 */
[----:B------:R-:W-:Y:S01]  /*650e0*/  ISETP.LT.AND P2, PT, R3, UR6, !P2 ;  /* 0x0000000603007c0c */ /* 0x000fe2000d741270 */
[----:B------:R-:W-:Y:S01]  /*650f0*/  ULDC UR6, c[0x0][0x228] ;  /* 0x00008a0000067ab9 */ /* 0x000fe20000000800 */
[----:B------:R-:W-:Y:S01]  /*65100*/  ISETP.LT.AND P5, PT, R2, UR8, !P6 ;  /* 0x0000000802007c0c */ /* 0x000fe2000f7a1270 */
[----:B------:R-:W4:Y:S01]  /*65110*/  LDL.LU R251, [R1+0xc] ;  /* 0x00000c0001fb7983 */ /* 0x000f220000300800 */
[----:B------:R-:W-:Y:S01]  /*65120*/  ISETP.GE.AND P3, PT, R6, UR4, PT ;  /* 0x0000000406007c0c */ /* 0x000fe2000bf66270 */
[----:B------:R-:W-:Y:S01]  /*65130*/  VIADD R6, R0, 0x196 ;  /* 0x0000019600067836 */ /* 0x000fe20000000000 */
[----:B------:R-:W-:Y:S01]  /*65140*/  ULDC UR4, c[0x0][0x22c] ;  /* 0x00008b0000047ab9 */ /* 0x000fe20000000800 */
[----:B------:R-:W-:-:S02]  /*65150*/  ULDC UR8, c[0x0][0x228] ;  /* 0x00008a0000087ab9 */ /* 0x000fc40000000800 */
[----:B---3--:R0:W-:Y:S01]  /*65160*/  @P0 STG.E.U8 desc[UR58][R186.64], R7 ;  /* 0x00000007ba000986 */ /* 0x0081e2000c10113a */
[----:B------:R-:W-:Y:S01]  /*65170*/  ISETP.GE.AND P0, PT, R6, UR4, PT ;  /* 0x0000000406007c0c */ /* 0x000fe2000bf06270 */
[----:B------:R-:W-:Y:S01]  /*65180*/  ULDC UR4, c[0x0][0x228] ;  /* 0x00008a0000047ab9 */ /* 0x000fe20000000800 */
[----:B------:R-:W-:Y:S01]  /*65190*/  PRMT R6, R250, 0x7770, RZ ;  /* 0x00007770fa067816 */ /* 0x000fe200000000ff */
[----:B0-----:R-:W-:Y:S01]  /*651a0*/  IMAD.MOV.U32 R7, RZ, RZ, R237 ;  /* 0x000000ffff077224 */ /* 0x001fe200078e00ed */
[----:B------:R-:W-:Y:S01]  /*651b0*/  ISETP.LT.AND P6, PT, R3, UR4, !P6 ;  /* 0x0000000403007c0c */ /* 0x000fe2000f7c1270 */
[----:B------:R-:W-:Y:S01]  /*651c0*/  ULDC UR4, c[0x0][0x22c] ;  /* 0x00008b0000047ab9 */ /* 0x000fe20000000800 */
[----:B------:R-:W3:Y:S02]  /*651d0*/  LDL.LU.64 R236, [R1+0x420] ;  /* 0x0004200001ec7983 */ /* 0x000ee40000300a00 */
[----:B------:R-:W-:Y:S02]  /*651e0*/  PRMT R7, R7, 0x7773, RZ ;  /* 0x0000777307077816 */ /* 0x000fe400000000ff */
[----:B------:R-:W3:Y:S04]  /*651f0*/  LDL.LU.64 R186, [R1+0x418] ;  /* 0x0004180001ba7983 */ /* 0x000ee80000300a00 */
[----:B--2---:R0:W-:Y:S04]  /*65200*/  @P2 STG.E.U8 desc[UR58][R178.64], R7 ;  /* 0x00000007b2002986 */ /* 0x0041e8000c10113a */
[----:B------:R1:W-:Y:S01]  /*65210*/  @P5 STG.E.U8 desc[UR58][R182.64], R6 ;  /* 0x00000006b6005986 */ /* 0x0003e2000c10113a */
[----:B------:R-:W-:Y:S01]  /*65220*/  ISETP.LT.AND P5, PT, R2, UR6, !P3 ;  /* 0x0000000602007c0c */ /* 0x000fe2000dfa1270 */
[----:B------:R-:W-:Y:S01]  /*65230*/  ULDC UR6, c[0x0][0x228] ;  /* 0x00008a0000067ab9 */ /* 0x000fe20000000800 */
[----:B0-----:R-:W-:Y:S01]  /*65240*/  VIADD R7, R0, 0x197 ;  /* 0x0000019700077836 */ /* 0x001fe20000000000 */
[C---:B-1----:R-:W-:Y:S01]  /*65250*/  PRMT R6, R250.reuse, 0x7771, RZ ;  /* 0x00007771fa067816 */ /* 0x042fe200000000ff */
[----:B------:R-:W2:Y:S03]  /*65260*/  LDL.LU.64 R182, [R1+0x408] ;  /* 0x0004080001b67983 */ /* 0x000ea60000300a00 */
[----:B------:R-:W-:Y:S01]  /*65270*/  ISETP.GE.AND P2, PT, R7, UR4, PT ;  /* 0x0000000407007c0c */ /* 0x000fe2000bf46270 */
[----:B------:R-:W-:Y:S01]  /*65280*/  ULDC UR4, c[0x0][0x228] ;  /* 0x00008a0000047ab9 */ /* 0x000fe20000000800 */
[----:B------:R-:W-:Y:S01]  /*65290*/  PRMT R7, R250, 0x7772, RZ ;  /* 0x00007772fa077816 */ /* 0x000fe200000000ff */
[----:B----4-:R0:W-:Y:S04]  /*652a0*/  @P6 STG.E.U8 desc[UR58][R180.64], R6 ;  /* 0x00000006b4006986 */ /* 0x0101e8000c10113a */
[----:B------:R1:W-:Y:S04]  /*652b0*/  @P5 STG.E.U8 desc[UR58][R184.64], R7 ;  /* 0x00000007b8005986 */ /* 0x0003e8000c10113a */
[----:B0-----:R-:W4:Y:S04]  /*652c0*/  LDL.LU.64 R180, [R1+0x3f8] ;  /* 0x0003f80001b47983 */ /* 0x001f280000300a00 */
[----:B-1----:R-:W2:Y:S01]  /*652d0*/  LDL.LU.64 R184, [R1+0x1470] ;  /* 0x0014700001b87983 */ /* 0x002ea20000300a00 */
[C---:B------:R-:W-:Y:S01]  /*652e0*/  ISETP.LT.AND P3, PT, R3.reuse, UR6, !P3 ;  /* 0x0000000603007c0c */ /* 0x040fe2000df61270 */
[----:B------:R-:W-:Y:S01]  /*652f0*/  ULDC UR6, c[0x0][0x228] ;  /* 0x00008a0000067ab9 */ /* 0x000fe20000000800 */
[----:B------:R-:W-:Y:S01]  /*65300*/  ISETP.LT.AND P6, PT, R2, UR4, !P0 ;  /* 0x0000000402007c0c */ /* 0x000fe2000c7c1270 */
[----:B------:R-:W-:Y:S01]  /*65310*/  VIADD R178, R0, 0x198 ;  /* 0x0000019800b27836 */ /* 0x000fe20000000000 */
[----:B------:R-:W-:Y:S01]  /*65320*/  ISETP.LT.AND P0, PT, R3, UR6, !P0 ;  /* 0x0000000603007c0c */ /* 0x000fe2000c701270 */
[----:B------:R-:W-:Y:S01]  /*65330*/  ULDC UR4, c[0x0][0x22c] ;  /* 0x00008b0000047ab9 */ /* 0x000fe20000000800 */
[----:B------:R-:W-:Y:S01]  /*65340*/  PRMT R6, R250, 0x7773, RZ ;  /* 0x00007773fa067816 */ /* 0x000fe200000000ff */
[----:B------:R-:W-:Y:S01]  /*65350*/  ULDC UR6, c[0x0][0x228] ;  /* 0x00008a0000067ab9 */ /* 0x000fe20000000800 */
[----:B------:R-:W-:-:S02]  /*65360*/  PRMT R7, R251, 0x7770, RZ ;  /* 0x00007770fb077816 */ /* 0x000fc400000000ff */
[----:B------:R-:W-:Y:S01]  /*65370*/  ISETP.GE.AND P5, PT, R178, UR4, PT ;  /* 0x00000004b2007c0c */ /* 0x000fe2000bfa6270 */
[----:B------:R-:W-:Y:S01]  /*65380*/  ULDC UR4, c[0x0][0x228] ;  /* 0x00008a0000047ab9 */ /* 0x000fe20000000800 */
[----:B------:R-:W4:Y:S04]  /*65390*/  LDL.LU.64 R178, [R1+0x400] ;  /* 0x0004000001b27983 */ /* 0x000f280000300a00 */
[----:B---3--:R0:W-:Y:S04]  /*653a0*/  @P3 STG.E.U8 desc[UR58][R236.64], R6 ;  /* 0x00000006ec003986 */ /* 0x0081e8000c10113a */
[----:B------:R-:W-:Y:S01]  /*653b0*/  @P6 STG.E.U8 desc[UR58][R186.64], R7 ;  /* 0x00000007ba006986 */ /* 0x000fe2000c10113a */
[----:B0-----:R-:W-:-:S03]  /*653c0*/  PRMT R6, R251, 0x7771, RZ ;  /* 0x00007771fb067816 */ /* 0x001fc600000000ff */
[----:B------:R-:W3:Y:S04]  /*653d0*/  LDL.LU.64 R236, [R1+0x3f0] ;  /* 0x0003f00001ec7983 */ /* 0x000ee80000300a00 */
[----:B--2---:R0:W-:Y:S04]  /*653e0*/  @P0 STG.E.U8 desc[UR58][R184.64], R6 ;  /* 0x00000006b8000986 */ /* 0x0041e8000c10113a */
[----:B0-----:R-:W2:Y:S04]  /*653f0*/  LDL.LU.64 R184, [R1+0x1468] ;  /* 0x0014680001b87983 */ /* 0x001ea80000300a00 */
[----:B------:R-:W3:Y:S01]  /*65400*/  LDL.LU.64 R186, [R1+0x3e8] ;  /* 0x0003e80001ba7983 */ /* 0x000ee20000300a00 */
[----:B------:R-:W-:Y:S01]  /*65410*/  ISETP.LT.AND P3, PT, R2, UR4, !P2 ;  /* 0x0000000402007c0c */ /* 0x000fe2000d761270 */
[----:B------:R-:W-:Y:S01]  /*65420*/  VIADD R6, R0, 0x199 ;  /* 0x0000019900067836 */ /* 0x000fe20000000000 */
[----:B------:R-:W-:Y:S01]  /*65430*/  ULDC UR4, c[0x0][0x22c] ;  /* 0x00008b0000047ab9 */ /* 0x000fe20000000800 */
[----:B------:R-:W-:Y:S01]  /*65440*/  ISETP.LT.AND P2, PT, R3, UR6, !P2 ;  /* 0x0000000603007c0c */ /* 0x000fe2000d741270 */
[----:B------:R-:W-:Y:S01]  /*65450*/  ULDC UR6, c[0x0][0x228] ;  /* 0x00008a0000067ab9 */ /* 0x000fe20000000800 */
[----:B------:R-:W-:-:S02]  /*65460*/  PRMT R7, R251, 0x7772, RZ ;  /* 0x00007772fb077816 */ /* 0x000fc400000000ff */
[----:B------:R-:W-:Y:S01]  /*65470*/  ISETP.GE.AND P0, PT, R6, UR4, PT ;  /* 0x0000000406007c0c */ /* 0x000fe2000bf06270 */
[----:B------:R-:W-:Y:S01]  /*65480*/  VIADD R6, R0, 0x19a ;  /* 0x0000019a00067836 */ /* 0x000fe20000000000 */
[----:B------:R-:W-:Y:S01]  /*65490*/  ISETP.LT.AND P6, PT, R2, UR8, !P5 ;  /* 0x0000000802007c0c */ /* 0x000fe2000efc1270 */
[----:B------:R-:W-:Y:S01]  /*654a0*/  ULDC UR4, c[0x0][0x22c] ;  /* 0x00008b0000047ab9 */ /* 0x000fe20000000800 */
[----:B------:R-:W-:Y:S02]  /*654b0*/  ULDC UR8, c[0x0][0x228] ;  /* 0x00008a0000087ab9 */ /* 0x000fe40000000800 */
[----:B------:R0:W-:Y:S01]  /*654c0*/  @P3 STG.E.U8 desc[UR58][R182.64], R7 ;  /* 0x00000007b6003986 */ /* 0x0001e2000c10113a */
[----:B------:R-:W-:Y:S01]  /*654d0*/  ISETP.GE.AND P3, PT, R6, UR4, PT ;  /* 0x0000000406007c0c */ /* 0x000fe2000bf66270 */
[----:B------:R-:W-:Y:S02]  /*654e0*/  ULDC UR4, c[0x0][0x228] ;  /* 0x00008a0000047ab9 */ /* 0x000fe40000000800 */
[----:B------:R-:W-:Y:S01]  /*654f0*/  ISETP.LT.AND P5, PT, R3, UR4, !P5 ;  /* 0x0000000403007c0c */ /* 0x000fe2000efa1270 */
[----:B------:R-:W-:Y:S01]  /*65500*/  ULDC UR4, c[0x0][0x22c] ;  /* 0x00008b0000047ab9 */ /* 0x000fe20000000800 */
[----:B0-----:R-:W-:Y:S01]  /*65510*/  PRMT R7, R251, 0x7773, RZ ;  /* 0x00007773fb077816 */ /* 0x001fe200000000ff */
[----:B------:R-:W3:Y:S04]  /*65520*/  LDL.LU.64 R182, [R1+0x3e0] ;  /* 0x0003e00001b67983 */ /* 0x000ee80000300a00 */
[----:B----4-:R0:W-:Y:S04]  /*65530*/  @P2 STG.E.U8 desc[UR58][R178.64], R7 ;  /* 0x00000007b2002986 */ /* 0x0101e8000c10113a */
[----:B------:R-:W4:Y:S01]  /*65540*/  LDL.LU.64 R250, [R1+0x3d8] ;  /* 0x0003d80001fa7983 */ /* 0x000f220000300a00 */
[----:B--2---:R-:W-:-:S05]  /*65550*/  PRMT R6, R184, 0x7770, RZ ;  /* 0x00007770b8067816 */ /* 0x004fca00000000ff */
[----:B------:R1:W-:Y:S01]  /*65560*/  @P6 STG.E.U8 desc[UR58][R180.64], R6 ;  /* 0x00000006b4006986 */ /* 0x0003e2000c10113a */
[----:B------:R-:W-:Y:S01]  /*65570*/  ISETP.LT.AND P6, PT, R2, UR6, !P0 ;  /* 0x0000000602007c0c */ /* 0x000fe2000c7c1270 */
[----:B0-----:R-:W-:Y:S01]  /*65580*/  VIADD R7, R0, 0x19b ;  /* 0x0000019b00077836 */ /* 0x001fe20000000000 */
[----:B------:R-:W-:Y:S01]  /*65590*/  ULDC UR6, c[0x0][0x228] ;  /* 0x00008a0000067ab9 */ /* 0x000fe20000000800 */
[----:B-1----:R-:W-:-:S05]  /*655a0*/  PRMT R6, R184, 0x7771, RZ ;  /* 0x00007771b8067816 */ /* 0x002fca00000000ff */
[----:B---3--:R0:W-:Y:S02]  /*655b0*/  @P5 STG.E.U8 desc[UR58][R236.64], R6 ;  /* 0x00000006ec005986 */ /* 0x0081e4000c10113a */
[----:B0-----:R-:W-:Y:S02]  /*655c0*/  PRMT R6, R184, 0x7772, RZ ;  /* 0x00007772b8067816 */ /* 0x001fe400000000ff */
[----:B------:R-:W2:Y:S04]  /*655d0*/  LDL.LU.64 R236, [R1+0x3c8] ;  /* 0x0003c80001ec7983 */ /* 0x000ea80000300a00 */
[----:B------:R-:W3:Y:S04]  /*655e0*/  LDL.LU.64 R178, [R1+0x3c0] ;  /* 0x0003c00001b27983 */ /* 0x000ee80000300a00 */
[----:B------:R-:W3:Y:S04]  /*655f0*/  LDL.LU.64 R180, [R1+0x3b8] ;  /* 0x0003b80001b47983 */ /* 0x000ee80000300a00 */
[----:B------:R0:W-:Y:S04]  /*65600*/  @P6 STG.E.U8 desc[UR58][R186.64], R6 ;  /* 0x00000006ba006986 */ /* 0x0001e8000c10113a */
[----:B0-----:R-:W2:Y:S01]  /*65610*/  LDL.LU.64 R186, [R1+0x1460] ;  /* 0x0014600001ba7983 */ /* 0x001ea20000300a00 */
[----:B------:R-:W-:Y:S01]  /*65620*/  ISETP.GE.AND P2, PT, R7, UR4, PT ;  /* 0x0000000407007c0c */ /* 0x000fe2000bf46270 */
[----:B------:R-:W-:Y:S01]  /*65630*/  ULDC UR4, c[0x0][0x228] ;  /* 0x00008a0000047ab9 */ /* 0x000fe20000000800 */
        /* <DEDUP_REMOVED lines=8> */
[----:B------:R-:W-:Y:S01]  /*656c0*/  ISETP.GE.AND P6, PT, R7, UR4, PT ;  /* 0x0000000407007c0c */ /* 0x000fe2000bfc6270 */
[----:B------:R-:W-:Y:S01]  /*656d0*/  ULDC UR4, c[0x0][0x228] ;  /* 0x00008a0000047ab9 */ /* 0x000fe20000000800 */
[----:B------:R-:W-:-:S02]  /*656e0*/  PRMT R7, R185, 0x7770, RZ ;  /* 0x00007770b9077816 */ /* 0x000fc400000000ff */
[----:B------:R-:W-:Y:S01]  /*656f0*/  PRMT R6, R185, 0x7771, RZ ;  /* 0x00007771b9067816 */ /* 0x000fe200000000ff */
[----:B------:R-:W-:Y:S04]  /*65700*/  @P0 STG.E.U8 desc[UR58][R182.64], R184 ;  /* 0x000000b8b6000986 */ /* 0x000fe8000c10113a */
[----:B----4-:R0:W-:Y:S04]  /*65710*/  @P5 STG.E.U8 desc[UR58][R250.64], R7 ;  /* 0x00000007fa005986 */ /* 0x0101e8000c10113a */
[----:B0-----:R-:W4:Y:S01]  /*65720*/  LDL.LU.64 R250, [R1+0x3b0] ;  /* 0x0003b00001fa7983 */ /* 0x001f220000300a00 */
[----:B------:R-:W-:Y:S01]  /*65730*/  ISETP.LT.AND P0, PT, R2, UR4, !P2 ;  /* 0x0000000402007c0c */ /* 0x000fe2000d701270 */
[----:B------:R-:W-:Y:S01]  /*65740*/  ULDC UR4, c[0x0][0x22c] ;  /* 0x00008b0000047ab9 */ /* 0x000fe20000000800 */
[----:B------:R-:W-:Y:S01]  /*65750*/  ISETP.LT.AND P2, PT, R3, UR6, !P2 ;  /* 0x0000000603007c0c */ /* 0x000fe2000d741270 */
[----:B------:R-:W-:Y:S01]  /*65760*/  ULDC UR6, c[0x0][0x228] ;  /* 0x00008a0000067ab9 */ /* 0x000fe20000000800 */
[----:B--2---:R0:W-:Y:S04]  /*65770*/  @P3 STG.E.U8 desc[UR58][R186.64], R6 ;  /* 0x00000006ba003986 */ /* 0x0041e8000c10113a */
[----:B0-----:R-:W2:Y:S01]  /*65780*/  LDL.LU.64 R186, [R1+0x1458] ;  /* 0x0014580001ba7983 */ /* 0x001ea20000300a00 */
[----:B------:R-:W-:-:S02]  /*65790*/  PRMT R7, R185, 0x7772, RZ ;  /* 0x00007772b9077816 */ /* 0x000fc400000000ff */
[----:B------:R-:W-:Y:S01]  /*657a0*/  PRMT R185, R185, 0x7773, RZ ;  /* 0x00007773b9b97816 */ /* 0x000fe200000000ff */
[----:B------:R-:W4:Y:S04]  /*657b0*/  LDL.LU.64 R182, [R1+0x3a0] ;  /* 0x0003a00001b67983 */ /* 0x000f280000300a00 */
[----:B------:R0:W-:Y:S04]  /*657c0*/  @P0 STG.E.U8 desc[UR58][R236.64], R7 ;  /* 0x00000007ec000986 */ /* 0x0001e8000c10113a */
[----:B---3--:R1:W-:Y:S04]  /*657d0*/  @P2 STG.E.U8 desc[UR58][R178.64], R185 ;  /* 0x000000b9b2002986 */ /* 0x0083e8000c10113a */
[----:B0-----:R-:W3:Y:S04]  /*657e0*/  LDL.LU.64 R236, [R1+0x398] ;  /* 0x0003980001ec7983 */ /* 0x001ee80000300a00 */
[----:B-1----:R-:W3:Y:S01]  /*657f0*/  LDL.LU.64 R184, [R1+0x3a8] ;  /* 0x0003a80001b87983 */ /* 0x002ee20000300a00 */
        /* <DEDUP_REMOVED lines=11> */
[----:B--2---:R-:W-:-:S05]  /*658b0*/  PRMT R6, R186, 0x7770, RZ ;  /* 0x00007770ba067816 */ /* 0x004fca00000000ff */
[----:B------:R0:W-:Y:S02]  /*658c0*/  @P5 STG.E.U8 desc[UR58][R180.64], R6 ;  /* 0x00000006b4005986 */ /* 0x0001e4000c10113a */
[----:B0-----:R-:W-:-:S05]  /*658d0*/  PRMT R6, R186, 0x7771, RZ ;  /* 0x00007771ba067816 */ /* 0x001fca00000000ff */
[----:B----4-:R0:W-:Y:S04]  /*658e0*/  @P6 STG.E.U8 desc[UR58][R250.64], R6 ;  /* 0x00000006fa006986 */ /* 0x0101e8000c10113a */
[----:B0-----:R-:W2:Y:S01]  /*658f0*/  LDL.LU.64 R250, [R1+0x388] ;  /* 0x0003880001fa7983 */ /* 0x001ea20000300a00 */
[C---:B------:R-:W-:Y:S01]  /*65900*/  ISETP.LT.AND P5, PT, R2.reuse, UR6, !P3 ;  /* 0x0000000602007c0c */ /* 0x040fe2000dfa1270 */
[----:B------:R-:W-:Y:S01]  /*65910*/  ULDC UR6, c[0x0][0x228] ;  /* 0x00008a0000067ab9 */ /* 0x000fe20000000800 */
[----:B------:R-:W-:Y:S01]  /*65920*/  ISETP.GE.AND P2, PT, R7, UR4, PT ;  /* 0x0000000407007c0c */ /* 0x000fe2000bf46270 */
[----:B------:R-:W-:Y:S01]  /*65930*/  ULDC UR4, c[0x0][0x228] ;  /* 0x00008a0000047ab9 */ /* 0x000fe20000000800 */
[C---:B------:R-:W-:Y:S01]  /*65940*/  ISETP.LT.AND P3, PT, R3.reuse, UR6, !P3 ;  /* 0x0000000603007c0c */ /* 0x040fe2000df61270 */
[----:B------:R-:W-:Y:S01]  /*65950*/  ULDC UR6, c[0x0][0x228] ;  /* 0x00008a0000067ab9 */ /* 0x000fe20000000800 */
[----:B------:R-:W-:Y:S01]  /*65960*/  ISETP.LT.AND P6, PT, R2, UR4, !P0 ;  /* 0x0000000402007c0c */ /* 0x000fe2000c7c1270 */
[----:B------:R-:W-:Y:S01]  /*65970*/  VIADD R7, R0, 0x1a0 ;  /* 0x000001a000077836 */ /* 0x000fe20000000000 */
[C---:B------:R-:W-:Y:S01]  /*65980*/  PRMT R6, R186.reuse, 0x7772, RZ ;  /* 0x00007772ba067816 */ /* 0x040fe200000000ff */
[----:B------:R-:W-:Y:S01]  /*65990*/  ULDC UR4, c[0x0][0x22c] ;  /* 0x00008b0000047ab9 */ /* 0x000fe20000000800 */
[----:B------:R-:W-:Y:S01]  /*659a0*/  ISETP.LT.AND P0, PT, R3, UR6, !P0 ;  /* 0x0000000603007c0c */ /* 0x000fe2000c701270 */
[----:B------:R-:W4:Y:S01]  /*659b0*/  LDL.LU.64 R178, [R1+0x380] ;  /* 0x0003800001b27983 */ /* 0x000f220000300a00 */
[----:B------:R-:W-:Y:S01]  /*659c0*/  PRMT R186, R186, 0x7773, RZ ;  /* 0x00007773baba7816 */ /* 0x000fe200000000ff */
[----:B------:R-:W-:-:S02]  /*659d0*/  ULDC UR6, c[0x0][0x228] ;  /* 0x00008a0000067ab9 */ /* 0x000fc40000000800 */
[----:B---3--:R0:W-:Y:S01]  /*659e0*/  @P5 STG.E.U8 desc[UR58][R184.64], R6 ;  /* 0x00000006b8005986 */ /* 0x0081e2000c10113a */
[----:B------:R-:W-:Y:S01]  /*659f0*/  ISETP.GE.AND P5, PT, R7, UR4, PT ;  /* 0x0000000407007c0c */ /* 0x000fe2000bfa6270 */
[----:B------:R-:W-:Y:S01]  /*65a00*/  ULDC UR4, c[0x0][0x228] ;  /* 0x00008a0000047ab9 */ /* 0x000fe20000000800 */
[C---:B------:R-:W-:Y:S01]  /*65a10*/  PRMT R7, R187.reuse, 0x7770, RZ ;  /* 0x00007770bb077816 */ /* 0x040fe200000000ff */
[----:B------:R-:W-:Y:S04]  /*65a20*/  @P3 STG.E.U8 desc[UR58][R182.64], R186 ;  /* 0x000000bab6003986 */ /* 0x000fe8000c10113a */
[----:B------:R-:W3:Y:S01]  /*65a30*/  LDL.LU.64 R180, [R1+0x378] ;  /* 0x0003780001b47983 */ /* 0x000ee20000300a00 */
[----:B0-----:R-:W-:-:S03]  /*65a40*/  PRMT R6, R187, 0x7771, RZ ;  /* 0x00007771bb067816 */ /* 0x001fc600000000ff */
[----:B------:R0:W-:Y:S04]  /*65a50*/  @P6 STG.E.U8 desc[UR58][R236.64], R7 ;  /* 0x00000007ec006986 */ /* 0x0001e8000c10113a */
[----:B------:R1:W-:Y:S04]  /*65a60*/  @P0 STG.E.U8 desc[UR58][R188.64], R6 ;  /* 0x00000006bc000986 */ /* 0x0003e8000c10113a */
[----:B0-----:R-:W3:Y:S04]  /*65a70*/  LDL.LU.64 R236, [R1+0x370] ;  /* 0x0003700001ec7983 */ /* 0x001ee80000300a00 */
[----:B-1----:R-:W3:Y:S01]  /*65a80*/  LDL.LU.64 R188, [R1+0x1450] ;  /* 0x0014500001bc7983 */ /* 0x002ee20000300a00 */
[----:B------:R-:W-:-:S02]  /*65a90*/  ISETP.LT.AND P3, PT, R2, UR4, !P2 ;  /* 0x0000000402007c0c */ /* 0x000fc4000d761270 */
[----:B------:R-:W-:Y:S01]  /*65aa0*/  PRMT R7, R187, 0x7772, RZ ;  /* 0x00007772bb077816 */ /* 0x000fe200000000ff */
[----:B------:R-:W3:Y:S01]  /*65ab0*/  LDL.LU.64 R184, [R1+0x368] ;  /* 0x0003680001b87983 */ /* 0x000ee20000300a00 */
[----:B------:R-:W-:Y:S01]  /*65ac0*/  VIADD R6, R0, 0x1a1 ;  /* 0x000001a100067836 */ /* 0x000fe20000000000 */
[----:B------:R-:W-:Y:S02]  /*65ad0*/  ULDC UR4, c[0x0][0x22c] ;  /* 0x00008b0000047ab9 */ /* 0x000fe40000000800 */
[----:B------:R-:W3:Y:S06]  /*65ae0*/  LDL.LU.64 R182, [R1+0x360] ;  /* 0x0003600001b67983 */ /* 0x000eec0000300a00 */
[----:B--2---:R0:W-:Y:S04]  /*65af0*/  @P3 STG.E.U8 desc[UR58][R250.64], R7 ;  /* 0x00000007fa003986 */ /* 0x0041e8000c10113a */
[----:B0-----:R-:W2:Y:S01]  /*65b00*/  LDL.LU.64 R250, [R1+0x358] ;  /* 0x0003580001fa7983 */ /* 0x001ea20000300a00 */
[----:B------:R-:W-:Y:S01]  /*65b10*/  ISETP.GE.AND P0, PT, R6, UR4, PT ;  /* 0x0000000406007c0c */ /* 0x000fe2000bf06270 */
[----:B------:R-:W-:Y:S01]  /*65b20*/  VIADD R6, R0, 0x1a2 ;  /* 0x000001a200067836 */ /* 0x000fe20000000000 */
[----:B------:R-:W-:Y:S01]  /*65b30*/  ISETP.LT.AND P2, PT, R3, UR6, !P2 ;  /* 0x0000000603007c0c */ /* 0x000fe2000d741270 */
[----:B------:R-:W-:Y:S01]  /*65b40*/  ULDC UR4, c[0x0][0x22c] ;  /* 0x00008b0000047ab9 */ /* 0x000fe20000000800 */
[----:B------:R-:W-:Y:S01]  /*65b50*/  ISETP.LT.AND P6, PT, R2, UR8, !P5 ;  /* 0x0000000802007c0c */ /* 0x000fe2000efc1270 */
[----:B------:R-:W-:Y:S01]  /*65b60*/  ULDC UR6, c[0x0][0x228] ;  /* 0x00008a0000067ab9 */ /* 0x000fe20000000800 */
[----:B------:R-:W-:Y:S01]  /*65b70*/  ISETP.GE.AND P3, PT, R6, UR4, PT ;  /* 0x0000000406007c0c */ /* 0x000fe2000bf66270 */
[----:B------:R-:W-:Y:S01]  /*65b80*/  ULDC UR4, c[0x0][0x228] ;  /* 0x00008a0000047ab9 */ /* 0x000fe20000000800 */
[----:B------:R-:W-:Y:S01]  /*65b90*/  PRMT R187, R187, 0x7773, RZ ;  /* 0x00007773bbbb7816 */ /* 0x000fe200000000ff */
[----:B------:R-:W-:Y:S01]  /*65ba0*/  VIADD R7, R0, 0x1a3 ;  /* 0x000001a300077836 */ /* 0x000fe20000000000 */
[----:B------:R-:W-:Y:S01]  /*65bb0*/  ISETP.LT.AND P5, PT, R3, UR4, !P5 ;  /* 0x0000000403007c0c */ /* 0x000fe2000efa1270 */
[----:B------:R-:W-:Y:S01]  /*65bc0*/  ULDC UR4, c[0x0][0x22c] ;  /* 0x00008b0000047ab9 */ /* 0x000fe20000000800 */
[----:B------:R-:W-:-:S03]  /*65bd0*/  ULDC UR8, c[0x0][0x228] ;  /* 0x00008a0000087ab9 */ /* 0x000fc60000000800 */
[----:B----4-:R-:W-:Y:S01]  /*65be0*/  @P2 STG.E.U8 desc[UR58][R178.64], R187 ;  /* 0x000000bbb2002986 */ /* 0x010fe2000c10113a */
[----:B------:R-:W-:Y:S01]  /*65bf0*/  ISETP.GE.AND P2, PT, R7, UR4, PT ;  /* 0x0000000407007c0c */ /* 0x000fe2000bf46270 */
[----:B------:R-:W-:Y:S01]  /*65c00*/  ULDC UR4, c[0x0][0x228] ;  /* 0x00008a0000047ab9 */ /* 0x000fe20000000800 */
[----:B---3--:R-:W-:-:S05]  /*65c10*/  PRMT R6, R188, 0x7770, RZ ;  /* 0x00007770bc067816 */ /* 0x008fca00000000ff */
[----:B------:R0:W-:Y:S01]  /*65c20*/  @P6 STG.E.U8 desc[UR58][R180.64], R6 ;  /* 0x00000006b4006986 */ /* 0x0001e2000c10113a */
[----:B------:R-:W-:Y:S01]  /*65c30*/  ISETP.LT.AND P6, PT, R2, UR6, !P0 ;  /* 0x0000000602007c0c */ /* 0x000fe2000c7c1270 */
[----:B------:R-:W-:Y:S01]  /*65c40*/  ULDC UR6, c[0x0][0x228] ;  /* 0x00008a0000067ab9 */ /* 0x000fe20000000800 */
[----:B0-----:R-:W-:-:S05]  /*65c50*/  PRMT R6, R188, 0x7771, RZ ;  /* 0x00007771bc067816 */ /* 0x001fca00000000ff */
[----:B------:R0:W-:Y:S01]  /*65c60*/  @P5 STG.E.U8 desc[UR58][R236.64], R6 ;  /* 0x00000006ec005986 */ /* 0x0001e2000c10113a */
[C---:B------:R-:W-:Y:S01]  /*65c70*/  ISETP.LT.AND P0, PT, R3.reuse, UR6, !P0 ;  /* 0x0000000603007c0c */ /* 0x040fe2000c701270 */
[----:B------:R-:W-:Y:S01]  /*65c80*/  ULDC UR6, c[0x0][0x228] ;  /* 0x00008a0000067ab9 */ /* 0x000fe20000000800 */
[----:B------:R-:W-:Y:S01]  /*65c90*/  ISETP.LT.AND P5, PT, R2, UR4, !P3 ;  /* 0x0000000402007c0c */ /* 0x000fe2000dfa1270 */
[----:B------:R-:W-:Y:S01]  /*65ca0*/  VIADD R7, R0, 0x1a4 ;  /* 0x000001a400077836 */ /* 0x000fe20000000000 */
[----:B0-----:R-:W3:Y:S01]  /*65cb0*/  LDL.LU.64 R236, [R1+0x348] ;  /* 0x0003480001ec7983 */ /* 0x001ee20000300a00 */
[C---:B------:R-:W-:Y:S01]  /*65cc0*/  PRMT R6, R188.reuse, 0x7772, RZ ;  /* 0x00007772bc067816 */ /* 0x040fe200000000ff */
[----:B------:R-:W-:Y:S01]  /*65cd0*/  ULDC UR4, c[0x0][0x22c] ;  /* 0x00008b0000047ab9 */ /* 0x000fe20000000800 */
[----:B------:R-:W-:Y:S01]  /*65ce0*/  ISETP.LT.AND P3, PT, R3, UR6, !P3 ;  /* 0x0000000603007c0c */ /* 0x000fe2000df61270 */
[----:B------:R-:W4:Y:S01]  /*65cf0*/  LDL.LU.64 R178, [R1+0x340] ;  /* 0x0003400001b27983 */ /* 0x000f220000300a00 */
[----:B------:R-:W-:Y:S01]  /*65d00*/  PRMT R188, R188, 0x7773, RZ ;  /* 0x00007773bcbc7816 */ /* 0x000fe200000000ff */
[----:B------:R-:W-:-:S02]  /*65d10*/  ULDC UR6, c[0x0][0x228] ;  /* 0x00008a0000067ab9 */ /* 0x000fc40000000800 */
[----:B------:R0:W-:Y:S01]  /*65d20*/  @P6 STG.E.U8 desc[UR58][R184.64], R6 ;  /* 0x00000006b8006986 */ /* 0x0001e2000c10113a */
[----:B------:R-:W-:Y:S01]  /*65d30*/  ISETP.GE.AND P6, PT, R7, UR4, PT ;  /* 0x0000000407007c0c */ /* 0x000fe2000bfc6270 */
[----:B------:R-:W-:Y:S01]  /*65d40*/  ULDC UR4, c[0x0][0x228] ;  /* 0x00008a0000047ab9 */ /* 0x000fe20000000800 */
[C---:B------:R-:W-:Y:S01]  /*65d50*/  PRMT R7, R189.reuse, 0x7770, RZ ;  /* 0x00007770bd077816 */ /* 0x040fe200000000ff */
[----:B------:R-:W-:Y:S04]  /*65d60*/  @P0 STG.E.U8 desc[UR58][R182.64], R188 ;  /* 0x000000bcb6000986 */ /* 0x000fe8000c10113a */
[----:B------:R-:W4:Y:S01]  /*65d70*/  LDL.LU.64 R180, [R1+0x338] ;  /* 0x0003380001b47983 */ /* 0x000f220000300a00 */
[----:B0-----:R-:W-:-:S03]  /*65d80*/  PRMT R6, R189, 0x7771, RZ ;  /* 0x00007771bd067816 */ /* 0x001fc600000000ff */
[----:B--2---:R0:W-:Y:S04]  /*65d90*/  @P5 STG.E.U8 desc[UR58][R250.64], R7 ;  /* 0x00000007fa005986 */ /* 0x0041e8000c10113a */
[----:B------:R1:W-:Y:S04]  /*65da0*/  @P3 STG.E.U8 desc[UR58][R190.64], R6 ;  /* 0x00000006be003986 */ /* 0x0003e8000c10113a */
[----:B0-----:R-:W2:Y:S04]  /*65db0*/  LDL.LU.64 R250, [R1+0x330] ;  /* 0x0003300001fa7983 */ /* 0x001ea80000300a00 */
[----:B-1----:R-:W2:Y:S01]  /*65dc0*/  LDL.LU.64 R190, [R1+0x1448] ;  /* 0x0014480001be7983 */ /* 0x002ea20000300a00 */
[----:B------:R-:W-:-:S02]  /*65dd0*/  ISETP.LT.AND P0, PT, R2, UR4, !P2 ;  /* 0x0000000402007c0c */ /* 0x000fc4000d701270 */
[----:B------:R-:W-:Y:S01]  /*65de0*/  PRMT R7, R189, 0x7772, RZ ;  /* 0x00007772bd077816 */ /* 0x000fe200000000ff */
[----:B------:R-:W2:Y:S01]  /*65df0*/  LDL.LU.64 R184, [R1+0x328] ;  /* 0x0003280001b87983 */ /* 0x000ea20000300a00 */
[----:B------:R-:W-:Y:S01]  /*65e00*/  VIADD R6, R0, 0x1a5 ;  /* 0x000001a500067836 */ /* 0x000fe20000000000 */
[----:B------:R-:W-:Y:S02]  /*65e10*/  ULDC UR4, c[0x0][0x22c] ;  /* 0x00008b0000047ab9 */ /* 0x000fe40000000800 */
[----:B------:R-:W2:Y:S02]  /*65e20*/  LDL.LU.64 R182, [R1+0x320] ;  /* 0x0003200001b67983 */ /* 0x000ea40000300a00 */
[----:B------:R-:W-:Y:S01]  /*65e30*/  ISETP.GE.AND P3, PT, R6, UR4, PT ;  /* 0x0000000406007c0c */ /* 0x000fe2000bf66270 */
[----:B------:R-:W-:Y:S01]  /*65e40*/  VIADD R6, R0, 0x1a6 ;  /* 0x000001a600067836 */ /* 0x000fe20000000000 */
[----:B------:R-:W-:Y:S01]  /*65e50*/  ISETP.LT.AND P2, PT, R3, UR6, !P2 ;  /* 0x0000000603007c0c */ /* 0x000fe2000d741270 */
[----:B------:R-:W-:Y:S01]  /*65e60*/  ULDC UR4, c[0x0][0x22c] ;  /* 0x00008b0000047ab9 */ /* 0x000fe20000000800 */
[----:B------:R-:W-:Y:S01]  /*65e70*/  ISETP.LT.AND P5, PT, R2, UR8, !P6 ;  /* 0x0000000802007c0c */ /* 0x000fe2000f7a1270 */
[----:B------:R-:W-:Y:S01]  /*65e80*/  ULDC UR6, c[0x0][0x228] ;  /* 0x00008a0000067ab9 */ /* 0x000fe20000000800 */
[----:B------:R-:W-:Y:S01]  /*65e90*/  PRMT R189, R189, 0x7773, RZ ;  /* 0x00007773bdbd7816 */ /* 0x000fe200000000ff */
[----:B------:R-:W-:Y:S01]  /*65ea0*/  ULDC UR8, c[0x0][0x228] ;  /* 0x00008a0000087ab9 */ /* 0x000fe20000000800 */
[----:B---3--:R0:W-:Y:S04]  /*65eb0*/  @P0 STG.E.U8 desc[UR58][R236.64], R7 ;  /* 0x00000007ec000986 */ /* 0x0081e8000c10113a */
[----:B0-----:R-:W3:Y:S01]  /*65ec0*/  LDL.LU.64 R236, [R1+0x318] ;  /* 0x0003180001ec7983 */ /* 0x001ee20000300a00 */
[----:B------:R-:W-:Y:S01]  /*65ed0*/  ISETP.GE.AND P0, PT, R6, UR4, PT ;  /* 0x0000000406007c0c */ /* 0x000fe2000bf06270 */
[----:B------:R-:W-:-:S02]  /*65ee0*/  ULDC UR4, c[0x0][0x228] ;  /* 0x00008a0000047ab9 */ /* 0x000fc40000000800 */
[----:B------:R-:W-:Y:S01]  /*65ef0*/  ISETP.LT.AND P6, PT, R3, UR4, !P6 ;  /* 0x0000000403007c0c */ /* 0x000fe2000f7c1270 */
[----:B----4-:R-:W-:Y:S01]  /*65f00*/  @P2 STG.E.U8 desc[UR58][R178.64], R189 ;  /* 0x000000bdb2002986 */ /* 0x010fe2000c10113a */
[----:B------:R-:W-:Y:S01]  /*65f10*/  VIADD R7, R0, 0x1a7 ;  /* 0x000001a700077836 */ /* 0x000fe20000000000 */
[----:B------:R-:W-:Y:S01]  /*65f20*/  ULDC UR4, c[0x0][0x22c] ;  /* 0x00008b0000047ab9 */ /* 0x000fe20000000800 */
[----:B--2---:R-:W-:-:S05]  /*65f30*/  PRMT R6, R190, 0x7770, RZ ;  /* 0x00007770be067816 */ /* 0x004fca00000000ff */
[----:B------:R0:W-:Y:S02]  /*65f40*/  @P5 STG.E.U8 desc[UR58][R180.64], R6 ;  /* 0x00000006b4005986 */ /* 0x0001e4000c10113a */
[----:B0-----:R-:W-:-:S05]  /*65f50*/  PRMT R6, R190, 0x7771, RZ ;  /* 0x00007771be067816 */ /* 0x001fca00000000ff */
[----:B------:R0:W-:Y:S04]  /*65f60*/  @P6 STG.E.U8 desc[UR58][R250.64], R6 ;  /* 0x00000006fa006986 */ /* 0x0001e8000c10113a */
        /* <DEDUP_REMOVED lines=22> */
[----:B---3--:R0:W-:Y:S04]  /*660d0*/  @P6 STG.E.U8 desc[UR58][R236.64], R7 ;  /* 0x00000007ec006986 */ /* 0x0081e8000c10113a */
        /* <DEDUP_REMOVED lines=372> */
[----:B------:R-:W2:Y:S01]  /*67820*/  LDL.LU.64 R182, [R1+0x120] ;  /* 0x0001200001b67983 */ /* 0x000ea20000300a00 */
[----:B------:R-:W-:Y:S01]  /*67830*/  ISETP.LT.AND P2, PT, R3, UR6, !P2 ;  /* 0x0000000603007c0c */ /* 0x000fe2000d741270 */
[----:B------:R-:W-:Y:S01]  /*67840*/  ULDC UR6, c[0x0][0x228] ;  /* 0x00008a0000067ab9 */ /* 0x000fe20000000800 */
[----:B------:R-:W-:Y:S01]  /*67850*/  ISETP.LT.AND P5, PT, R2, UR8, !P6 ;  /* 0x0000000802007c0c */ /* 0x000fe2000f7a1270 */
[----:B------:R-:W-:Y:S01]  /*67860*/  ULDC UR8, c[0x0][0x228] ;  /* 0x00008a0000087ab9 */ /* 0x000fe20000000800 */
[----:B------:R-:W-:Y:S01]  /*67870*/  ISETP.GE.AND P3, PT, R6, UR4, PT ;  /* 0x0000000406007c0c */ /* 0x000fe2000bf66270 */
[----:B------:R-:W-:Y:S01]  /*67880*/  VIADD R6, R0, 0x1c6 ;  /* 0x000001c600067836 */ /* 0x000fe20000000000 */
[----:B------:R-:W-:Y:S01]  /*67890*/  ULDC UR4, c[0x0][0x22c] ;  /* 0x00008b0000047ab9 */ /* 0x000fe20000000800 */
[----:B------:R-:W-:Y:S01]  /*678a0*/  PRMT R205, R205, 0x7773, RZ ;  /* 0x00007773cdcd7816 */ /* 0x000fe200000000ff */
[----:B---3--:R0:W-:Y:S04]  /*678b0*/  @P0 STG.E.U8 desc[UR58][R236.64], R7 ;  /* 0x00000007ec000986 */ /* 0x0081e8000c10113a */
[----:B0-----:R-:W3:Y:S01]  /*678c0*/  LDL.LU.64 R236, [R1+0x118] ;  /* 0x0001180001ec7983 */ /* 0x001ee20000300a00 */
[----:B------:R-:W-:Y:S01]  /*678d0*/  ISETP.GE.AND P0, PT, R6, UR4, PT ;  /* 0x0000000406007c0c */ /* 0x000fe2000bf06270 */
[----:B------:R-:W-:-:S02]  /*678e0*/  ULDC UR4, c[0x0][0x228] ;  /* 0x00008a0000047ab9 */ /* 0x000fc40000000800 */
[----:B----4-:R-:W-:Y:S01]  /*678f0*/  @P2 STG.E.U8 desc[UR58][R178.64], R205 ;  /* 0x000000cdb2002986 */ /* 0x010fe2000c10113a */
[----:B--2---:R-:W-:-:S05]  /*67900*/  PRMT R6, R206, 0x7770, RZ ;  /* 0x00007770ce067816 */ /* 0x004fca00000000ff */
[----:B------:R0:W-:Y:S04]  /*67910*/  @P5 STG.E.U8 desc[UR58][R180.64], R6 ;  /* 0x00000006b4005986 */ /* 0x0001e8000c10113a */
[----:B0-----:R-:W2:Y:S01]  /*67920*/  LDL.LU.64 R180, [R1+0x108] ;  /* 0x0001080001b47983 */ /* 0x001ea20000300a00 */
        /* <DEDUP_REMOVED lines=8> */
[C---:B------:R-:W-:Y:S01]  /*679b0*/  ISETP.LT.AND P3, PT, R3.reuse, UR6, !P3 ;  /* 0x0000000603007c0c */ /* 0x040fe2000df61270 */
[----:B------:R-:W-:Y:S01]  /*679c0*/  ULDC UR6, c[0x0][0x228] ;  /* 0x00008a0000067ab9 */ /* 0x000fe20000000800 */
[----:B------:R-:W-:Y:S01]  /*679d0*/  VIADD R7, R0, 0x1c8 ;  /* 0x000001c800077836 */ /* 0x000fe20000000000 */
[----:B------:R-:W4:Y:S04]  /*679e0*/  LDL.LU.64 R178, [R1+0x100] ;  /* 0x0001000001b27983 */ /* 0x000f280000300a00 */
[----:B------:R0:W-:Y:S01]  /*679f0*/  @P6 STG.E.U8 desc[UR58][R250.64], R6 ;  /* 0x00000006fa006986 */ /* 0x0001e2000c10113a */
[----:B------:R-:W-:Y:S01]  /*67a00*/  ISETP.LT.AND P6, PT, R2, UR4, !P0 ;  /* 0x0000000402007c0c */ /* 0x000fe2000c7c1270 */
[----:B------:R-:W-:Y:S01]  /*67a10*/  ULDC UR4, c[0x0][0x22c] ;  /* 0x00008b0000047ab9 */ /* 0x000fe20000000800 */
[----:B------:R-:W-:Y:S01]  /*67a20*/  ISETP.LT.AND P0, PT, R3, UR6, !P0 ;  /* 0x0000000603007c0c */ /* 0x000fe2000c701270 */
[----:B------:R-:W-:Y:S01]  /*67a30*/  ULDC UR6, c[0x0][0x228] ;  /* 0x00008a0000067ab9 */ /* 0x000fe20000000800 */
[C---:B0-----:R-:W-:Y:S01]  /*67a40*/  PRMT R6, R206.reuse, 0x7772, RZ ;  /* 0x00007772ce067816 */ /* 0x041fe200000000ff */
[----:B------:R-:W4:Y:S01]  /*67a50*/  LDL.LU.64 R250, [R1+0xf8] ;  /* 0x0000f80001fa7983 */ /* 0x000f220000300a00 */
[----:B------:R-:W-:-:S03]  /*67a60*/  PRMT R206, R206, 0x7773, RZ ;  /* 0x00007773cece7816 */ /* 0x000fc600000000ff */
[----:B------:R0:W-:Y:S01]  /*67a70*/  @P5 STG.E.U8 desc[UR58][R184.64], R6 ;  /* 0x00000006b8005986 */ /* 0x0001e2000c10113a */
[----:B------:R-:W-:Y:S01]  /*67a80*/  ISETP.GE.AND P5, PT, R7, UR4, PT ;  /* 0x0000000407007c0c */ /* 0x000fe2000bfa6270 */
[----:B------:R-:W-:Y:S01]  /*67a90*/  ULDC UR4, c[0x0][0x228] ;  /* 0x00008a0000047ab9 */ /* 0x000fe20000000800 */
[C---:B------:R-:W-:Y:S01]  /*67aa0*/  PRMT R7, R207.reuse, 0x7770, RZ ;  /* 0x00007770cf077816 */ /* 0x040fe200000000ff */
[----:B------:R-:W-:Y:S01]  /*67ab0*/  @P3 STG.E.U8 desc[UR58][R182.64], R206 ;  /* 0x000000ceb6003986 */ /* 0x000fe2000c10113a */
[----:B0-----:R-:W-:-:S03]  /*67ac0*/  PRMT R6, R207, 0x7771, RZ ;  /* 0x00007771cf067816 */ /* 0x001fc600000000ff */
[----:B---3--:R-:W-:Y:S04]  /*67ad0*/  @P6 STG.E.U8 desc[UR58][R236.64], R7 ;  /* 0x00000007ec006986 */ /* 0x008fe8000c10113a */
[----:B------:R0:W-:Y:S04]  /*67ae0*/  @P0 STG.E.U8 desc[UR58][R208.64], R6 ;  /* 0x00000006d0000986 */ /* 0x0001e8000c10113a */
[----:B0-----:R-:W3:Y:S01]  /*67af0*/  LDL.LU.64 R208, [R1+0x1400] ;  /* 0x0014000001d07983 */ /* 0x001ee20000300a00 */
[----:B------:R-:W-:Y:S02]  /*67b00*/  ISETP.LT.AND P3, PT, R2, UR4, !P2 ;  /* 0x0000000402007c0c */ /* 0x000fe4000d761270 */
[----:B------:R-:W-:Y:S01]  /*67b10*/  PRMT R7, R207, 0x7772, RZ ;  /* 0x00007772cf077816 */ /* 0x000fe200000000ff */
[----:B------:R-:W3:Y:S01]  /*67b20*/  LDL.LU.64 R236, [R1+0xf0] ;  /* 0x0000f00001ec7983 */ /* 0x000ee20000300a00 */
[----:B------:R-:W-:Y:S01]  /*67b30*/  VIADD R6, R0, 0x1c9 ;  /* 0x000001c900067836 */ /* 0x000fe20000000000 */
[----:B------:R-:W-:-:S02]  /*67b40*/  ULDC UR4, c[0x0][0x22c] ;  /* 0x00008b0000047ab9 */ /* 0x000fc40000000800 */
[----:B------:R-:W3:Y:S04]  /*67b50*/  LDL.LU.64 R184, [R1+0xe8] ;  /* 0x0000e80001b87983 */ /* 0x000ee80000300a00 */
[----:B------:R-:W3:Y:S04]  /*67b60*/  LDL.LU.64 R182, [R1+0xe0] ;  /* 0x0000e00001b67983 */ /* 0x000ee80000300a00 */
        /* <DEDUP_REMOVED lines=15> */
[----:B----4-:R0:W-:Y:S02]  /*67c60*/  @P2 STG.E.U8 desc[UR58][R178.64], R207 ;  /* 0x000000cfb2002986 */ /* 0x0101e4000c10113a */
[----:B0-----:R-:W-:-:S05]  /*67c70*/  VIADD R178, R0, 0x1cb ;  /* 0x000001cb00b27836 */ /* 0x001fca0000000000 */
[----:B------:R-:W-:Y:S01]  /*67c80*/  ISETP.GE.AND P2, PT, R178, UR4, PT ;  /* 0x00000004b2007c0c */ /* 0x000fe2000bf46270 */
[----:B------:R-:W-:Y:S01]  /*67c90*/  ULDC UR4, c[0x0][0x228] ;  /* 0x00008a0000047ab9 */ /* 0x000fe20000000800 */
[C---:B---3--:R-:W-:Y:S02]  /*67ca0*/  PRMT R6, R208.reuse, 0x7770, RZ ;  /* 0x00007770d0067816 */ /* 0x048fe400000000ff */
[----:B------:R-:W-:-:S03]  /*67cb0*/  PRMT R179, R208, 0x7771, RZ ;  /* 0x00007771d0b37816 */ /* 0x000fc600000000ff */
[----:B------:R0:W-:Y:S01]  /*67cc0*/  @P6 STG.E.U8 desc[UR58][R250.64], R6 ;  /* 0x00000006fa006986 */ /* 0x0001e2000c10113a */
[C---:B------:R-:W-:Y:S01]  /*67cd0*/  ISETP.LT.AND P6, PT, R2.reuse, UR6, !P0 ;  /* 0x0000000602007c0c */ /* 0x040fe2000c7c1270 */
[----:B------:R-:W-:Y:S02]  /*67ce0*/  ULDC UR6, c[0x0][0x228] ;  /* 0x00008a0000067ab9 */ /* 0x000fe40000000800 */
[C---:B------:R-:W-:Y:S01]  /*67cf0*/  ISETP.LT.AND P0, PT, R3.reuse, UR6, !P0 ;  /* 0x0000000603007c0c */ /* 0x040fe2000c701270 */
[----:B------:R1:W-:Y:S01]  /*67d00*/  @P5 STG.E.U8 desc[UR58][R236.64], R179 ;  /* 0x000000b3ec005986 */ /* 0x0003e2000c10113a */
[----:B------:R-:W-:Y:S01]  /*67d10*/  ULDC UR6, c[0x0][0x228] ;  /* 0x00008a0000067ab9 */ /* 0x000fe20000000800 */
[----:B------:R-:W-:Y:S01]  /*67d20*/  ISETP.LT.AND P5, PT, R2, UR4, !P3 ;  /* 0x0000000402007c0c */ /* 0x000fe2000dfa1270 */
[----:B------:R-:W-:Y:S01]  /*67d30*/  ULDC UR4, c[0x0][0x22c] ;  /* 0x00008b0000047ab9 */ /* 0x000fe20000000800 */
[C---:B------:R-:W-:Y:S02]  /*67d40*/  PRMT R178, R208.reuse, 0x7772, RZ ;  /* 0x00007772d0b27816 */ /* 0x040fe400000000ff */
[----:B------:R-:W-:Y:S01]  /*67d50*/  ISETP.LT.AND P3, PT, R3, UR6, !P3 ;  /* 0x0000000603007c0c */ /* 0x000fe2000df61270 */
[----:B0-----:R-:W3:Y:S01]  /*67d60*/  LDL.LU.64 R250, [R1+0xc8] ;  /* 0x0000c80001fa7983 */ /* 0x001ee20000300a00 */
[----:B------:R-:W-:Y:S01]  /*67d70*/  PRMT R208, R208, 0x7773, RZ ;  /* 0x00007773d0d07816 */ /* 0x000fe200000000ff */
[----:B------:R-:W-:Y:S01]  /*67d80*/  VIADD R6, R0, 0x1cd ;  /* 0x000001cd00067836 */ /* 0x000fe20000000000 */
[----:B------:R-:W-:Y:S01]  /*67d90*/  ULDC UR6, c[0x0][0x228] ;  /* 0x00008a0000067ab9 */ /* 0x000fe20000000800 */
[----:B------:R-:W-:Y:S01]  /*67da0*/  @P6 STG.E.U8 desc[UR58][R184.64], R178 ;  /* 0x000000b2b8006986 */ /* 0x000fe2000c10113a */
[----:B------:R-:W-:Y:S01]  /*67db0*/  ISETP.GE.AND P6, PT, R7, UR4, PT ;  /* 0x0000000407007c0c */ /* 0x000fe2000bfc6270 */
[----:B------:R-:W-:Y:S01]  /*67dc0*/  ULDC UR4, c[0x0][0x228] ;  /* 0x00008a0000047ab9 */ /* 0x000fe20000000800 */
[----:B------:R-:W-:-:S02]  /*67dd0*/  PRMT R7, R209, 0x7770, RZ ;  /* 0x00007770d1077816 */ /* 0x000fc400000000ff */
[C---:B-1----:R-:W-:Y:S01]  /*67de0*/  PRMT R179, R209.reuse, 0x7771, RZ ;  /* 0x00007771d1b37816 */ /* 0x042fe200000000ff */
[----:B------:R-:W-:Y:S04]  /*67df0*/  @P0 STG.E.U8 desc[UR58][R182.64], R208 ;  /* 0x000000d0b6000986 */ /* 0x000fe8000c10113a */
[----:B------:R-:W4:Y:S04]  /*67e00*/  LDL.LU.64 R236, [R1+0xc0] ;  /* 0x0000c00001ec7983 */ /* 0x000f280000300a00 */
[----:B--2---:R-:W-:Y:S04]  /*67e10*/  @P5 STG.E.U8 desc[UR58][R180.64], R7 ;  /* 0x00000007b4005986 */ /* 0x004fe8000c10113a */
[----:B------:R0:W-:Y:S04]  /*67e20*/  @P3 STG.E.U8 desc[UR58][R210.64], R179 ;  /* 0x000000b3d2003986 */ /* 0x0001e8000c10113a */
[----:B0-----:R-:W2:Y:S01]  /*67e30*/  LDL.LU.64 R210, [R1+0x13f8] ;  /* 0x0013f80001d27983 */ /* 0x001ea20000300a00 */
[----:B------:R-:W-:Y:S01]  /*67e40*/  ISETP.LT.AND P0, PT, R2, UR4, !P2 ;  /* 0x0000000402007c0c */ /* 0x000fe2000d701270 */
[----:B------:R-:W-:Y:S01]  /*67e50*/  ULDC UR4, c[0x0][0x22c] ;  /* 0x00008b0000047ab9 */ /* 0x000fe20000000800 */
[----:B------:R-:W-:-:S02]  /*67e60*/  PRMT R178, R209, 0x7772, RZ ;  /* 0x00007772d1b27816 */ /* 0x000fc400000000ff */
[----:B------:R-:W-:Y:S01]  /*67e70*/  ISETP.GE.AND P3, PT, R6, UR4, PT ;  /* 0x0000000406007c0c */ /* 0x000fe2000bf66270 */
[----:B------:R-:W-:Y:S01]  /*67e80*/  VIADD R6, R0, 0x1ce ;  /* 0x000001ce00067836 */ /* 0x000fe20000000000 */
[----:B------:R-:W-:Y:S01]  /*67e90*/  ISETP.LT.AND P2, PT, R3, UR6, !P2 ;  /* 0x0000000603007c0c */ /* 0x000fe2000d741270 */
[----:B------:R-:W-:Y:S01]  /*67ea0*/  ULDC UR4, c[0x0][0x22c] ;  /* 0x00008b0000047ab9 */ /* 0x000fe20000000800 */
[----:B------:R-:W-:Y:S01]  /*67eb0*/  ISETP.LT.AND P5, PT, R2, UR8, !P6 ;  /* 0x0000000802007c0c */ /* 0x000fe2000f7a1270 */
[----:B------:R-:W-:Y:S01]  /*67ec0*/  ULDC UR6, c[0x0][0x228] ;  /* 0x00008a0000067ab9 */ /* 0x000fe20000000800 */
[----:B------:R-:W-:Y:S01]  /*67ed0*/  PRMT R209, R209, 0x7773, RZ ;  /* 0x00007773d1d17816 */ /* 0x000fe200000000ff */
[----:B------:R-:W-:Y:S02]  /*67ee0*/  ULDC UR8, c[0x0][0x228] ;  /* 0x00008a0000087ab9 */ /* 0x000fe40000000800 */
[----:B---3--:R0:W-:Y:S01]  /*67ef0*/  @P0 STG.E.U8 desc[UR58][R250.64], R178 ;  /* 0x000000b2fa000986 */ /* 0x0081e2000c10113a */
[----:B------:R-:W-:Y:S01]  /*67f00*/  ISETP.GE.AND P0, PT, R6, UR4, PT ;  /* 0x0000000406007c0c */ /* 0x000fe2000bf06270 */
[----:B------:R-:W-:-:S02]  /*67f10*/  ULDC UR4, c[0x0][0x228] ;  /* 0x00008a0000047ab9 */ /* 0x000fc40000000800 */
[----:B------:R-:W-:Y:S01]  /*67f20*/  ISETP.LT.AND P6, PT, R3, UR4, !P6 ;  /* 0x0000000403007c0c */ /* 0x000fe2000f7c1270 */
[----:B------:R-:W-:Y:S01]  /*67f30*/  VIADD R6, R0, 0x1cf ;  /* 0x000001cf00067836 */ /* 0x000fe20000000000 */
[----:B------:R-:W-:Y:S01]  /*67f40*/  ULDC UR4, c[0x0][0x22c] ;  /* 0x00008b0000047ab9 */ /* 0x000fe20000000800 */
[----:B----4-:R-:W-:Y:S03]  /*67f50*/  @P2 STG.E.U8 desc[UR58][R236.64], R209 ;  /* 0x000000d1ec002986 */ /* 0x010fe6000c10113a */
[----:B------:R-:W-:Y:S01]  /*67f60*/  ISETP.GE.AND P2, PT, R6, UR4, PT ;  /* 0x0000000406007c0c */ /* 0x000fe2000bf46270 */
[----:B------:R-:W-:Y:S01]  /*67f70*/  ULDC UR4, c[0x0][0x228] ;  /* 0x00008a0000047ab9 */ /* 0x000fe20000000800 */
[----:B------:R-:W-:Y:S01]  /*67f80*/  VIADD R6, R0, 0x1d0 ;  /* 0x000001d000067836 */ /* 0x000fe20000000000 */
[C---:B--2---:R-:W-:Y:S02]  /*67f90*/  PRMT R7, R210.reuse, 0x7770, RZ ;  /* 0x00007770d2077816 */ /* 0x044fe400000000ff */
[----:B0-----:R-:W-:-:S03]  /*67fa0*/  PRMT R178, R210, 0x7771, RZ ;  /* 0x00007771d2b27816 */ /* 0x001fc600000000ff */
[----:B------:R0:W-:Y:S01]  /*67fb0*/  @P5 STG.E.U8 desc[UR58][R224.64], R7 ;  /* 0x00000007e0005986 */ /* 0x0001e2000c10113a */
[C---:B------:R-:W-:Y:S01]  /*67fc0*/  ISETP.LT.AND P5, PT, R2.reuse, UR6, !P3 ;  /* 0x0000000602007c0c */ /* 0x040fe2000dfa1270 */
[----:B------:R-:W-:Y:S02]  /*67fd0*/  ULDC UR6, c[0x0][0x228] ;  /* 0x00008a0000067ab9 */ /* 0x000fe40000000800 */
[----:B------:R1:W-:Y:S01]  /*67fe0*/  @P6 STG.E.U8 desc[UR58][R226.64], R178 ;  /* 0x000000b2e2006986 */ /* 0x0003e2000c10113a */
[C---:B------:R-:W-:Y:S01]  /*67ff0*/  ISETP.LT.AND P3, PT, R3.reuse, UR6, !P3 ;  /* 0x0000000603007c0c */ /* 0x040fe2000df61270 */
[----:B------:R-:W-:Y:S01]  /*68000*/  ULDC UR6, c[0x0][0x228] ;  /* 0x00008a0000067ab9 */ /* 0x000fe20000000800 */
[----:B------:R-:W-:Y:S02]  /*68010*/  ISETP.LT.AND P6, PT, R2, UR4, !P0 ;  /* 0x0000000402007c0c */ /* 0x000fe4000c7c1270 */
[----:B------:R-:W-:Y:S02]  /*68020*/  ISETP.LT.AND P0, PT, R3, UR6, !P0 ;  /* 0x0000000603007c0c */ /* 0x000fe4000c701270 */
[----:B------:R-:W-:Y:S01]  /*68030*/  PRMT R179, R211, 0x7771, RZ ;  /* 0x00007771d3b37816 */ /* 0x000fe200000000ff */
[----:B------:R-:W-:Y:S01]  /*68040*/  ULDC UR4, c[0x0][0x22c] ;  /* 0x00008b0000047ab9 */ /* 0x000fe20000000800 */
[----:B------:R-:W-:Y:S01]  /*68050*/  ULDC UR6, c[0x0][0x228] ;  /* 0x00008a0000067ab9 */ /* 0x000fe20000000800 */
[----:B0-----:R-:W-:-:S02]  /*68060*/  PRMT R7, R210, 0x7772, RZ ;  /* 0x00007772d2077816 */ /* 0x001fc400000000ff */
[----:B------:R-:W-:Y:S01]  /*68070*/  PRMT R210, R210, 0x7773, RZ ;  /* 0x00007773d2d27816 */ /* 0x000fe200000000ff */
[----:B------:R-:W2:Y:S01]  /*68080*/  LDL.LU.64 R224, [R1+0x13f0] ;  /* 0x0013f00001e07983 */ /* 0x000ea20000300a00 */
[----:B-1----:R-:W-:-:S03]  /*68090*/  PRMT R178, R211, 0x7770, RZ ;  /* 0x00007770d3b27816 */ /* 0x002fc600000000ff */
[----:B------:R-:W3:Y:S04]  /*680a0*/  LDL.LU.64 R226, [R1+0x13e8] ;  /* 0x0013e80001e27983 */ /* 0x000ee80000300a00 */
[----:B------:R0:W-:Y:S04]  /*680b0*/  @P5 STG.E.U8 desc[UR58][R220.64], R7 ;  /* 0x00000007dc005986 */ /* 0x0001e8000c10113a */
[----:B------:R1:W-:Y:S04]  /*680c0*/  @P3 STG.E.U8 desc[UR58][R222.64], R210 ;  /* 0x000000d2de003986 */ /* 0x0003e8000c10113a */
[----:B------:R4:W-:Y:S04]  /*680d0*/  @P6 STG.E.U8 desc[UR58][R216.64], R178 ;  /* 0x000000b2d8006986 */ /* 0x0009e8000c10113a */
[----:B------:R4:W-:Y:S04]  /*680e0*/  @P0 STG.E.U8 desc[UR58][R212.64], R179 ;  /* 0x000000b3d4000986 */ /* 0x0009e8000c10113a */
[----:B0-----:R-:W2:Y:S04]  /*680f0*/  LDL.LU.64 R220, [R1+0x13e0] ;  /* 0x0013e00001dc7983 */ /* 0x001ea80000300a00 */
[----:B-1----:R-:W3:Y:S04]  /*68100*/  LDL.LU.64 R222, [R1+0x13d8] ;  /* 0x0013d80001de7983 */ /* 0x002ee80000300a00 */
[----:B----4-:R-:W4:Y:S04]  /*68110*/  LDL.LU.64 R216, [R1+0x13d0] ;  /* 0x0013d00001d87983 */ /* 0x010f280000300a00 */
[----:B------:R-:W2:Y:S01]  /*68120*/  LDL.LU.64 R212, [R1+0x13c8] ;  /* 0x0013c80001d47983 */ /* 0x000ea20000300a00 */
[----:B------:R-:W-:Y:S01]  /*68130*/  ISETP.GE.AND P5, PT, R6, UR4, PT ;  /* 0x0000000406007c0c */ /* 0x000fe2000bfa6270 */
[----:B------:R-:W-:-:S02]  /*68140*/  ULDC UR4, c[0x0][0x228] ;  /* 0x00008a0000047ab9 */ /* 0x000fc40000000800 */
[----:B------:R-:W-:Y:S02]  /*68150*/  ISETP.LT.AND P3, PT, R2, UR4, !P2 ;  /* 0x0000000402007c0c */ /* 0x000fe4000d761270 */
[----:B------:R-:W-:Y:S02]  /*68160*/  ISETP.LT.AND P2, PT, R3, UR6, !P2 ;  /* 0x0000000603007c0c */ /* 0x000fe4000d741270 */
[C---:B------:R-:W-:Y:S02]  /*68170*/  PRMT R7, R211.reuse, 0x7772, RZ ;  /* 0x00007772d3077816 */ /* 0x040fe400000000ff */
[----:B------:R-:W-:Y:S01]  /*68180*/  PRMT R211, R211, 0x7773, RZ ;  /* 0x00007773d3d37816 */ /* 0x000fe200000000ff */
[----:B------:R-:W-:Y:S01]  /*68190*/  VIADD R6, R0, 0x1d1 ;  /* 0x000001d100067836 */ /* 0x000fe20000000000 */
[----:B------:R-:W-:Y:S01]  /*681a0*/  ULDC UR4, c[0x0][0x22c] ;  /* 0x00008b0000047ab9 */ /* 0x000fe20000000800 */
[----:B------:R-:W-:Y:S01]  /*681b0*/  ISETP.LT.AND P6, PT, R2, UR8, !P5 ;  /* 0x0000000802007c0c */ /* 0x000fe2000efc1270 */
[----:B------:R-:W-:Y:S01]  /*681c0*/  ULDC UR6, c[0x0][0x228] ;  /* 0x00008a0000067ab9 */ /* 0x000fe20000000800 */
[----:B------:R-:W-:-:S02]  /*681d0*/  ULDC UR8, c[0x0][0x228] ;  /* 0x00008a0000087ab9 */ /* 0x000fc40000000800 */
[----:B------:R0:W-:Y:S04]  /*681e0*/  @P3 STG.E.U8 desc[UR58][R218.64], R7 ;  /* 0x00000007da003986 */ /* 0x0001e8000c10113a */
[----:B------:R1:W-:Y:S04]  /*681f0*/  @P2 STG.E.U8 desc[UR58][R214.64], R211 ;  /* 0x000000d3d6002986 */ /* 0x0003e8000c10113a */
[----:B0-----:R-:W3:Y:S04]  /*68200*/  LDL.LU.64 R218, [R1+0x13c0] ;  /* 0x0013c00001da7983 */ /* 0x001ee80000300a00 */
[----:B-1----:R-:W4:Y:S04]  /*68210*/  LDL.LU.64 R214, [R1+0x13b8] ;  /* 0x0013b80001d67983 */ /* 0x002f280000300a00 */
[----:B------:R-:W3:Y:S04]  /*68220*/  LDL.LU R250, [R1+0x60] ;  /* 0x0000600001fa7983 */ /* 0x000ee80000300800 */
[----:B------:R-:W3:Y:S04]  /*68230*/  LDL.LU R236, [R1+0x64] ;  /* 0x0000640001ec7983 */ /* 0x000ee80000300800 */
[----:B------:R-:W3:Y:S04]  /*68240*/  LDL.LU R237, [R1+0x68] ;  /* 0x0000680001ed7983 */ /* 0x000ee80000300800 */
[----:B------:R-:W3:Y:S01]  /*68250*/  LDL.LU R251, [R1+0x6c] ;  /* 0x00006c0001fb7983 */ /* 0x000ee20000300800 */
[----:B------:R-:W-:Y:S01]  /*68260*/  ISETP.GE.AND P0, PT, R6, UR4, PT ;  /* 0x0000000406007c0c */ /* 0x000fe2000bf06270 */
[----:B------:R-:W-:Y:S01]  /*68270*/  VIADD R6, R0, 0x1d2 ;  /* 0x000001d200067836 */ /* 0x000fe20000000000 */
[----:B------:R-:W-:-:S04]  /*68280*/  ULDC UR4, c[0x0][0x22c] ;  /* 0x00008b0000047ab9 */ /* 0x000fc80000000800 */
[----:B------:R-:W-:Y:S01]  /*68290*/  ISETP.GE.AND P3, PT, R6, UR4, PT ;  /* 0x0000000406007c0c */ /* 0x000fe2000bf66270 */
[----:B------:R-:W-:Y:S02]  /*682a0*/  ULDC UR4, c[0x0][0x228] ;  /* 0x00008a0000047ab9 */ /* 0x000fe40000000800 */
[----:B------:R-:W-:Y:S01]  /*682b0*/  ISETP.LT.AND P5, PT, R3, UR4, !P5 ;  /* 0x0000000403007c0c */ /* 0x000fe2000efa1270 */
[----:B------:R-:W-:Y:S01]  /*682c0*/  VIADD R6, R0, 0x1d3 ;  /* 0x000001d300067836 */ /* 0x000fe20000000000 */
[----:B------:R-:W-:-:S04]  /*682d0*/  ULDC UR4, c[0x0][0x22c] ;  /* 0x00008b0000047ab9 */ /* 0x000fc80000000800 */
[----:B------:R-:W-:Y:S01]  /*682e0*/  ISETP.GE.AND P2, PT, R6, UR4, PT ;  /* 0x0000000406007c0c */ /* 0x000fe2000bf46270 */
[----:B------:R-:W-:Y:S01]  /*682f0*/  ULDC UR4, c[0x0][0x228] ;  /* 0x00008a0000047ab9 */ /* 0x000fe20000000800 */
[----:B------:R-:W-:Y:S01]  /*68300*/  VIADD R6, R0, 0x1d4 ;  /* 0x000001d400067836 */ /* 0x000fe20000000000 */
[----:B--2---:R-:W-:-:S05]  /*68310*/  PRMT R179, R212, 0x7770, RZ ;  /* 0x00007770d4b37816 */ /* 0x004fca00000000ff */
[----:B------:R0:W-:Y:S01]  /*68320*/  @P6 STG.E.U8 desc[UR58][R248.64], R179 ;  /* 0x000000b3f8006986 */ /* 0x0001e2000c10113a */
[----:B------:R-:W-:Y:S01]  /*68330*/  ISETP.LT.AND P6, PT, R2, UR6, !P0 ;  /* 0x0000000602007c0c */ /* 0x000fe2000c7c1270 */
[----:B------:R-:W-:Y:S01]  /*68340*/  ULDC UR6, c[0x0][0x228] ;  /* 0x00008a0000067ab9 */ /* 0x000fe20000000800 */
[C---:B------:R-:W-:Y:S02]  /*68350*/  PRMT R7, R212.reuse, 0x7771, RZ ;  /* 0x00007771d4077816 */ /* 0x040fe400000000ff */
[----:B------:R-:W-:Y:S01]  /*68360*/  ISETP.LT.AND P0, PT, R3, UR6, !P0 ;  /* 0x0000000603007c0c */ /* 0x000fe2000c701270 */
[----:B------:R-:W-:Y:S01]  /*68370*/  ULDC UR6, c[0x0][0x228] ;  /* 0x00008a0000067ab9 */ /* 0x000fe20000000800 */
[----:B------:R-:W-:Y:S01]  /*68380*/  PRMT R181, R212, 0x7773, RZ ;  /* 0x00007773d4b57816 */ /* 0x000fe200000000ff */
[----:B------:R1:W-:Y:S01]  /*68390*/  @P5 STG.E.U8 desc[UR58][R246.64], R7 ;  /* 0x00000007f6005986 */ /* 0x0003e2000c10113a */
[----:B------:R-:W-:Y:S02]  /*683a0*/  ISETP.LT.AND P5, PT, R2, UR4, !P3 ;  /* 0x0000000402007c0c */ /* 0x000fe4000dfa1270 */
[----:B0-----:R-:W-:-:S02]  /*683b0*/  PRMT R179, R212, 0x7772, RZ ;  /* 0x00007772d4b37816 */ /* 0x001fc400000000ff */
[----:B------:R-:W-:Y:S01]  /*683c0*/  ISETP.LT.AND P3, PT, R3, UR6, !P3 ;  /* 0x0000000603007c0c */ /* 0x000fe2000df61270 */
[----:B------:R-:W-:Y:S01]  /*683d0*/  ULDC UR4, c[0x0][0x22c] ;  /* 0x00008b0000047ab9 */ /* 0x000fe20000000800 */
[C---:B------:R-:W-:Y:S01]  /*683e0*/  PRMT R183, R213.reuse, 0x7771, RZ ;  /* 0x00007771d5b77816 */ /* 0x040fe200000000ff */
[----:B------:R-:W-:Y:S01]  /*683f0*/  ULDC UR6, c[0x0][0x228] ;  /* 0x00008a0000067ab9 */ /* 0x000fe20000000800 */
[----:B------:R0:W-:Y:S01]  /*68400*/  @P6 STG.E.U8 desc[UR58][R244.64], R179 ;  /* 0x000000b3f4006986 */ /* 0x0001e2000c10113a */
[----:B------:R-:W-:Y:S01]  /*68410*/  ISETP.GE.AND P6, PT, R6, UR4, PT ;  /* 0x0000000406007c0c */ /* 0x000fe2000bfc6270 */
[----:B------:R-:W-:Y:S02]  /*68420*/  ULDC UR4, c[0x0][0x228] ;  /* 0x00008a0000047ab9 */ /* 0x000fe40000000800 */
[----:B------:R4:W-:Y:S01]  /*68430*/  @P0 STG.E.U8 desc[UR58][R242.64], R181 ;  /* 0x000000b5f2000986 */ /* 0x0009e2000c10113a */
[----:B------:R-:W-:Y:S02]  /*68440*/  ISETP.LT.AND P0, PT, R2, UR4, !P2 ;  /* 0x0000000402007c0c */ /* 0x000fe4000d701270 */
[----:B-1----:R-:W-:Y:S01]  /*68450*/  PRMT R7, R213, 0x7770, RZ ;  /* 0x00007770d5077816 */ /* 0x002fe200000000ff */
[----:B------:R-:W-:Y:S01]  /*68460*/  VIADD R6, R0, 0x1d5 ;  /* 0x000001d500067836 */ /* 0x000fe20000000000 */
[----:B------:R-:W-:Y:S01]  /*68470*/  ULDC UR4, c[0x0][0x22c] ;  /* 0x00008b0000047ab9 */ /* 0x000fe20000000800 */
[----:B------:R-:W-:Y:S01]  /*68480*/  ISETP.LT.AND P2, PT, R3, UR6, !P2 ;  /* 0x0000000603007c0c */ /* 0x000fe2000d741270 */
[----:B------:R-:W-:Y:S01]  /*68490*/  ULDC UR6, c[0x0][0x228] ;  /* 0x00008a0000067ab9 */ /* 0x000fe20000000800 */
[----:B------:R1:W-:Y:S04]  /*684a0*/  @P5 STG.E.U8 desc[UR58][R240.64], R7 ;  /* 0x00000007f0005986 */ /* 0x0003e8000c10113a */
[----:B------:R-:W-:Y:S01]  /*684b0*/  @P3 STG.E.U8 desc[UR58][R238.64], R183 ;  /* 0x000000b7ee003986 */ /* 0x000fe2000c10113a */
[----:B------:R-:W-:-:S02]  /*684c0*/  ISETP.LT.AND P5, PT, R2, UR8, !P6 ;  /* 0x0000000802007c0c */ /* 0x000fc4000f7a1270 */
[C---:B0-----:R-:W-:Y:S02]  /*684d0*/  PRMT R179, R213.reuse, 0x7772, RZ ;  /* 0x00007772d5b37816 */ /* 0x041fe400000000ff */
[----:B------:R-:W-:Y:S01]  /*684e0*/  ISETP.GE.AND P3, PT, R6, UR4, PT ;  /* 0x0000000406007c0c */ /* 0x000fe2000bf66270 */
[----:B------:R-:W-:Y:S01]  /*684f0*/  VIADD R6, R0, 0x1d6 ;  /* 0x000001d600067836 */ /* 0x000fe20000000000 */
[----:B------:R-:W-:Y:S01]  /*68500*/  ULDC UR4, c[0x0][0x22c] ;  /* 0x00008b0000047ab9 */ /* 0x000fe20000000800 */
[----:B------:R-:W-:Y:S01]  /*68510*/  PRMT R213, R213, 0x7773, RZ ;  /* 0x00007773d5d57816 */ /* 0x000fe200000000ff */
[----:B------:R0:W-:Y:S01]  /*68520*/  @P0 STG.E.U8 desc[UR58][R234.64], R179 ;  /* 0x000000b3ea000986 */ /* 0x0001e2000c10113a */
[----:B----4-:R-:W-:Y:S02]  /*68530*/  PRMT R181, R214, 0x7773, RZ ;  /* 0x00007773d6b57816 */ /* 0x010fe400000000ff */
[----:B------:R-:W-:Y:S01]  /*68540*/  ISETP.GE.AND P0, PT, R6, UR4, PT ;  /* 0x0000000406007c0c */ /* 0x000fe2000bf06270 */
[----:B------:R-:W-:Y:S01]  /*68550*/  ULDC UR4, c[0x0][0x228] ;  /* 0x00008a0000047ab9 */ /* 0x000fe20000000800 */
[----:B-1----:R-:W-:-:S02]  /*68560*/  PRMT R7, R214, 0x7770, RZ ;  /* 0x00007770d6077816 */ /* 0x002fc400000000ff */
[C---:B------:R-:W-:Y:S01]  /*68570*/  ISETP.LT.AND P6, PT, R3.reuse, UR4, !P6 ;  /* 0x0000000403007c0c */ /* 0x040fe2000f7c1270 */
[----:B------:R-:W-:Y:S04]  /*68580*/  @P2 STG.E.U8 desc[UR58][R232.64], R213 ;  /* 0x000000d5e8002986 */ /* 0x000fe8000c10113a */
[----:B------:R1:W-:Y:S01]  /*68590*/  @P5 STG.E.U8 desc[UR58][R230.64], R7 ;  /* 0x00000007e6005986 */ /* 0x0003e2000c10113a */
[----:B------:R-:W-:Y:S01]  /*685a0*/  ISETP.LT.AND P5, PT, R2, UR6, !P3 ;  /* 0x0000000602007c0c */ /* 0x000fe2000dfa1270 */
[----:B------:R-:W-:Y:S01]  /*685b0*/  ULDC UR6, c[0x0][0x228] ;  /* 0x00008a0000067ab9 */ /* 0x000fe20000000800 */
[----:B------:R-:W-:Y:S01]  /*685c0*/  VIADD R6, R0, 0x1d7 ;  /* 0x000001d700067836 */ /* 0x000fe20000000000 */
[----:B------:R-:W-:Y:S02]  /*685d0*/  ISETP.LT.AND P3, PT, R3, UR6, !P3 ;  /* 0x0000000603007c0c */ /* 0x000fe4000df61270 */
[----:B0-----:R-:W-:Y:S01]  /*685e0*/  PRMT R179, R214, 0x7771, RZ ;  /* 0x00007771d6b37816 */ /* 0x001fe200000000ff */
[----:B------:R-:W-:Y:S01]  /*685f0*/  ULDC UR4, c[0x0][0x22c] ;  /* 0x00008b0000047ab9 */ /* 0x000fe20000000800 */
[----:B------:R-:W-:Y:S01]  /*68600*/  ULDC UR6, c[0x0][0x228] ;  /* 0x00008a0000067ab9 */ /* 0x000fe20000000800 */
[----:B------:R-:W-:Y:S01]  /*68610*/  ISETP.GE.AND P2, PT, R6, UR4, PT ;  /* 0x0000000406007c0c */ /* 0x000fe2000bf46270 */
[----:B------:R-:W-:Y:S01]  /*68620*/  ULDC UR4, c[0x0][0x228] ;  /* 0x00008a0000047ab9 */ /* 0x000fe20000000800 */
[----:B------:R-:W-:Y:S01]  /*68630*/  VIADD R6, R0, 0x1d8 ;  /* 0x000001d800067836 */ /* 0x000fe20000000000 */
[----:B------:R0:W-:Y:S01]  /*68640*/  @P6 STG.E.U8 desc[UR58][R228.64], R179 ;  /* 0x000000b3e4006986 */ /* 0x0001e2000c10113a */
[----:B-1----:R-:W-:-:S02]  /*68650*/  PRMT R7, R214, 0x7772, RZ ;  /* 0x00007772d6077816 */ /* 0x002fc400000000ff */
[----:B------:R-:W-:Y:S02]  /*68660*/  ISETP.LT.AND P6, PT, R2, UR4, !P0 ;  /* 0x0000000402007c0c */ /* 0x000fe4000c7c1270 */
[----:B------:R-:W-:Y:S01]  /*68670*/  ISETP.LT.AND P0, PT, R3, UR6, !P0 ;  /* 0x0000000603007c0c */ /* 0x000fe2000c701270 */
[----:B------:R-:W-:Y:S01]  /*68680*/  ULDC UR4, c[0x0][0x22c] ;  /* 0x00008b0000047ab9 */ /* 0x000fe20000000800 */
[C---:B------:R-:W-:Y:S01]  /*68690*/  PRMT R183, R215.reuse, 0x7771, RZ ;  /* 0x00007771d7b77816 */ /* 0x040fe200000000ff */
[----:B------:R1:W-:Y:S01]  /*686a0*/  @P5 STG.E.U8 desc[UR58][R176.64], R7 ;  /* 0x00000007b0005986 */ /* 0x0003e2000c10113a */
[----:B------:R-:W-:Y:S01]  /*686b0*/  ISETP.GE.AND P5, PT, R6, UR4, PT ;  /* 0x0000000406007c0c */ /* 0x000fe2000bfa6270 */
[----:B------:R-:W-:Y:S02]  /*686c0*/  ULDC UR4, c[0x0][0x228] ;  /* 0x00008a0000047ab9 */ /* 0x000fe40000000800 */
[----:B------:R-:W-:Y:S01]  /*686d0*/  @P3 STG.E.U8 desc[UR58][R174.64], R181 ;  /* 0x000000b5ae003986 */ /* 0x000fe2000c10113a */
[----:B------:R-:W-:Y:S01]  /*686e0*/  ISETP.LT.AND P3, PT, R2, UR4, !P2 ;  /* 0x0000000402007c0c */ /* 0x000fe2000d761270 */
[----:B------:R-:W-:Y:S01]  /*686f0*/  ULDC UR8, c[0x0][0x228] ;  /* 0x00008a0000087ab9 */ /* 0x000fe20000000800 */
[----:B0-----:R-:W-:Y:S01]  /*68700*/  PRMT R179, R215, 0x7770, RZ ;  /* 0x00007770d7b37816 */ /* 0x001fe200000000ff */
[----:B------:R-:W-:Y:S01]  /*68710*/  VIADD R6, R0, 0x1d9 ;  /* 0x000001d900067836 */ /* 0x000fe20000000000 */
[----:B------:R-:W-:Y:S01]  /*68720*/  ULDC UR6, c[0x0][0x228] ;  /* 0x00008a0000067ab9 */ /* 0x000fe20000000800 */
[----:B------:R-:W-:Y:S01]  /*68730*/  ULDC UR4, c[0x0][0x22c] ;  /* 0x00008b0000047ab9 */ /* 0x000fe20000000800 */
[----:B------:R-:W-:Y:S01]  /*68740*/  ISETP.LT.AND P2, PT, R3, UR6, !P2 ;  /* 0x0000000603007c0c */ /* 0x000fe2000d741270 */
[----:B------:R-:W-:Y:S04]  /*68750*/  @P6 STG.E.U8 desc[UR58][R172.64], R179 ;  /* 0x000000b3ac006986 */ /* 0x000fe8000c10113a */
[----:B------:R0:W-:Y:S01]  /*68760*/  @P0 STG.E.U8 desc[UR58][R170.64], R183 ;  /* 0x000000b7aa000986 */ /* 0x0001e2000c10113a */
[----:B------:R-:W-:-:S02]  /*68770*/  ISETP.LT.AND P6, PT, R2, UR8, !P5 ;  /* 0x0000000802007c0c */ /* 0x000fc4000efc1270 */
[C---:B-1----:R-:W-:Y:S02]  /*68780*/  PRMT R7, R215.reuse, 0x7772, RZ ;  /* 0x00007772d7077816 */ /* 0x042fe400000000ff */
[----:B------:R-:W-:Y:S01]  /*68790*/  ISETP.GE.AND P0, PT, R6, UR4, PT ;  /* 0x0000000406007c0c */ /* 0x000fe2000bf06270 */
[----:B------:R-:W-:Y:S01]  /*687a0*/  VIADD R6, R0, 0x1da ;  /* 0x000001da00067836 */ /* 0x000fe20000000000 */
[----:B------:R-:W-:Y:S01]  /*687b0*/  ULDC UR4, c[0x0][0x22c] ;  /* 0x00008b0000047ab9 */ /* 0x000fe20000000800 */
[----:B------:R-:W-:Y:S01]  /*687c0*/  PRMT R215, R215, 0x7773, RZ ;  /* 0x00007773d7d77816 */ /* 0x000fe200000000ff */
[----:B------:R1:W-:Y:S01]  /*687d0*/  @P3 STG.E.U8 desc[UR58][R168.64], R7 ;  /* 0x00000007a8003986 */ /* 0x0003e2000c10113a */
[----:B------:R-:W-:Y:S01]  /*687e0*/  ULDC UR6, c[0x0][0x228] ;  /* 0x00008a0000067ab9 */ /* 0x000fe20000000800 */
[----:B------:R-:W-:Y:S01]  /*687f0*/  ISETP.GE.AND P3, PT, R6, UR4, PT ;  /* 0x0000000406007c0c */ /* 0x000fe2000bf66270 */
[----:B------:R-:W-:Y:S01]  /*68800*/  ULDC UR4, c[0x0][0x228] ;  /* 0x00008a0000047ab9 */ /* 0x000fe20000000800 */
[----:B------:R-:W-:Y:S01]  /*68810*/  ULDC UR8, c[0x0][0x228] ;  /* 0x00008a0000087ab9 */ /* 0x000fe20000000800 */
[----:B0-----:R-:W-:-:S02]  /*68820*/  PRMT R171, R216, 0x7770, RZ ;  /* 0x00007770d8ab7816 */ /* 0x001fc400000000ff */
[C---:B------:R-:W-:Y:S01]  /*68830*/  ISETP.LT.AND P5, PT, R3.reuse, UR4, !P5 ;  /* 0x0000000403007c0c */ /* 0x040fe2000efa1270 */
[----:B------:R-:W-:Y:S04]  /*68840*/  @P2 STG.E.U8 desc[UR58][R166.64], R215 ;  /* 0x000000d7a6002986 */ /* 0x000fe8000c10113a */
[----:B------:R0:W-:Y:S01]  /*68850*/  @P6 STG.E.U8 desc[UR58][R164.64], R171 ;  /* 0x000000aba4006986 */ /* 0x0001e2000c10113a */
[----:B------:R-:W-:Y:S01]  /*68860*/  ISETP.LT.AND P6, PT, R2, UR6, !P0 ;  /* 0x0000000602007c0c */ /* 0x000fe2000c7c1270 */
[----:B------:R-:W-:Y:S01]  /*68870*/  ULDC UR6, c[0x0][0x228] ;  /* 0x00008a0000067ab9 */ /* 0x000fe20000000800 */
[----:B------:R-:W-:Y:S01]  /*68880*/  VIADD R6, R0, 0x1db ;  /* 0x000001db00067836 */ /* 0x000fe20000000000 */
[----:B------:R-:W-:Y:S02]  /*68890*/  ISETP.LT.AND P0, PT, R3, UR6, !P0 ;  /* 0x0000000603007c0c */ /* 0x000fe4000c701270 */
[----:B-1----:R-:W-:Y:S01]  /*688a0*/  PRMT R7, R216, 0x7771, RZ ;  /* 0x00007771d8077816 */ /* 0x002fe200000000ff */
[----:B------:R-:W-:Y:S01]  /*688b0*/  ULDC UR4, c[0x0][0x22c] ;  /* 0x00008b0000047ab9 */ /* 0x000fe20000000800 */
[----:B------:R-:W-:Y:S01]  /*688c0*/  ULDC UR6, c[0x0][0x228] ;  /* 0x00008a0000067ab9 */ /* 0x000fe20000000800 */
[----:B------:R-:W-:Y:S01]  /*688d0*/  ISETP.GE.AND P2, PT, R6, UR4, PT ;  /* 0x0000000406007c0c */ /* 0x000fe2000bf46270 */
[----:B------:R-:W-:Y:S01]  /*688e0*/  ULDC UR4, c[0x0][0x228] ;  /* 0x00008a0000047ab9 */ /* 0x000fe20000000800 */
[----:B------:R-:W-:Y:S01]  /*688f0*/  VIADD R6, R0, 0x1dc ;  /* 0x000001dc00067836 */ /* 0x000fe20000000000 */
[----:B------:R1:W-:Y:S01]  /*68900*/  @P5 STG.E.U8 desc[UR58][R140.64], R7 ;  /* 0x000000078c005986 */ /* 0x0003e2000c10113a */
[----:B0-----:R-:W-:-:S02]  /*68910*/  PRMT R165, R216, 0x7772, RZ ;  /* 0x00007772d8a57816 */ /* 0x001fc400000000ff */
[----:B------:R-:W-:Y:S02]  /*68920*/  ISETP.LT.AND P5, PT, R2, UR4, !P3 ;  /* 0x0000000402007c0c */ /* 0x000fe4000dfa1270 */
[----:B------:R-:W-:Y:S02]  /*68930*/  ISETP.LT.AND P3, PT, R3, UR6, !P3 ;  /* 0x0000000603007c0c */ /* 0x000fe4000df61270 */
[----:B------:R-:W-:Y:S01]  /*68940*/  PRMT R167, R216, 0x7773, RZ ;  /* 0x00007773d8a77816 */ /* 0x000fe200000000ff */
[----:B------:R-:W-:Y:S01]  /*68950*/  ULDC UR4, c[0x0][0x22c] ;  /* 0x00008b0000047ab9 */ /* 0x000fe20000000800 */
[----:B------:R-:W-:Y:S01]  /*68960*/  @P6 STG.E.U8 desc[UR58][R138.64], R165 ;  /* 0x000000a58a006986 */ /* 0x000fe2000c10113a */
[----:B------:R-:W-:Y:S01]  /*68970*/  ISETP.GE.AND P6, PT, R6, UR4, PT ;  /* 0x0000000406007c0c */ /* 0x000fe2000bfc6270 */
[----:B------:R-:W-:Y:S02]  /*68980*/  ULDC UR4, c[0x0][0x228] ;  /* 0x00008a0000047ab9 */ /* 0x000fe40000000800 */
[----:B------:R0:W-:Y:S01]  /*68990*/  @P0 STG.E.U8 desc[UR58][R136.64], R167 ;  /* 0x000000a788000986 */ /* 0x0001e2000c10113a */
[----:B------:R-:W-:-:S02]  /*689a0*/  ISETP.LT.AND P0, PT, R2, UR4, !P2 ;  /* 0x0000000402007c0c */ /* 0x000fc4000d701270 */
[C---:B-1----:R-:W-:Y:S02]  /*689b0*/  PRMT R7, R217.reuse, 0x7770, RZ ;  /* 0x00007770d9077816 */ /* 0x042fe400000000ff */
[----:B------:R-:W-:Y:S01]  /*689c0*/  PRMT R141, R217, 0x7771, RZ ;  /* 0x00007771d98d7816 */ /* 0x000fe200000000ff */
[----:B------:R-:W-:Y:S01]  /*689d0*/  VIADD R6, R0, 0x1dd ;  /* 0x000001dd00067836 */ /* 0x000fe20000000000 */
[----:B------:R-:W-:Y:S01]  /*689e0*/  ULDC UR6, c[0x0][0x228] ;  /* 0x00008a0000067ab9 */ /* 0x000fe20000000800 */
[----:B------:R-:W-:Y:S01]  /*689f0*/  ULDC UR4, c[0x0][0x22c] ;  /* 0x00008b0000047ab9 */ /* 0x000fe20000000800 */
[----:B------:R3:W-:Y:S01]  /*68a00*/  @P5 STG.E.U8 desc[UR58][R132.64], R7 ;  /* 0x0000000784005986 */ /* 0x0007e2000c10113a */
[----:B------:R-:W-:-:S03]  /*68a10*/  ISETP.LT.AND P2, PT, R3, UR6, !P2 ;  /* 0x0000000603007c0c */ /* 0x000fc6000d741270 */
[----:B------:R-:W-:Y:S01]  /*68a20*/  @P3 STG.E.U8 desc[UR58][R134.64], R141 ;  /* 0x0000008d86003986 */ /* 0x000fe2000c10113a */
[----:B------:R-:W-:Y:S02]  /*68a30*/  ISETP.LT.AND P5, PT, R2, UR8, !P6 ;  /* 0x0000000802007c0c */ /* 0x000fe4000f7a1270 */
[C---:B0-----:R-:W-:Y:S02]  /*68a40*/  PRMT R137, R217.reuse, 0x7772, RZ ;  /* 0x00007772d9897816 */ /* 0x041fe400000000ff */
        /* <DEDUP_REMOVED lines=8> */
[----:B---3--:R-:W-:-:S02]  /*68ad0*/  PRMT R7, R218, 0x7770, RZ ;  /* 0x00007770da077816 */ /* 0x008fc400000000ff */
        /* <DEDUP_REMOVED lines=16> */
[----:B------:R-:W-:Y:S02]  /*68be0*/  ISETP.LT.AND P0, PT, R3, UR6, !P0 ;  /* 0x0000000603007c0c */ /* 0x000fe4000c701270 */
[----:B------:R-:W-:Y:S01]  /*68bf0*/  PRMT R127, R218, 0x7773, RZ ;  /* 0x00007773da7f7816 */ /* 0x000fe200000000ff */
[----:B------:R-:W-:Y:S01]  /*68c00*/  ULDC UR4, c[0x0][0x22c] ;  /* 0x00008b0000047ab9 */ /* 0x000fe20000000800 */
[----:B------:R1:W-:Y:S01]  /*68c10*/  @P5 STG.E.U8 desc[UR58][R122.64], R7 ;  /* 0x000000077a005986 */ /* 0x0003e2000c10113a */
[----:B------:R-:W-:Y:S01]  /*68c20*/  ISETP.GE.AND P5, PT, R6, UR4, PT ;  /* 0x0000000406007c0c */ /* 0x000fe2000bfa6270 */
[----:B------:R-:W-:Y:S02]  /*68c30*/  ULDC UR4, c[0x0][0x228] ;  /* 0x00008a0000047ab9 */ /* 0x000fe40000000800 */
[----:B------:R-:W-:Y:S01]  /*68c40*/  @P3 STG.E.U8 desc[UR58][R120.64], R127 ;  /* 0x0000007f78003986 */ /* 0x000fe2000c10113a */
[----:B------:R-:W-:-:S02]  /*68c50*/  ISETP.LT.AND P3, PT, R2, UR4, !P2 ;  /* 0x0000000402007c0c */ /* 0x000fc4000d761270 */
[C---:B------:R-:W-:Y:S02]  /*68c60*/  PRMT R129, R219.reuse, 0x7771, RZ ;  /* 0x00007771db817816 */ /* 0x040fe400000000ff */
[----:B0-----:R-:W-:Y:S01]  /*68c70*/  PRMT R125, R219, 0x7770, RZ ;  /* 0x00007770db7d7816 */ /* 0x001fe200000000ff */
[----:B------:R-:W-:Y:S01]  /*68c80*/  VIADD R6, R0, 0x1e1 ;  /* 0x000001e100067836 */ /* 0x000fe20000000000 */
[----:B------:R-:W-:Y:S01]  /*68c90*/  ULDC UR6, c[0x0][0x228] ;  /* 0x00008a0000067ab9 */ /* 0x000fe20000000800 */
[----:B------:R-:W-:Y:S01]  /*68ca0*/  ULDC UR8, c[0x0][0x228] ;  /* 0x00008a0000087ab9 */ /* 0x000fe20000000800 */
[----:B------:R-:W-:Y:S01]  /*68cb0*/  ULDC UR4, c[0x0][0x22c] ;  /* 0x00008b0000047ab9 */ /* 0x000fe20000000800 */
[----:B------:R0:W-:Y:S01]  /*68cc0*/  @P6 STG.E.U8 desc[UR58][R116.64], R125 ;  /* 0x0000007d74006986 */ /* 0x0001e2000c10113a */
[----:B------:R-:W-:-:S03]  /*68cd0*/  ISETP.LT.AND P2, PT, R3, UR6, !P2 ;  /* 0x0000000603007c0c */ /* 0x000fc6000d741270 */
[----:B------:R-:W-:Y:S01]  /*68ce0*/  @P0 STG.E.U8 desc[UR58][R118.64], R129 ;  /* 0x0000008176000986 */ /* 0x000fe2000c10113a */
[----:B------:R-:W-:Y:S02]  /*68cf0*/  ISETP.LT.AND P6, PT, R2, UR8, !P5 ;  /* 0x0000000802007c0c */ /* 0x000fe4000efc1270 */
        /* <DEDUP_REMOVED lines=9> */
[----:B0-----:R-:W-:-:S02]  /*68d90*/  PRMT R117, R220, 0x7770, RZ ;  /* 0x00007770dc757816 */ /* 0x001fc400000000ff */
[C---:B------:R-:W-:Y:S01]  /*68da0*/  ISETP.LT.AND P5, PT, R3.reuse, UR4, !P5 ;  /* 0x0000000403007c0c */ /* 0x040fe2000efa1270 */
[----:B------:R0:W-:Y:S04]  /*68db0*/  @P2 STG.E.U8 desc[UR58][R110.64], R219 ;  /* 0x000000db6e002986 */ /* 0x0001e8000c10113a */
        /* <DEDUP_REMOVED lines=11> */
[----:B0-----:R-:W-:Y:S01]  /*68e70*/  PRMT R111, R220, 0x7772, RZ ;  /* 0x00007772dc6f7816 */ /* 0x001fe200000000ff */
[----:B------:R0:W-:Y:S01]  /*68e80*/  @P5 STG.E.U8 desc[UR58][R108.64], R7 ;  /* 0x000000076c005986 */ /* 0x0001e2000c10113a */
[----:B------:R-:W-:-:S02]  /*68e90*/  ISETP.LT.AND P5, PT, R2, UR4, !P3 ;  /* 0x0000000402007c0c */ /* 0x000fc4000dfa1270 */
[----:B------:R-:W-:Y:S02]  /*68ea0*/  ISETP.LT.AND P3, PT, R3, UR6, !P3 ;  /* 0x0000000603007c0c */ /* 0x000fe4000df61270 */
[----:B--2---:R-:W-:Y:S01]  /*68eb0*/  PRMT R113, R220, 0x7773, RZ ;  /* 0x00007773dc717816 */ /* 0x004fe200000000ff */
[----:B------:R-:W-:Y:S01]  /*68ec0*/  ULDC UR4, c[0x0][0x22c] ;  /* 0x00008b0000047ab9 */ /* 0x000fe20000000800 */
[----:B------:R-:W-:Y:S01]  /*68ed0*/  @P6 STG.E.U8 desc[UR58][R106.64], R111 ;  /* 0x0000006f6a006986 */ /* 0x000fe2000c10113a */
[----:B------:R-:W-:Y:S01]  /*68ee0*/  ISETP.GE.AND P6, PT, R6, UR4, PT ;  /* 0x0000000406007c0c */ /* 0x000fe2000bfc6270 */
[----:B------:R-:W-:Y:S02]  /*68ef0*/  ULDC UR4, c[0x0][0x228] ;  /* 0x00008a0000047ab9 */ /* 0x000fe40000000800 */
[----:B------:R1:W-:Y:S01]  /*68f00*/  @P0 STG.E.U8 desc[UR58][R104.64], R113 ;  /* 0x0000007168000986 */ /* 0x0003e2000c10113a */
[----:B------:R-:W-:Y:S01]  /*68f10*/  ISETP.LT.AND P0, PT, R2, UR4, !P2 ;  /* 0x0000000402007c0c */ /* 0x000fe2000d701270 */
[----:B------:R-:W-:Y:S01]  /*68f20*/  VIADD R6, R0, 0x1e5 ;  /* 0x000001e500067836 */ /* 0x000fe20000000000 */
[----:B------:R-:W-:Y:S01]  /*68f30*/  ULDC UR6, c[0x0][0x228] ;  /* 0x00008a0000067ab9 */ /* 0x000fe20000000800 */
[----:B0-----:R-:W-:-:S02]  /*68f40*/  PRMT R7, R221, 0x7770, RZ ;  /* 0x00007770dd077816 */ /* 0x001fc400000000ff */
[----:B------:R-:W-:Y:S01]  /*68f50*/  PRMT R109, R221, 0x7771, RZ ;  /* 0x00007771dd6d7816 */ /* 0x000fe200000000ff */
[----:B------:R-:W-:Y:S01]  /*68f60*/  ULDC UR8, c[0x0][0x228] ;  /* 0x00008a0000087ab9 */ /* 0x000fe20000000800 */
[----:B------:R-:W-:Y:S01]  /*68f70*/  ULDC UR4, c[0x0][0x22c] ;  /* 0x00008b0000047ab9 */ /* 0x000fe20000000800 */
[----:B------:R-:W-:Y:S01]  /*68f80*/  ISETP.LT.AND P2, PT, R3, UR6, !P2 ;  /* 0x0000000603007c0c */ /* 0x000fe2000d741270 */
[----:B------:R0:W-:Y:S04]  /*68f90*/  @P5 STG.E.U8 desc[UR58][R100.64], R7 ;  /* 0x0000000764005986 */ /* 0x0001e8000c10113a */
[----:B------:R-:W-:Y:S01]  /*68fa0*/  @P3 STG.E.U8 desc[UR58][R102.64], R109 ;  /* 0x0000006d66003986 */ /* 0x000fe2000c10113a */
[----:B------:R-:W-:Y:S02]  /*68fb0*/  ISETP.LT.AND P5, PT, R2, UR8, !P6 ;  /* 0x0000000802007c0c */ /* 0x000fe4000f7a1270 */
[----:B-1----:R-:W-:-:S02]  /*68fc0*/  PRMT R105, R221, 0x7772, RZ ;  /* 0x00007772dd697816 */ /* 0x002fc400000000ff */
        /* <DEDUP_REMOVED lines=8> */
[----:B0-----:R-:W-:Y:S02]  /*69050*/  PRMT R7, R222, 0x7770, RZ ;  /* 0x00007770de077816 */ /* 0x001fe400000000ff */
[C---:B------:R-:W-:Y:S01]  /*69060*/  ISETP.LT.AND P6, PT, R3.reuse, UR4, !P6 ;  /* 0x0000000403007c0c */ /* 0x040fe2000f7c1270 */
[----:B------:R-:W-:Y:S04]  /*69070*/  @P2 STG.E.U8 desc[UR58][R94.64], R221 ;  /* 0x000000dd5e002986 */ /* 0x000fe8000c10113a */
[----:B------:R0:W-:Y:S01]  /*69080*/  @P5 STG.E.U8 desc[UR58][R96.64], R7 ;  /* 0x0000000760005986 */ /* 0x0001e2000c10113a */
[----:B------:R-:W-:Y:S01]  /*69090*/  ISETP.LT.AND P5, PT, R2, UR6, !P3 ;  /* 0x0000000602007c0c */ /* 0x000fe2000dfa1270 */
[----:B------:R-:W-:Y:S01]  /*690a0*/  ULDC UR6, c[0x0][0x228] ;  /* 0x00008a0000067ab9 */ /* 0x000fe20000000800 */
[----:B------:R-:W-:Y:S01]  /*690b0*/  VIADD R6, R0, 0x1e7 ;  /* 0x000001e700067836 */ /* 0x000fe20000000000 */
[----:B------:R-:W-:-:S02]  /*690c0*/  ISETP.LT.AND P3, PT, R3, UR6, !P3 ;  /* 0x0000000603007c0c */ /* 0x000fc4000df61270 */
[----:B-1----:R-:W-:Y:S01]  /*690d0*/  PRMT R99, R222, 0x7771, RZ ;  /* 0x00007771de637816 */ /* 0x002fe200000000ff */
[----:B------:R-:W-:Y:S01]  /*690e0*/  ULDC UR4, c[0x0][0x22c] ;  /* 0x00008b0000047ab9 */ /* 0x000fe20000000800 */
[----:B------:R-:W-:Y:S01]  /*690f0*/  ULDC UR6, c[0x0][0x228] ;  /* 0x00008a0000067ab9 */ /* 0x000fe20000000800 */
[----:B------:R-:W-:Y:S01]  /*69100*/  ISETP.GE.AND P2, PT, R6, UR4, PT ;  /* 0x0000000406007c0c */ /* 0x000fe2000bf46270 */
[----:B------:R-:W-:Y:S01]  /*69110*/  ULDC UR4, c[0x0][0x228] ;  /* 0x00008a0000047ab9 */ /* 0x000fe20000000800 */
[----:B------:R-:W-:Y:S01]  /*69120*/  VIADD R6, R0, 0x1e8 ;  /* 0x000001e800067836 */ /* 0x000fe20000000000 */
[----:B------:R1:W-:Y:S01]  /*69130*/  @P6 STG.E.U8 desc[UR58][R92.64], R99 ;  /* 0x000000635c006986 */ /* 0x0003e2000c10113a */
[----:B0-----:R-:W-:Y:S02]  /*69140*/  PRMT R7, R222, 0x7772, RZ ;  /* 0x00007772de077816 */ /* 0x001fe400000000ff */
[----:B------:R-:W-:Y:S02]  /*69150*/  ISETP.LT.AND P6, PT, R2, UR4, !P0 ;  /* 0x0000000402007c0c */ /* 0x000fe4000c7c1270 */
[----:B------:R-:W-:-:S02]  /*69160*/  ISETP.LT.AND P0, PT, R3, UR6, !P0 ;  /* 0x0000000603007c0c */ /* 0x000fc4000c701270 */
[----:B------:R-:W-:Y:S01]  /*69170*/  PRMT R95, R222, 0x7773, RZ ;  /* 0x00007773de5f7816 */ /* 0x000fe200000000ff */
[----:B------:R-:W-:Y:S01]  /*69180*/  ULDC UR4, c[0x0][0x22c] ;  /* 0x00008b0000047ab9 */ /* 0x000fe20000000800 */
[----:B------:R0:W-:Y:S01]  /*69190*/  @P5 STG.E.U8 desc[UR58][R90.64], R7 ;  /* 0x000000075a005986 */ /* 0x0001e2000c10113a */
[----:B------:R-:W-:Y:S01]  /*691a0*/  ISETP.GE.AND P5, PT, R6, UR4, PT ;  /* 0x0000000406007c0c */ /* 0x000fe2000bfa6270 */
[----:B------:R-:W-:Y:S02]  /*691b0*/  ULDC UR4, c[0x0][0x228] ;  /* 0x00008a0000047ab9 */ /* 0x000fe40000000800 */
[----:B------:R-:W-:Y:S01]  /*691c0*/  @P3 STG.E.U8 desc[UR58][R88.64], R95 ;  /* 0x0000005f58003986 */ /* 0x000fe2000c10113a */
[----:B------:R-:W-:Y:S02]  /*691d0*/  ISETP.LT.AND P3, PT, R2, UR4, !P2 ;  /* 0x0000000402007c0c */ /* 0x000fe4000d761270 */
[C---:B------:R-:W-:Y:S02]  /*691e0*/  PRMT R97, R223.reuse, 0x7771, RZ ;  /* 0x00007771df617816 */ /* 0x040fe400000000ff */
[----:B-1----:R-:W-:Y:S01]  /*691f0*/  PRMT R93, R223, 0x7770, RZ ;  /* 0x00007770df5d7816 */ /* 0x002fe200000000ff */
        /* <DEDUP_REMOVED lines=17> */
[----:B-1----:R-:W-:-:S02]  /*69310*/  PRMT R85, R250, 0x7770, RZ ;  /* 0x00007770fa557816 */ /* 0x002fc400000000ff */
[C---:B------:R-:W-:Y:S01]  /*69320*/  ISETP.LT.AND P5, PT, R3.reuse, UR4, !P5 ;  /* 0x0000000403007c0c */ /* 0x040fe2000efa1270 */
[----:B------:R1:W-:Y:S04]  /*69330*/  @P2 STG.E.U8 desc[UR58][R78.64], R223 ;  /* 0x000000df4e002986 */ /* 0x0003e8000c10113a */
        /* <DEDUP_REMOVED lines=11> */
[----:B-1----:R-:W-:Y:S01]  /*693f0*/  PRMT R79, R250, 0x7772, RZ ;  /* 0x00007772fa4f7816 */ /* 0x002fe200000000ff */
[----:B------:R0:W-:Y:S01]  /*69400*/  @P5 STG.E.U8 desc[UR58][R76.64], R7 ;  /* 0x000000074c005986 */ /* 0x0001e2000c10113a */
[----:B------:R-:W-:-:S02]  /*69410*/  ISETP.LT.AND P5, PT, R2, UR4, !P3 ;  /* 0x0000000402007c0c */ /* 0x000fc4000dfa1270 */
[----:B------:R-:W-:Y:S02]  /*69420*/  ISETP.LT.AND P3, PT, R3, UR6, !P3 ;  /* 0x0000000603007c0c */ /* 0x000fe4000df61270 */
[----:B--2---:R-:W-:Y:S01]  /*69430*/  PRMT R81, R250, 0x7773, RZ ;  /* 0x00007773fa517816 */ /* 0x004fe200000000ff */
[----:B------:R-:W-:Y:S01]  /*69440*/  ULDC UR4, c[0x0][0x22c] ;  /* 0x00008b0000047ab9 */ /* 0x000fe20000000800 */
[----:B------:R1:W-:Y:S01]  /*69450*/  @P6 STG.E.U8 desc[UR58][R72.64], R79 ;  /* 0x0000004f48006986 */ /* 0x0003e2000c10113a */
[----:B------:R-:W-:Y:S01]  /*69460*/  ISETP.GE.AND P6, PT, R6, UR4, PT ;  /* 0x0000000406007c0c */ /* 0x000fe2000bfc6270 */
[----:B------:R-:W-:Y:S02]  /*69470*/  ULDC UR4, c[0x0][0x228] ;  /* 0x00008a0000047ab9 */ /* 0x000fe40000000800 */
[----:B------:R-:W-:Y:S01]  /*69480*/  @P0 STG.E.U8 desc[UR58][R74.64], R81 ;  /* 0x000000514a000986 */ /* 0x000fe2000c10113a */
[----:B------:R-:W-:Y:S01]  /*69490*/  ISETP.LT.AND P0, PT, R2, UR4, !P2 ;  /* 0x0000000402007c0c */ /* 0x000fe2000d701270 */
[----:B------:R-:W-:Y:S01]  /*694a0*/  VIADD R6, R0, 0x1f5 ;  /* 0x000001f500067836 */ /* 0x000fe20000000000 */
[----:B------:R-:W-:Y:S01]  /*694b0*/  ULDC UR4, c[0x0][0x228] ;  /* 0x00008a0000047ab9 */ /* 0x000fe20000000800 */
[----:B0-----:R-:W-:-:S02]  /*694c0*/  PRMT R7, R236, 0x7770, RZ ;  /* 0x00007770ec077816 */ /* 0x001fc400000000ff */
[C---:B------:R-:W-:Y:S02]  /*694d0*/  PRMT R77, R236.reuse, 0x7771, RZ ;  /* 0x00007771ec4d7816 */ /* 0x040fe400000000ff */
[----:B------:R-:W-:Y:S01]  /*694e0*/  ISETP.LT.AND P2, PT, R3, UR4, !P2 ;  /* 0x0000000403007c0c */ /* 0x000fe2000d741270 */
[----:B------:R-:W-:Y:S01]  /*694f0*/  ULDC UR6, c[0x0][0x228] ;  /* 0x00008a0000067ab9 */ /* 0x000fe20000000800 */
[----:B------:R-:W-:Y:S01]  /*69500*/  ULDC UR4, c[0x0][0x22c] ;  /* 0x00008b0000047ab9 */ /* 0x000fe20000000800 */
[----:B------:R0:W-:Y:S04]  /*69510*/  @P5 STG.E.U8 desc[UR58][R68.64], R7 ;  /* 0x0000000744005986 */ /* 0x0001e8000c10113a */
[----:B------:R-:W-:Y:S01]  /*69520*/  @P3 STG.E.U8 desc[UR58][R70.64], R77 ;  /* 0x0000004d46003986 */ /* 0x000fe2000c10113a */
[----:B-1----:R-:W-:-:S02]  /*69530*/  PRMT R73, R236, 0x7772, RZ ;  /* 0x00007772ec497816 */ /* 0x002fc400000000ff */
[----:B------:R-:W-:Y:S01]  /*69540*/  ISETP.GE.AND P3, PT, R6, UR5, PT ;  /* 0x0000000506007c0c */ /* 0x000fe2000bf66270 */
[----:B------:R-:W-:Y:S01]  /*69550*/  VIADD R6, R0, 0x1ed ;  /* 0x000001ed00067836 */ /* 0x000fe20000000000 */
[----:B------:R-:W-:Y:S01]  /*69560*/  ISETP.LT.AND P5, PT, R2, UR6, !P6 ;  /* 0x0000000602007c0c */ /* 0x000fe2000f7a1270 */
[----:B------:R-:W-:Y:S01]  /*69570*/  ULDC UR5, c[0x0][0x228] ;  /* 0x00008a0000057ab9 */ /* 0x000fe20000000800 */
[----:B------:R1:W-:Y:S01]  /*69580*/  @P0 STG.E.U8 desc[UR58][R66.64], R73 ;  /* 0x0000004942000986 */ /* 0x0003e2000c10113a */
[----:B------:R-:W-:Y:S01]  /*69590*/  ULDC UR6, c[0x0][0x228] ;  /* 0x00008a0000067ab9 */ /* 0x000fe20000000800 */
[----:B------:R-:W-:Y:S01]  /*695a0*/  ISETP.GE.AND P0, PT, R6, UR4, PT ;  /* 0x0000000406007c0c */ /* 0x000fe2000bf06270 */
[----:B------:R-:W-:Y:S01]  /*695b0*/  ULDC UR4, c[0x0][0x228] ;  /* 0x00008a0000047ab9 */ /* 0x000fe20000000800 */
[----:B0-----:R-:W-:Y:S02]  /*695c0*/  PRMT R7, R236, 0x7773, RZ ;  /* 0x00007773ec077816 */ /* 0x001fe400000000ff */
[----:B------:R-:W-:Y:S01]  /*695d0*/  ISETP.LT.AND P6, PT, R3, UR4, !P6 ;  /* 0x0000000403007c0c */ /* 0x000fe2000f7c1270 */
[----:B------:R-:W-:Y:S01]  /*695e0*/  ULDC UR4, c[0x0][0x228] ;  /* 0x00008a0000047ab9 */ /* 0x000fe20000000800 */
[----:B------:R-:W-:Y:S01]  /*695f0*/  PRMT R69, R237, 0x7770, RZ ;  /* 0x00007770ed457816 */ /* 0x000fe200000000ff */
[----:B------:R0:W-:Y:S01]  /*69600*/  @P2 STG.E.U8 desc[UR58][R62.64], R7 ;  /* 0x000000073e002986 */ /* 0x0001e2000c10113a */
[----:B------:R-:W-:Y:S01]  /*69610*/  ISETP.LT.AND P2, PT, R2, UR4, !P0 ;  /* 0x0000000402007c0c */ /* 0x000fe2000c741270 */
[----:B------:R-:W-:Y:S01]  /*69620*/  VIADD R6, R0, 0x1ee ;  /* 0x000001ee00067836 */ /* 0x000fe20000000000 */
[----:B------:R-:W-:-:S02]  /*69630*/  ISETP.LT.AND P0, PT, R3, UR5, !P0 ;  /* 0x0000000503007c0c */ /* 0x000fc4000c701270 */
[C---:B-1----:R-:W-:Y:S01]  /*69640*/  PRMT R67, R237.reuse, 0x7771, RZ ;  /* 0x00007771ed437816 */ /* 0x042fe200000000ff */
[----:B------:R-:W-:Y:S01]  /*69650*/  ULDC UR4, c[0x0][0x22c] ;  /* 0x00008b0000047ab9 */ /* 0x000fe20000000800 */
[----:B------:R-:W-:Y:S01]  /*69660*/  @P5 STG.E.U8 desc[UR58][R64.64], R69 ;  /* 0x0000004540005986 */ /* 0x000fe2000c10113a */
[----:B------:R-:W-:Y:S01]  /*69670*/  ISETP.GE.AND P5, PT, R6, UR4, PT ;  /* 0x0000000406007c0c */ /* 0x000fe2000bfa6270 */
[----:B------:R-:W-:Y:S01]  /*69680*/  VIADD R6, R0, 0x1ef ;  /* 0x000001ef00067836 */ /* 0x000fe20000000000 */
[----:B------:R-:W-:Y:S01]  /*69690*/  ULDC UR5, c[0x0][0x228] ;  /* 0x00008a0000057ab9 */ /* 0x000fe20000000800 */
[----:B------:R1:W-:Y:S01]  /*696a0*/  @P6 STG.E.U8 desc[UR58][R60.64], R67 ;  /* 0x000000433c006986 */ /* 0x0003e2000c10113a */
[C---:B0-----:R-:W-:Y:S02]  /*696b0*/  PRMT R7, R237.reuse, 0x7772, RZ ;  /* 0x00007772ed077816 */ /* 0x041fe400000000ff */
[----:B------:R-:W-:Y:S01]  /*696c0*/  ISETP.LT.AND P6, PT, R2, UR5, !P5 ;  /* 0x0000000502007c0c */ /* 0x000fe2000efc1270 */
[----:B------:R-:W-:Y:S01]  /*696d0*/  ULDC UR4, c[0x0][0x22c] ;  /* 0x00008b0000047ab9 */ /* 0x000fe20000000800 */
[----:B------:R-:W-:Y:S01]  /*696e0*/  PRMT R63, R237, 0x7773, RZ ;  /* 0x00007773ed3f7816 */ /* 0x000fe200000000ff */
[----:B------:R-:W-:Y:S01]  /*696f0*/  ULDC UR5, c[0x0][0x228] ;  /* 0x00008a0000057ab9 */ /* 0x000fe20000000800 */
[----:B------:R0:W-:Y:S01]  /*69700*/  @P2 STG.E.U8 desc[UR58][R56.64], R7 ;  /* 0x0000000738002986 */ /* 0x0001e2000c10113a */
[----:B------:R-:W-:Y:S01]  /*69710*/  ISETP.GE.AND P2, PT, R6, UR4, PT ;  /* 0x0000000406007c0c */ /* 0x000fe2000bf46270 */
[----:B------:R-:W-:-:S02]  /*69720*/  ULDC UR4, c[0x0][0x228] ;  /* 0x00008a0000047ab9 */ /* 0x000fc40000000800 */
[----:B------:R2:W-:Y:S01]  /*69730*/  @P0 STG.E.U8 desc[UR58][R58.64], R63 ;  /* 0x0000003f3a000986 */ /* 0x0005e2000c10113a */
[----:B------:R-:W-:Y:S02]  /*69740*/  ISETP.LT.AND P5, PT, R3, UR4, !P5 ;  /* 0x0000000403007c0c */ /* 0x000fe4000efa1270 */
[----:B------:R-:W-:Y:S02]  /*69750*/  ISETP.LT.AND P0, PT, R2, UR5, !P2 ;  /* 0x0000000502007c0c */ /* 0x000fe4000d701270 */
[----:B-1----:R-:W-:Y:S01]  /*69760*/  PRMT R61, R251, 0x7770, RZ ;  /* 0x00007770fb3d7816 */ /* 0x002fe200000000ff */
[----:B------:R-:W-:Y:S01]  /*69770*/  VIADD R6, R0, 0x1f0 ;  /* 0x000001f000067836 */ /* 0x000fe20000000000 */
[----:B------:R-:W-:Y:S01]  /*69780*/  ULDC UR4, c[0x0][0x22c] ;  /* 0x00008b0000047ab9 */ /* 0x000fe20000000800 */
[----:B------:R-:W-:Y:S02]  /*69790*/  ULDC UR5, c[0x0][0x228] ;  /* 0x00008a0000057ab9 */ /* 0x000fe40000000800 */
[----:B------:R-:W-:Y:S01]  /*697a0*/  @P6 STG.E.U8 desc[UR58][R54.64], R61 ;  /* 0x0000003d36006986 */ /* 0x000fe2000c10113a */
[----:B------:R-:W-:-:S02]  /*697b0*/  ISETP.GE.AND P6, PT, R6, UR4, PT ;  /* 0x0000000406007c0c */ /* 0x000fc4000bfc6270 */
[C---:B0-----:R-:W-:Y:S01]  /*697c0*/  PRMT R7, R251.reuse, 0x7771, RZ ;  /* 0x00007771fb077816 */ /* 0x041fe200000000ff */
[----:B------:R-:W-:Y:S01]  /*697d0*/  ULDC UR4, c[0x0][0x228] ;  /* 0x00008a0000047ab9 */ /* 0x000fe20000000800 */
[----:B------:R-:W-:Y:S02]  /*697e0*/  PRMT R57, R251, 0x7772, RZ ;  /* 0x00007772fb397816 */ /* 0x000fe400000000ff */
[----:B------:R-:W-:Y:S01]  /*697f0*/  ISETP.LT.AND P2, PT, R3, UR4, !P2 ;  /* 0x0000000403007c0c */ /* 0x000fe2000d741270 */
[----:B------:R-:W-:Y:S01]  /*69800*/  ULDC UR4, c[0x0][0x228] ;  /* 0x00008a0000047ab9 */ /* 0x000fe20000000800 */
[----:B------:R0:W-:Y:S04]  /*69810*/  @P5 STG.E.U8 desc[UR58][R48.64], R7 ;  /* 0x0000000730005986 */ /* 0x0001e8000c10113a */
[----:B------:R-:W-:Y:S01]  /*69820*/  @P0 STG.E.U8 desc[UR58][R52.64], R57 ;  /* 0x0000003934000986 */ /* 0x000fe2000c10113a */
[----:B------:R-:W-:Y:S01]  /*69830*/  ISETP.LT.AND P0, PT, R2, UR4, !P6 ;  /* 0x0000000402007c0c */ /* 0x000fe2000f701270 */
[----:B------:R-:W-:Y:S01]  /*69840*/  VIADD R6, R0, 0x1f1 ;  /* 0x000001f100067836 */ /* 0x000fe20000000000 */
[----:B--2---:R-:W-:Y:S01]  /*69850*/  PRMT R59, R251, 0x7773, RZ ;  /* 0x00007773fb3b7816 */ /* 0x004fe200000000ff */
[----:B------:R-:W-:Y:S01]  /*69860*/  ULDC UR4, c[0x0][0x22c] ;  /* 0x00008b0000047ab9 */ /* 0x000fe20000000800 */
[----:B------:R-:W-:Y:S01]  /*69870*/  ISETP.LT.AND P6, PT, R3, UR5, !P6 ;  /* 0x0000000503007c0c */ /* 0x000fe2000f7c1270 */
[----:B------:R-:W-:Y:S01]  /*69880*/  ULDC UR5, c[0x0][0x228] ;  /* 0x00008a0000057ab9 */ /* 0x000fe20000000800 */
[----:B------:R-:W-:Y:S01]  /*69890*/  ISETP.GE.AND P5, PT, R6, UR4, PT ;  /* 0x0000000406007c0c */ /* 0x000fe2000bfa6270 */
[----:B------:R-:W-:Y:S01]  /*698a0*/  VIADD R6, R0, 0x1f2 ;  /* 0x000001f200067836 */ /* 0x000fe20000000000 */
[----:B------:R-:W-:Y:S01]  /*698b0*/  ULDC UR4, c[0x0][0x22c] ;  /* 0x00008b0000047ab9 */ /* 0x000fe20000000800 */
[----:B------:R1:W-:Y:S01]  /*698c0*/  @P2 STG.E.U8 desc[UR58][R50.64], R59 ;  /* 0x0000003b32002986 */ /* 0x0003e2000c10113a */
[----:B0-----:R-:W-:-:S02]  /*698d0*/  PRMT R7, R224, 0x7770, RZ ;  /* 0x00007770e0077816 */ /* 0x001fc400000000ff */
[----:B------:R-:W-:Y:S02]  /*698e0*/  ISETP.LT.AND P2, PT, R2, UR5, !P5 ;  /* 0x0000000502007c0c */ /* 0x000fe4000ef41270 */
[----:B------:R-:W-:Y:S01]  /*698f0*/  PRMT R49, R224, 0x7771, RZ ;  /* 0x00007771e0317816 */ /* 0x000fe200000000ff */
[----:B------:R-:W-:Y:S01]  /*69900*/  ULDC UR5, c[0x0][0x228] ;  /* 0x00008a0000057ab9 */ /* 0x000fe20000000800 */
[----:B------:R0:W-:Y:S01]  /*69910*/  @P0 STG.E.U8 desc[UR58][R44.64], R7 ;  /* 0x000000072c000986 */ /* 0x0001e2000c10113a */
[----:B------:R-:W-:Y:S01]  /*69920*/  ISETP.GE.AND P0, PT, R6, UR4, PT ;  /* 0x0000000406007c0c */ /* 0x000fe2000bf06270 */
[----:B------:R-:W-:Y:S02]  /*69930*/  ULDC UR4, c[0x0][0x228] ;  /* 0x00008a0000047ab9 */ /* 0x000fe40000000800 */
[----:B------:R-:W-:Y:S01]  /*69940*/  ISETP.LT.AND P5, PT, R3, UR4, !P5 ;  /* 0x0000000403007c0c */ /* 0x000fe2000efa1270 */
[----:B------:R2:W-:Y:S01]  /*69950*/  @P6 STG.E.U8 desc[UR58][R46.64], R49 ;  /* 0x000000312e006986 */ /* 0x0005e2000c10113a */
[----:B-1----:R-:W-:Y:S01]  /*69960*/  PRMT R51, R224, 0x7772, RZ ;  /* 0x00007772e0337816 */ /* 0x002fe200000000ff */
[----:B------:R-:W-:Y:S01]  /*69970*/  VIADD R6, R0, 0x1f3 ;  /* 0x000001f300067836 */ /* 0x000fe20000000000 */
[----:B------:R-:W-:Y:S01]  /*69980*/  ISETP.LT.AND P6, PT, R2, UR5, !P0 ;  /* 0x0000000502007c0c */ /* 0x000fe2000c7c1270 */
[----:B------:R-:W-:Y:S01]  /*69990*/  ULDC UR4, c[0x0][0x22c] ;  /* 0x00008b0000047ab9 */ /* 0x000fe20000000800 */
[----:B------:R-:W-:Y:S01]  /*699a0*/  ULDC UR5, c[0x0][0x228] ;  /* 0x00008a0000057ab9 */ /* 0x000fe20000000800 */
[----:B------:R1:W-:Y:S01]  /*699b0*/  @P2 STG.E.U8 desc[UR58][R42.64], R51 ;  /* 0x000000332a002986 */ /* 0x0003e2000c10113a */
[----:B------:R-:W-:Y:S01]  /*699c0*/  ISETP.GE.AND P2, PT, R6, UR4, PT ;  /* 0x0000000406007c0c */ /* 0x000fe2000bf46270 */
[----:B------:R-:W-:Y:S01]  /*699d0*/  ULDC UR4, c[0x0][0x228] ;  /* 0x00008a0000047ab9 */ /* 0x000fe20000000800 */
[----:B0-----:R-:W-:-:S02]  /*699e0*/  PRMT R45, R224, 0x7773, RZ ;  /* 0x00007773e02d7816 */ /* 0x001fc400000000ff */
[----:B------:R-:W-:Y:S01]  /*699f0*/  ISETP.LT.AND P0, PT, R3, UR4, !P0 ;  /* 0x0000000403007c0c */ /* 0x000fe2000c701270 */
[----:B------:R-:W-:Y:S01]  /*69a00*/  ULDC UR4, c[0x0][0x228] ;  /* 0x00008a0000047ab9 */ /* 0x000fe20000000800 */
[----:B--2---:R-:W-:Y:S01]  /*69a10*/  PRMT R47, R225, 0x7770, RZ ;  /* 0x00007770e12f7816 */ /* 0x004fe200000000ff */
[----:B------:R-:W-:Y:S01]  /*69a20*/  @P5 STG.E.U8 desc[UR58][R38.64], R45 ;  /* 0x0000002d26005986 */ /* 0x000fe2000c10113a */
[C---:B------:R-:W-:Y:S01]  /*69a30*/  ISETP.LT.AND P5, PT, R2.reuse, UR5, !P2 ;  /* 0x0000000502007c0c */ /* 0x040fe2000d7a1270 */
[----:B------:R-:W-:Y:S02]  /*69a40*/  ULDC UR5, c[0x0][0x228] ;  /* 0x00008a0000057ab9 */ /* 0x000fe40000000800 */
[----:B------:R-:W-:Y:S01]  /*69a50*/  @P6 STG.E.U8 desc[UR58][R40.64], R47 ;  /* 0x0000002f28006986 */ /* 0x000fe2000c10113a */
[----:B------:R-:W-:Y:S02]  /*69a60*/  ISETP.LT.AND P2, PT, R3, UR4, !P2 ;  /* 0x0000000403007c0c */ /* 0x000fe4000d741270 */
[----:B------:R-:W-:-:S02]  /*69a70*/  ISETP.LT.AND P6, PT, R2, UR5, !P1 ;  /* 0x0000000502007c0c */ /* 0x000fc4000cfc1270 */
[C---:B-1----:R-:W-:Y:S01]  /*69a80*/  PRMT R43, R225.reuse, 0x7771, RZ ;  /* 0x00007771e12b7816 */ /* 0x042fe200000000ff */
[----:B------:R-:W-:Y:S01]  /*69a90*/  VIADD R7, R0, 0x1f6 ;  /* 0x000001f600077836 */ /* 0x000fe20000000000 */
[C---:B------:R-:W-:Y:S02]  /*69aa0*/  PRMT R49, R225.reuse, 0x7772, RZ ;  /* 0x00007772e1317816 */ /* 0x040fe400000000ff */
[----:B------:R-:W-:Y:S01]  /*69ab0*/  PRMT R225, R225, 0x7773, RZ ;  /* 0x00007773e1e17816 */ /* 0x000fe200000000ff */
[----:B------:R-:W-:Y:S01]  /*69ac0*/  ULDC UR4, c[0x0][0x228] ;  /* 0x00008a0000047ab9 */ /* 0x000fe20000000800 */
[----:B------:R-:W-:Y:S01]  /*69ad0*/  @P0 STG.E.U8 desc[UR58][R36.64], R43 ;  /* 0x0000002b24000986 */ /* 0x000fe2000c10113a */
[----:B------:R-:W-:Y:S02]  /*69ae0*/  ISETP.GE.AND P0, PT, R7, UR13, PT ;  /* 0x0000000d07007c0c */ /* 0x000fe4000bf06270 */
[----:B------:R-:W-:Y:S01]  /*69af0*/  PRMT R7, R226, 0x7770, RZ ;  /* 0x00007770e2077816 */ /* 0x000fe200000000ff */
[----:B------:R-:W0:Y:S04]  /*69b00*/  LDS.128 R36, [R252] ;  /* 0x00000000fc247984 */ /* 0x000e280000000c00 */
[----:B------:R1:W-:Y:S01]  /*69b10*/  @P5 STG.E.U8 desc[UR58][R34.64], R49 ;  /* 0x0000003122005986 */ /* 0x0003e2000c10113a */
[----:B------:R-:W-:-:S03]  /*69b20*/  ISETP.LT.AND P1, PT, R3, UR4, !P1 ;  /* 0x0000000403007c0c */ /* 0x000fc6000cf21270 */
[----:B------:R2:W-:Y:S01]  /*69b30*/  @P2 STG.E.U8 desc[UR58][R30.64], R225 ;  /* 0x000000e11e002986 */ /* 0x0005e2000c10113a */
[----:B------:R-:W-:-:S03]  /*69b40*/  ULDC UR4, c[0x0][0x228] ;  /* 0x00008a0000047ab9 */ /* 0x000fc60000000800 */
[----:B------:R3:W-:Y:S01]  /*69b50*/  @P6 STG.E.U8 desc[UR58][R32.64], R7 ;  /* 0x0000000720006986 */ /* 0x0007e2000c10113a */
[----:B------:R-:W-:Y:S01]  /*69b60*/  ULDC UR5, c[0x0][0x228] ;  /* 0x00008a0000057ab9 */ /* 0x000fe20000000800 */
[----:B------:R-:W-:Y:S02]  /*69b70*/  ISETP.LT.AND P6, PT, R2, UR4, !P3 ;  /* 0x0000000402007c0c */ /* 0x000fe4000dfc1270 */
[----:B------:R-:W-:Y:S01]  /*69b80*/  ISETP.LT.AND P3, PT, R3, UR5, !P3 ;  /* 0x0000000503007c0c */ /* 0x000fe2000df61270 */
[----:B------:R-:W-:Y:S01]  /*69b90*/  VIADD R6, R0, 0x1f7 ;  /* 0x000001f700067836 */ /* 0x000fe20000000000 */
[----:B------:R-:W-:Y:S01]  /*69ba0*/  ULDC UR4, c[0x0][0x228] ;  /* 0x00008a0000047ab9 */ /* 0x000fe20000000800 */
[----:B------:R-:W-:Y:S01]  /*69bb0*/  ULDC UR5, c[0x0][0x228] ;  /* 0x00008a0000057ab9 */ /* 0x000fe20000000800 */
[C---:B-1----:R-:W-:Y:S02]  /*69bc0*/  PRMT R35, R226.reuse, 0x7771, RZ ;  /* 0x00007771e2237816 */ /* 0x042fe400000000ff */
[----:B--2---:R-:W-:-:S02]  /*69bd0*/  PRMT R31, R226, 0x7772, RZ ;  /* 0x00007772e21f7816 */ /* 0x004fc400000000ff */
[----:B---3--:R-:W-:Y:S02]  /*69be0*/  PRMT R33, R226, 0x7773, RZ ;  /* 0x00007773e2217816 */ /* 0x008fe400000000ff */
[----:B------:R-:W-:Y:S01]  /*69bf0*/  ISETP.GE.AND P5, PT, R6, UR7, PT ;  /* 0x0000000706007c0c */ /* 0x000fe2000bfa6270 */
[----:B------:R1:W-:Y:S01]  /*69c00*/  @P1 STG.E.U8 desc[UR58][R12.64], R35 ;  /* 0x000000230c001986 */ /* 0x0003e2000c10113a */
[----:B------:R-:W-:-:S03]  /*69c10*/  ISETP.LT.AND P1, PT, R2, UR4, !P0 ;  /* 0x0000000402007c0c */ /* 0x000fc6000c721270 */
[----:B------:R-:W-:Y:S01]  /*69c20*/  @P6 STG.E.U8 desc[UR58][R28.64], R31 ;  /* 0x0000001f1c006986 */ /* 0x000fe2000c10113a */
[----:B------:R-:W-:-:S03]  /*69c30*/  ULDC UR4, c[0x0][0x228] ;  /* 0x00008a0000047ab9 */ /* 0x000fc60000000800 */
[----:B------:R2:W-:Y:S01]  /*69c40*/  @P3 STG.E.U8 desc[UR58][R16.64], R33 ;  /* 0x0000002110003986 */ /* 0x0005e2000c10113a */
[----:B------:R-:W-:Y:S02]  /*69c50*/  ISETP.LT.AND P3, PT, R2, UR4, !P5 ;  /* 0x0000000402007c0c */ /* 0x000fe4000ef61270 */
[C---:B------:R-:W-:Y:S01]  /*69c60*/  ISETP.LT.AND P0, PT, R3.reuse, UR5, !P0 ;  /* 0x0000000503007c0c */ /* 0x040fe2000c701270 */
[----:B------:R-:W-:Y:S01]  /*69c70*/  ULDC UR4, c[0x0][0x228] ;  /* 0x00008a0000047ab9 */ /* 0x000fe20000000800 */
[----:B------:R-:W-:Y:S01]  /*69c80*/  VIADD R6, R0, 0x1f8 ;  /* 0x000001f800067836 */ /* 0x000fe20000000000 */
[----:B------:R-:W-:Y:S01]  /*69c90*/  ISETP.LT.AND P5, PT, R3, UR4, !P5 ;  /* 0x0000000403007c0c */ /* 0x000fe2000efa1270 */
[----:B------:R-:W-:Y:S01]  /*69ca0*/  ULDC UR5, c[0x0][0x228] ;  /* 0x00008a0000057ab9 */ /* 0x000fe20000000800 */
[----:B------:R-:W-:Y:S01]  /*69cb0*/  ULDC UR4, c[0x0][0x228] ;  /* 0x00008a0000047ab9 */ /* 0x000fe20000000800 */
[C---:B-1----:R-:W-:Y:S02]  /*69cc0*/  PRMT R13, R227.reuse, 0x7770, RZ ;  /* 0x00007770e30d7816 */ /* 0x042fe400000000ff */
[----:B------:R-:W-:Y:S01]  /*69cd0*/  ISETP.GE.AND P2, PT, R6, UR21, PT ;  /* 0x0000001506007c0c */ /* 0x000fe2000bf46270 */
[----:B------:R-:W-:Y:S01]  /*69ce0*/  VIADD R6, R0, 0x1f9 ;  /* 0x000001f900067836 */ /* 0x000fe20000000000 */
[----:B------:R-:W-:-:S02]  /*69cf0*/  PRMT R35, R227, 0x7771, RZ ;  /* 0x00007771e3237816 */ /* 0x000fc400000000ff */
[C---:B--2---:R-:W-:Y:S02]  /*69d00*/  PRMT R17, R227.reuse, 0x7772, RZ ;  /* 0x00007772e3117816 */ /* 0x044fe400000000ff */
[----:B------:R-:W-:Y:S01]  /*69d10*/  PRMT R227, R227, 0x7773, RZ ;  /* 0x00007773e3e37816 */ /* 0x000fe200000000ff */
[----:B------:R1:W-:Y:S01]  /*69d20*/  @P1 STG.E.U8 desc[UR58][R24.64], R13 ;  /* 0x0000000d18001986 */ /* 0x0003e2000c10113a */
[----:B------:R-:W-:Y:S02]  /*69d30*/  ISETP.GE.AND P6, PT, R6, UR17, PT ;  /* 0x0000001106007c0c */ /* 0x000fe4000bfc6270 */
[----:B------:R-:W-:Y:S01]  /*69d40*/  ISETP.LT.AND P1, PT, R2, UR5, !P2 ;  /* 0x0000000502007c0c */ /* 0x000fe2000d721270 */
[----:B------:R-:W-:Y:S01]  /*69d50*/  @P0 STG.E.U8 desc[UR58][R26.64], R35 ;  /* 0x000000231a000986 */ /* 0x000fe2000c10113a */
[----:B------:R-:W-:-:S03]  /*69d60*/  VIADD R7, R0, 0x1fa ;  /* 0x000001fa00077836 */ /* 0x000fc60000000000 */
[----:B------:R2:W-:Y:S01]  /*69d70*/  @P3 STG.E.U8 desc[UR58][R22.64], R17 ;  /* 0x0000001116003986 */ /* 0x0005e2000c10113a */
[----:B------:R-:W-:Y:S01]  /*69d80*/  ULDC UR5, c[0x0][0x228] ;  /* 0x00008a0000057ab9 */ /* 0x000fe20000000800 */
[----:B------:R-:W-:Y:S02]  /*69d90*/  ISETP.LT.AND P2, PT, R3, UR4, !P2 ;  /* 0x0000000403007c0c */ /* 0x000fe4000d741270 */
[----:B------:R3:W-:Y:S01]  /*69da0*/  @P5 STG.E.U8 desc[UR58][R18.64], R227 ;  /* 0x000000e312005986 */ /* 0x0007e2000c10113a */
[----:B------:R-:W-:Y:S01]  /*69db0*/  ISETP.LT.AND P5, PT, R2, UR5, !P6 ;  /* 0x0000000502007c0c */ /* 0x000fe2000f7a1270 */
[----:B------:R-:W-:Y:S01]  /*69dc0*/  ULDC UR4, c[0x0][0x228] ;  /* 0x00008a0000047ab9 */ /* 0x000fe20000000800 */
[----:B------:R-:W-:Y:S01]  /*69dd0*/  VIADD R6, R0, 0x1fb ;  /* 0x000001fb00067836 */ /* 0x000fe20000000000 */
[----:B------:R-:W-:Y:S02]  /*69de0*/  ISETP.GE.AND P0, PT, R7, UR15, PT ;  /* 0x0000000f07007c0c */ /* 0x000fe4000bf06270 */
[----:B0-----:R-:W-:-:S02]  /*69df0*/  PRMT R7, R36, 0x7770, RZ ;  /* 0x0000777024077816 */ /* 0x001fc400000000ff */
[----:B------:R-:W-:Y:S02]  /*69e00*/  ISETP.LT.AND P6, PT, R3, UR4, !P6 ;  /* 0x0000000403007c0c */ /* 0x000fe4000f7c1270 */
[----:B-1----:R-:W-:Y:S02]  /*69e10*/  PRMT R13, R36, 0x7771, RZ ;  /* 0x00007771240d7816 */ /* 0x002fe400000000ff */
[----:B------:R-:W-:Y:S01]  /*69e20*/  ISETP.GE.AND P3, PT, R6, UR29, PT ;  /* 0x0000001d06007c0c */ /* 0x000fe2000bf66270 */
[----:B------:R-:W-:Y:S01]  /*69e30*/  ULDC UR5, c[0x0][0x228] ;  /* 0x00008a0000057ab9 */ /* 0x000fe20000000800 */
[----:B--2---:R-:W-:Y:S01]  /*69e40*/  PRMT R17, R36, 0x7772, RZ ;  /* 0x0000777224117816 */ /* 0x004fe200000000ff */
[----:B------:R0:W-:Y:S01]  /*69e50*/  @P1 STG.E.U8 desc[UR58][R20.64], R7 ;  /* 0x0000000714001986 */ /* 0x0001e2000c10113a */
[----:B------:R-:W-:Y:S01]  /*69e60*/  VIADD R6, R0, 0x1fc ;  /* 0x000001fc00067836 */ /* 0x000fe20000000000 */
[----:B------:R-:W-:Y:S01]  /*69e70*/  ULDC UR4, c[0x0][0x228] ;  /* 0x00008a0000047ab9 */ /* 0x000fe20000000800 */
[----:B------:R-:W-:-:S02]  /*69e80*/  ISETP.LT.AND P1, PT, R2, UR5, !P0 ;  /* 0x0000000502007c0c */ /* 0x000fc4000c721270 */
[C---:B------:R-:W-:Y:S01]  /*69e90*/  ISETP.LT.AND P0, PT, R3.reuse, UR4, !P0 ;  /* 0x0000000403007c0c */ /* 0x040fe2000c701270 */
[----:B------:R1:W-:Y:S01]  /*69ea0*/  @P2 STG.E.U8 desc[UR58][R14.64], R13 ;  /* 0x0000000d0e002986 */ /* 0x0003e2000c10113a */
[----:B---3--:R-:W-:Y:S01]  /*69eb0*/  PRMT R19, R36, 0x7773, RZ ;  /* 0x0000777324137816 */ /* 0x008fe200000000ff */
[----:B------:R-:W-:Y:S02]  /*69ec0*/  ULDC UR4, c[0x0][0x228] ;  /* 0x00008a0000047ab9 */ /* 0x000fe40000000800 */
[----:B------:R-:W-:Y:S01]  /*69ed0*/  @P5 STG.E.U8 desc[UR58][R160.64], R17 ;  /* 0x00000011a0005986 */ /* 0x000fe2000c10113a */
[----:B------:R-:W-:Y:S02]  /*69ee0*/  ISETP.GE.AND P2, PT, R6, UR25, PT ;  /* 0x0000001906007c0c */ /* 0x000fe4000bf46270 */
[----:B------:R-:W-:Y:S01]  /*69ef0*/  ISETP.LT.AND P5, PT, R2, UR4, !P3 ;  /* 0x0000000402007c0c */ /* 0x000fe2000dfa1270 */
[----:B------:R-:W-:Y:S01]  /*69f00*/  ULDC UR4, c[0x0][0x228] ;  /* 0x00008a0000047ab9 */ /* 0x000fe20000000800 */
[----:B------:R-:W-:Y:S01]  /*69f10*/  ULDC UR5, c[0x0][0x228] ;  /* 0x00008a0000057ab9 */ /* 0x000fe20000000800 */
[----:B------:R-:W-:Y:S01]  /*69f20*/  @P6 STG.E.U8 desc[UR58][R156.64], R19 ;  /* 0x000000139c006986 */ /* 0x000fe2000c10113a */
[----:B------:R-:W-:-:S02]  /*69f30*/  ISETP.LT.AND P3, PT, R3, UR4, !P3 ;  /* 0x0000000403007c0c */ /* 0x000fc4000df61270 */
[C---:B0-----:R-:W-:Y:S02]  /*69f40*/  PRMT R7, R37.reuse, 0x7770, RZ ;  /* 0x0000777025077816 */ /* 0x041fe400000000ff */
[----:B------:R-:W-:Y:S01]  /*69f50*/  ISETP.LT.AND P6, PT, R2, UR5, !P2 ;  /* 0x0000000502007c0c */ /* 0x000fe2000d7c1270 */
[----:B------:R-:W-:Y:S01]  /*69f60*/  VIADD R6, R0, 0x1fd ;  /* 0x000001fd00067836 */ /* 0x000fe20000000000 */
[C---:B-1----:R-:W-:Y:S02]  /*69f70*/  PRMT R13, R37.reuse, 0x7771, RZ ;  /* 0x00007771250d7816 */ /* 0x042fe400000000ff */
[----:B------:R-:W-:Y:S01]  /*69f80*/  PRMT R15, R38, 0x7770, RZ ;  /* 0x00007770260f7816 */ /* 0x000fe200000000ff */
[----:B------:R0:W-:Y:S01]  /*69f90*/  @P1 STG.E.U8 desc[UR58][R158.64], R7 ;  /* 0x000000079e001986 */ /* 0x0001e2000c10113a */
[----:B------:R-:W-:Y:S01]  /*69fa0*/  VIADD R0, R0, 0x1fe ;  /* 0x000001fe00007836 */ /* 0x000fe20000000000 */
[----:B------:R-:W-:Y:S02]  /*69fb0*/  ISETP.GE.AND P1, PT, R6, UR23, PT ;  /* 0x0000001706007c0c */ /* 0x000fe4000bf26270 */
[----:B------:R1:W-:Y:S01]  /*69fc0*/  @P0 STG.E.U8 desc[UR58][R152.64], R13 ;  /* 0x0000000d98000986 */ /* 0x0003e2000c10113a */
[----:B------:R-:W-:Y:S01]  /*69fd0*/  ULDC UR4, c[0x0][0x228] ;  /* 0x00008a0000047ab9 */ /* 0x000fe20000000800 */
[----:B------:R-:W-:Y:S01]  /*69fe0*/  ULDC UR5, c[0x0][0x228] ;  /* 0x00008a0000057ab9 */ /* 0x000fe20000000800 */
[----:B------:R-:W-:Y:S01]  /*69ff0*/  ISETP.GE.AND P0, PT, R0, UR9, PT ;  /* 0x0000000900007c0c */ /* 0x000fe2000bf06270 */
[----:B------:R-:W-:Y:S01]  /*6a000*/  ULDC UR7, c[0x0][0x228] ;  /* 0x00008a0000077ab9 */ /* 0x000fe20000000800 */
[----:B0-----:R-:W-:-:S02]  /*6a010*/  PRMT R7, R37, 0x7772, RZ ;  /* 0x0000777225077816 */ /* 0x001fc400000000ff */
[----:B------:R-:W-:Y:S02]  /*6a020*/  PRMT R37, R37, 0x7773, RZ ;  /* 0x0000777325257816 */ /* 0x000fe400000000ff */
[C---:B------:R-:W-:Y:S01]  /*6a030*/  ISETP.LT.AND P2, PT, R3.reuse, UR4, !P2 ;  /* 0x0000000403007c0c */ /* 0x040fe2000d741270 */
[----:B------:R-:W-:Y:S01]  /*6a040*/  ULDC UR4, c[0x0][0x228] ;  /* 0x00008a0000047ab9 */ /* 0x000fe20000000800 */
[----:B------:R0:W-:Y:S04]  /*6a050*/  @P5 STG.E.U8 desc[UR58][R148.64], R7 ;  /* 0x0000000794005986 */ /* 0x0001e8000c10113a */
[----:B------:R-:W-:Y:S04]  /*6a060*/  @P3 STG.E.U8 desc[UR58][R154.64], R37 ;  /* 0x000000259a003986 */ /* 0x000fe8000c10113a */
[----:B------:R2:W-:Y:S01]  /*6a070*/  @P6 STG.E.U8 desc[UR58][R150.64], R15 ;  /* 0x0000000f96006986 */ /* 0x0005e2000c10113a */
[----:B------:R-:W-:Y:S01]  /*6a080*/  ISETP.LT.AND P6, PT, R2, UR5, !P1 ;  /* 0x0000000502007c0c */ /* 0x000fe2000cfc1270 */
[----:B------:R-:W-:Y:S01]  /*6a090*/  ULDC UR5, c[0x0][0x228] ;  /* 0x00008a0000057ab9 */ /* 0x000fe20000000800 */
[----:B------:R-:W-:-:S02]  /*6a0a0*/  ISETP.LT.AND P1, PT, R3, UR4, !P1 ;  /* 0x0000000403007c0c */ /* 0x000fc4000cf21270 */
[C---:B------:R-:W-:Y:S02]  /*6a0b0*/  ISETP.LT.AND P5, PT, R2.reuse, UR6, !P0 ;  /* 0x0000000602007c0c */ /* 0x040fe4000c7a1270 */
[C---:B------:R-:W-:Y:S02]  /*6a0c0*/  ISETP.LT.AND P0, PT, R3.reuse, UR5, !P0 ;  /* 0x0000000503007c0c */ /* 0x040fe4000c701270 */
[----:B------:R-:W-:Y:S02]  /*6a0d0*/  ISETP.LT.AND P3, PT, R2, UR7, !P4 ;  /* 0x0000000702007c0c */ /* 0x000fe4000e761270 */
[----:B------:R-:W-:Y:S02]  /*6a0e0*/  ISETP.LT.AND P4, PT, R3, UR7, !P4 ;  /* 0x0000000703007c0c */ /* 0x000fe4000e781270 */
[C---:B------:R-:W-:Y:S02]  /*6a0f0*/  PRMT R3, R38.reuse, 0x7771, RZ ;  /* 0x0000777126037816 */ /* 0x040fe400000000ff */
[----:B-1----:R-:W-:-:S02]  /*6a100*/  PRMT R13, R38, 0x7773, RZ ;  /* 0x00007773260d7816 */ /* 0x002fc400000000ff */
[----:B0-----:R-:W-:Y:S02]  /*6a110*/  PRMT R7, R38, 0x7772, RZ ;  /* 0x0000777226077816 */ /* 0x001fe400000000ff */
[C---:B------:R-:W-:Y:S02]  /*6a120*/  PRMT R17, R39.reuse, 0x7771, RZ ;  /* 0x0000777127117816 */ /* 0x040fe400000000ff */
[C---:B--2---:R-:W-:Y:S02]  /*6a130*/  PRMT R15, R39.reuse, 0x7770, RZ ;  /* 0x00007770270f7816 */ /* 0x044fe400000000ff */
[C---:B------:R-:W-:Y:S01]  /*6a140*/  PRMT R19, R39.reuse, 0x7772, RZ ;  /* 0x0000777227137816 */ /* 0x040fe200000000ff */
[----:B------:R0:W-:Y:S04]  /*6a150*/  @P2 STG.E.U8 desc[UR58][R142.64], R3 ;  /* 0x000000038e002986 */ /* 0x0001e8000c10113a */
[----:B------:R0:W-:Y:S04]  /*6a160*/  @P6 STG.E.U8 desc[UR58][R146.64], R7 ;  /* 0x0000000792006986 */ /* 0x0001e8000c10113a */
[----:B------:R0:W-:Y:S04]  /*6a170*/  @P1 STG.E.U8 desc[UR58][R144.64], R13 ;  /* 0x0000000d90001986 */ /* 0x0001e8000c10113a */
[----:B------:R0:W-:Y:S04]  /*6a180*/  @P5 STG.E.U8 desc[UR58][R162.64], R15 ;  /* 0x0000000fa2005986 */ /* 0x0001e8000c10113a */
[----:B------:R0:W-:Y:S04]  /*6a190*/  @P0 STG.E.U8 desc[UR58][R4.64], R17 ;  /* 0x0000001104000986 */ /* 0x0001e8000c10113a */
[----:B------:R0:W-:Y:S01]  /*6a1a0*/  @P3 STG.E.U8 desc[UR58][R10.64], R19 ;  /* 0x000000130a003986 */ /* 0x0001e2000c10113a */
[----:B------:R-:W-:Y:S01]  /*6a1b0*/  PRMT R39, R39, 0x7773, RZ ;  /* 0x0000777327277816 */ /* 0x000fe200000000ff */
[----:B------:R-:W-:Y:S06]  /*6a1c0*/  @!P4 EXIT ;  /* 0x000000000000c94d */ /* 0x000fec0003800000 */
[----:B------:R-:W-:Y:S01]  /*6a1d0*/  STG.E.U8 desc[UR58][R8.64], R39 ;  /* 0x0000002708007986 */ /* 0x000fe2000c10113a */
[----:B------:R-:W-:Y:S05]  /*6a1e0*/  EXIT ;  /* 0x000000000000794d */ /* 0x000fea0003800000 */
.L_x_2:
[----:B------:R-:W-:-:S00]  /*6a1f0*/  BRA `(.L_x_2) ;  /* 0xfffffffc00fc7947 */ /* 0x000fc0000383ffff */
[----:B------:R-:W-:-:S00]  /*6a200*/  NOP ;  /* 0x0000000000007918 */ /* 0x000fc00000000000 */
[----:B------:R-:W-:-:S00]  /*6a210*/  NOP ;  /* 0x0000000000007918 */ /* 0x000fc00000000000 */
[----:B------:R-:W-:-:S00]  /*6a220*/  NOP ;  /* 0x0000000000007918 */ /* 0x000fc00000000000 */
[----:B------:R-:W-:-:S00]  /*6a230*/  NOP ;  /* 0x0000000000007918 */ /* 0x000fc00000000000 */
[----:B------:R-:W-:-:S00]  /*6a240*/  NOP ;  /* 0x0000000000007918 */ /* 0x000fc00000000000 */
[----:B------:R-:W-:-:S00]  /*6a250*/  NOP ;  /* 0x0000000000007918 */ /* 0x000fc00000000000 */
[----:B------:R-:W-:-:S00]  /*6a260*/  NOP ;  /* 0x0000000000007918 */ /* 0x000fc00000000000 */
[----:B------:R-:W-:-:S00]  /*6a270*/  NOP ;  /* 0x0000000000007918 */ /* 0x000fc00000000000 */
.L_x_3:


//--------------------- .nv.shared.matmul_kernel  --------------------------
	.section	.nv.shared.matmul_kernel,"aw",@nobits
	.sectionflags	@""
	.align	16
	.zero		1024


//--------------------- .nv.shared.reserved.0     --------------------------
	.section	.nv.shared.reserved.0,"aw",@nobits
	.weak		__nv_reservedSMEM_offset_0_alias
	.size		__nv_reservedSMEM_offset_0_alias, 0, 0
	.other		__nv_reservedSMEM_offset_0_alias,@"STO_CUDA_RESERVED_SHARED STV_DEFAULT"
__nv_reservedSMEM_offset_0_alias:
	.zero		0


//--------------------- .nv.constant0.matmul_kernel --------------------------
	.section	.nv.constant0.matmul_kernel,"a",@progbits
	.sectionflags	@""
	.align	4
.nv.constant0.matmul_kernel:
	.zero		608


//--------------------- SYMBOLS --------------------------

	.type		.nv.reservedSmem.offset0,@object
	.size		.nv.reservedSmem.offset0,0x4
